	.target	sm_90

	.elftype	@"ET_EXEC"


//--------------------- .note.nv.tkinfo           --------------------------
	.section	.note.nv.tkinfo,"",@"SHT_NOTE"
	.sectionflags	@"SHF_NOTE_NV_TKINFO"
	.tkinfo
        /*0018*/ 	.word	0x00000002
        /*0030*/ 	.string	""
        /*0030*/ 	.string	"ptxas"
        /*0030*/ 	.string	"Cuda compilation tools, release 13.0, V13.0.88"
        /*0030*/ 	.string	"Build cuda_13.0.r13.0/compiler.36424714_0"
        /*0030*/ 	.string	"-arch sm_90 -m 64 "



//--------------------- .note.nv.cuinfo           --------------------------
	.section	.note.nv.cuinfo,"",@"SHT_NOTE"
	.sectionflags	@"SHF_NOTE_NV_CUINFO"
        /*0018*/ 	.short	0x0002
        /*001a*/ 	.short	0x005a
        /*001c*/ 	.short	0x0082
	.zero		2


//--------------------- .nv.info                  --------------------------
	.section	.nv.info,"",@"SHT_CUDA_INFO"
	.align	4


	//----- nvinfo : EIATTR_REGCOUNT
	.align		4
        /*0000*/ 	.byte	0x04, 0x2f
        /*0002*/ 	.short	(.L_29 - .L_28)
	.align		4
.L_28:
        /*0004*/ 	.word	index@(_ZN2at6native53_GLOBAL__N__069e5665_20_UpSampleNearest3d_cu_ab8a35b428upsample_nearest3d_out_frameIdXadL_ZNS0_37nearest_neighbor_compute_source_indexEfiiEEEEvPKT_mmmmmmmmPS3_fff)
        /*0008*/ 	.word	0x00000020


	//----- nvinfo : EIATTR_FRAME_SIZE
	.align		4
.L_29:
        /*000c*/ 	.byte	0x04, 0x11
        /*000e*/ 	.short	(.L_31 - .L_30)
	.align		4
.L_30:
        /*0010*/ 	.word	index@($__internal_59_$__cuda_sm20_rem_u64)
        /*0014*/ 	.word	0x00000000


	//----- nvinfo : EIATTR_FRAME_SIZE
	.align		4
.L_31:
        /*0018*/ 	.byte	0x04, 0x11
        /*001a*/ 	.short	(.L_33 - .L_32)
	.align		4
.L_32:
        /*001c*/ 	.word	index@($__internal_58_$__cuda_sm20_div_u64)
        /*0020*/ 	.word	0x00000000


	//----- nvinfo : EIATTR_FRAME_SIZE
	.align		4
.L_33:
        /*0024*/ 	.byte	0x04, 0x11
        /*0026*/ 	.short	(.L_35 - .L_34)
	.align		4
.L_34:
        /*0028*/ 	.word	index@($__internal_57_$__cuda_sm20_div_s64)
        /*002c*/ 	.word	0x00000000


	//----- nvinfo : EIATTR_FRAME_SIZE
	.align		4
.L_35:
        /*0030*/ 	.byte	0x04, 0x11
        /*0032*/ 	.short	(.L_37 - .L_36)
	.align		4
.L_36:
        /*0034*/ 	.word	index@(_ZN2at6native53_GLOBAL__N__069e5665_20_UpSampleNearest3d_cu_ab8a35b428upsample_nearest3d_out_frameIdXadL_ZNS0_37nearest_neighbor_compute_source_indexEfiiEEEEvPKT_mmmmmmmmPS3_fff)
        /*0038*/ 	.word	0x00000000


	//----- nvinfo : EIATTR_REGCOUNT
	.align		4
.L_37:
        /*003c*/ 	.byte	0x04, 0x2f
        /*003e*/ 	.short	(.L_39 - .L_38)
	.align		4
.L_38:
        /*0040*/ 	.word	index@(_ZN2at6native53_GLOBAL__N__069e5665_20_UpSampleNearest3d_cu_ab8a35b428upsample_nearest3d_out_frameIfXadL_ZNS0_37nearest_neighbor_compute_source_indexEfiiEEEEvPKT_mmmmmmmmPS3_fff)
        /*0044*/ 	.word	0x00000020


	//----- nvinfo : EIATTR_FRAME_SIZE
	.align		4
.L_39:
        /*0048*/ 	.byte	0x04, 0x11
        /*004a*/ 	.short	(.L_41 - .L_40)
	.align		4
.L_40:
        /*004c*/ 	.word	index@($__internal_56_$__cuda_sm20_rem_u64)
        /*0050*/ 	.word	0x00000000


	//----- nvinfo : EIATTR_FRAME_SIZE
	.align		4
.L_41:
        /*0054*/ 	.byte	0x04, 0x11
        /*0056*/ 	.short	(.L_43 - .L_42)
	.align		4
.L_42:
        /*0058*/ 	.word	index@($__internal_55_$__cuda_sm20_div_u64)
        /*005c*/ 	.word	0x00000000


	//----- nvinfo : EIATTR_FRAME_SIZE
	.align		4
.L_43:
        /*0060*/ 	.byte	0x04, 0x11
        /*0062*/ 	.short	(.L_45 - .L_44)
	.align		4
.L_44:
        /*0064*/ 	.word	index@($__internal_54_$__cuda_sm20_div_s64)
        /*0068*/ 	.word	0x00000000


	//----- nvinfo : EIATTR_FRAME_SIZE
	.align		4
.L_45:
        /*006c*/ 	.byte	0x04, 0x11
        /*006e*/ 	.short	(.L_47 - .L_46)
	.align		4
.L_46:
        /*0070*/ 	.word	index@(_ZN2at6native53_GLOBAL__N__069e5665_20_UpSampleNearest3d_cu_ab8a35b428upsample_nearest3d_out_frameIfXadL_ZNS0_37nearest_neighbor_compute_source_indexEfiiEEEEvPKT_mmmmmmmmPS3_fff)
        /*0074*/ 	.word	0x00000000


	//----- nvinfo : EIATTR_REGCOUNT
	.align		4
.L_47:
        /*0078*/ 	.byte	0x04, 0x2f
        /*007a*/ 	.short	(.L_49 - .L_48)
	.align		4
.L_48:
        /*007c*/ 	.word	index@(_ZN2at6native53_GLOBAL__N__069e5665_20_UpSampleNearest3d_cu_ab8a35b428upsample_nearest3d_out_frameIN3c104HalfEXadL_ZNS0_37nearest_neighbor_compute_source_indexEfiiEEEEvPKT_mmmmmmmmPS5_fff)
        /*0080*/ 	.word	0x00000020


	//----- nvinfo : EIATTR_FRAME_SIZE
	.align		4
.L_49:
        /*0084*/ 	.byte	0x04, 0x11
        /*0086*/ 	.short	(.L_51 - .L_50)
	.align		4
.L_50:
        /*0088*/ 	.word	index@($__internal_53_$__cuda_sm20_rem_u64)
        /*008c*/ 	.word	0x00000000


	//----- nvinfo : EIATTR_FRAME_SIZE
	.align		4
.L_51:
        /*0090*/ 	.byte	0x04, 0x11
        /*0092*/ 	.short	(.L_53 - .L_52)
	.align		4
.L_52:
        /*0094*/ 	.word	index@($__internal_52_$__cuda_sm20_div_u64)
        /*0098*/ 	.word	0x00000000


	//----- nvinfo : EIATTR_FRAME_SIZE
	.align		4
.L_53:
        /*009c*/ 	.byte	0x04, 0x11
        /*009e*/ 	.short	(.L_55 - .L_54)
	.align		4
.L_54:
        /*00a0*/ 	.word	index@($__internal_51_$__cuda_sm20_div_s64)
        /*00a4*/ 	.word	0x00000000


	//----- nvinfo : EIATTR_FRAME_SIZE
	.align		4
.L_55:
        /*00a8*/ 	.byte	0x04, 0x11
        /*00aa*/ 	.short	(.L_57 - .L_56)
	.align		4
.L_56:
        /*00ac*/ 	.word	index@(_ZN2at6native53_GLOBAL__N__069e5665_20_UpSampleNearest3d_cu_ab8a35b428upsample_nearest3d_out_frameIN3c104HalfEXadL_ZNS0_37nearest_neighbor_compute_source_indexEfiiEEEEvPKT_mmmmmmmmPS5_fff)
        /*00b0*/ 	.word	0x00000000


	//----- nvinfo : EIATTR_REGCOUNT
	.align		4
.L_57:
        /*00b4*/ 	.byte	0x04, 0x2f
        /*00b6*/ 	.short	(.L_59 - .L_58)
	.align		4
.L_58:
        /*00b8*/ 	.word	index@(_ZN2at6native53_GLOBAL__N__069e5665_20_UpSampleNearest3d_cu_ab8a35b428upsample_nearest3d_out_frameIN3c108BFloat16EXadL_ZNS0_37nearest_neighbor_compute_source_indexEfiiEEEEvPKT_mmmmmmmmPS5_fff)
        /*00bc*/ 	.word	0x00000020


	//----- nvinfo : EIATTR_FRAME_SIZE
	.align		4
.L_59:
        /*00c0*/ 	.byte	0x04, 0x11
        /*00c2*/ 	.short	(.L_61 - .L_60)
	.align		4
.L_60:
        /*00c4*/ 	.word	index@($__internal_50_$__cuda_sm20_rem_u64)
        /*00c8*/ 	.word	0x00000000


	//----- nvinfo : EIATTR_FRAME_SIZE
	.align		4
.L_61:
        /*00cc*/ 	.byte	0x04, 0x11
        /*00ce*/ 	.short	(.L_63 - .L_62)
	.align		4
.L_62:
        /*00d0*/ 	.word	index@($__internal_49_$__cuda_sm20_div_u64)
        /*00d4*/ 	.word	0x00000000


	//----- nvinfo : EIATTR_FRAME_SIZE
	.align		4
.L_63:
        /*00d8*/ 	.byte	0x04, 0x11
        /*00da*/ 	.short	(.L_65 - .L_64)
	.align		4
.L_64:
        /*00dc*/ 	.word	index@($__internal_48_$__cuda_sm20_div_s64)
        /*00e0*/ 	.word	0x00000000


	//----- nvinfo : EIATTR_FRAME_SIZE
	.align		4
.L_65:
        /*00e4*/ 	.byte	0x04, 0x11
        /*00e6*/ 	.short	(.L_67 - .L_66)
	.align		4
.L_66:
        /*00e8*/ 	.word	index@(_ZN2at6native53_GLOBAL__N__069e5665_20_UpSampleNearest3d_cu_ab8a35b428upsample_nearest3d_out_frameIN3c108BFloat16EXadL_ZNS0_37nearest_neighbor_compute_source_indexEfiiEEEEvPKT_mmmmmmmmPS5_fff)
        /*00ec*/ 	.word	0x00000000


	//----- nvinfo : EIATTR_REGCOUNT
	.align		4
.L_67:
        /*00f0*/ 	.byte	0x04, 0x2f
        /*00f2*/ 	.short	(.L_69 - .L_68)
	.align		4
.L_68:
        /*00f4*/ 	.word	index@(_ZN2at6native53_GLOBAL__N__069e5665_20_UpSampleNearest3d_cu_ab8a35b428upsample_nearest3d_out_frameIhXadL_ZNS0_37nearest_neighbor_compute_source_indexEfiiEEEEvPKT_mmmmmmmmPS3_fff)
        /*00f8*/ 	.word	0x00000020


	//----- nvinfo : EIATTR_FRAME_SIZE
	.align		4
.L_69:
        /*00fc*/ 	.byte	0x04, 0x11
        /*00fe*/ 	.short	(.L_71 - .L_70)
	.align		4
.L_70:
        /*0100*/ 	.word	index@($__internal_47_$__cuda_sm20_rem_u64)
        /*0104*/ 	.word	0x00000000


	//----- nvinfo : EIATTR_FRAME_SIZE
	.align		4
.L_71:
        /*0108*/ 	.byte	0x04, 0x11
        /*010a*/ 	.short	(.L_73 - .L_72)
	.align		4
.L_72:
        /*010c*/ 	.word	index@($__internal_46_$__cuda_sm20_div_u64)
        /*0110*/ 	.word	0x00000000


	//----- nvinfo : EIATTR_FRAME_SIZE
	.align		4
.L_73:
        /*0114*/ 	.byte	0x04, 0x11
        /*0116*/ 	.short	(.L_75 - .L_74)
	.align		4
.L_74:
        /*0118*/ 	.word	index@($__internal_45_$__cuda_sm20_div_s64)
        /*011c*/ 	.word	0x00000000


	//----- nvinfo : EIATTR_FRAME_SIZE
	.align		4
.L_75:
        /*0120*/ 	.byte	0x04, 0x11
        /*0122*/ 	.short	(.L_77 - .L_76)
	.align		4
.L_76:
        /*0124*/ 	.word	index@(_ZN2at6native53_GLOBAL__N__069e5665_20_UpSampleNearest3d_cu_ab8a35b428upsample_nearest3d_out_frameIhXadL_ZNS0_37nearest_neighbor_compute_source_indexEfiiEEEEvPKT_mmmmmmmmPS3_fff)
        /*0128*/ 	.word	0x00000000


	//----- nvinfo : EIATTR_REGCOUNT
	.align		4
.L_77:
        /*012c*/ 	.byte	0x04, 0x2f
        /*012e*/ 	.short	(.L_79 - .L_78)
	.align		4
.L_78:
        /*0130*/ 	.word	index@(_ZN2at6native53_GLOBAL__N__069e5665_20_UpSampleNearest3d_cu_ab8a35b428upsample_nearest3d_out_frameIdXadL_ZNS0_43nearest_neighbor_exact_compute_source_indexEfiiEEEEvPKT_mmmmmmmmPS3_fff)
        /*0134*/ 	.word	0x00000020


	//----- nvinfo : EIATTR_FRAME_SIZE
	.align		4
.L_79:
        /*0138*/ 	.byte	0x04, 0x11
        /*013a*/ 	.short	(.L_81 - .L_80)
	.align		4
.L_80:
        /*013c*/ 	.word	index@($__internal_44_$__cuda_sm20_rem_u64)
        /*0140*/ 	.word	0x00000000


	//----- nvinfo : EIATTR_FRAME_SIZE
	.align		4
.L_81:
        /*0144*/ 	.byte	0x04, 0x11
        /*0146*/ 	.short	(.L_83 - .L_82)
	.align		4
.L_82:
        /*0148*/ 	.word	index@($__internal_43_$__cuda_sm20_div_u64)
        /*014c*/ 	.word	0x00000000


	//----- nvinfo : EIATTR_FRAME_SIZE
	.align		4
.L_83:
        /*0150*/ 	.byte	0x04, 0x11
        /*0152*/ 	.short	(.L_85 - .L_84)
	.align		4
.L_84:
        /*0154*/ 	.word	index@($__internal_42_$__cuda_sm20_div_s64)
        /*0158*/ 	.word	0x00000000


	//----- nvinfo : EIATTR_FRAME_SIZE
	.align		4
.L_85:
        /*015c*/ 	.byte	0x04, 0x11
        /*015e*/ 	.short	(.L_87 - .L_86)
	.align		4
.L_86:
        /*0160*/ 	.word	index@(_ZN2at6native53_GLOBAL__N__069e5665_20_UpSampleNearest3d_cu_ab8a35b428upsample_nearest3d_out_frameIdXadL_ZNS0_43nearest_neighbor_exact_compute_source_indexEfiiEEEEvPKT_mmmmmmmmPS3_fff)
        /*0164*/ 	.word	0x00000000


	//----- nvinfo : EIATTR_REGCOUNT
	.align		4
.L_87:
        /*0168*/ 	.byte	0x04, 0x2f
        /*016a*/ 	.short	(.L_89 - .L_88)
	.align		4
.L_88:
        /*016c*/ 	.word	index@(_ZN2at6native53_GLOBAL__N__069e5665_20_UpSampleNearest3d_cu_ab8a35b428upsample_nearest3d_out_frameIfXadL_ZNS0_43nearest_neighbor_exact_compute_source_indexEfiiEEEEvPKT_mmmmmmmmPS3_fff)
        /*0170*/ 	.word	0x00000020


	//----- nvinfo : EIATTR_FRAME_SIZE
	.align		4
.L_89:
        /*0174*/ 	.byte	0x04, 0x11
        /*0176*/ 	.short	(.L_91 - .L_90)
	.align		4
.L_90:
        /*0178*/ 	.word	index@($__internal_41_$__cuda_sm20_rem_u64)
        /*017c*/ 	.word	0x00000000


	//----- nvinfo : EIATTR_FRAME_SIZE
	.align		4
.L_91:
        /*0180*/ 	.byte	0x04, 0x11
        /*0182*/ 	.short	(.L_93 - .L_92)
	.align		4
.L_92:
        /*0184*/ 	.word	index@($__internal_40_$__cuda_sm20_div_u64)
        /*0188*/ 	.word	0x00000000


	//----- nvinfo : EIATTR_FRAME_SIZE
	.align		4
.L_93:
        /*018c*/ 	.byte	0x04, 0x11
        /*018e*/ 	.short	(.L_95 - .L_94)
	.align		4
.L_94:
        /*0190*/ 	.word	index@($__internal_39_$__cuda_sm20_div_s64)
        /*0194*/ 	.word	0x00000000


	//----- nvinfo : EIATTR_FRAME_SIZE
	.align		4
.L_95:
        /*0198*/ 	.byte	0x04, 0x11
        /*019a*/ 	.short	(.L_97 - .L_96)
	.align		4
.L_96:
        /*019c*/ 	.word	index@(_ZN2at6native53_GLOBAL__N__069e5665_20_UpSampleNearest3d_cu_ab8a35b428upsample_nearest3d_out_frameIfXadL_ZNS0_43nearest_neighbor_exact_compute_source_indexEfiiEEEEvPKT_mmmmmmmmPS3_fff)
        /*01a0*/ 	.word	0x00000000


	//----- nvinfo : EIATTR_REGCOUNT
	.align		4
.L_97:
        /*01a4*/ 	.byte	0x04, 0x2f
        /*01a6*/ 	.short	(.L_99 - .L_98)
	.align		4
.L_98:
        /*01a8*/ 	.word	index@(_ZN2at6native53_GLOBAL__N__069e5665_20_UpSampleNearest3d_cu_ab8a35b428upsample_nearest3d_out_frameIN3c104HalfEXadL_ZNS0_43nearest_neighbor_exact_compute_source_indexEfiiEEEEvPKT_mmmmmmmmPS5_fff)
        /*01ac*/ 	.word	0x00000020


	//----- nvinfo : EIATTR_FRAME_SIZE
	.align		4
.L_99:
        /*01b0*/ 	.byte	0x04, 0x11
        /*01b2*/ 	.short	(.L_101 - .L_100)
	.align		4
.L_100:
        /*01b4*/ 	.word	index@($__internal_38_$__cuda_sm20_rem_u64)
        /*01b8*/ 	.word	0x00000000


	//----- nvinfo : EIATTR_FRAME_SIZE
	.align		4
.L_101:
        /*01bc*/ 	.byte	0x04, 0x11
        /*01be*/ 	.short	(.L_103 - .L_102)
	.align		4
.L_102:
        /*01c0*/ 	.word	index@($__internal_37_$__cuda_sm20_div_u64)
        /*01c4*/ 	.word	0x00000000


	//----- nvinfo : EIATTR_FRAME_SIZE
	.align		4
.L_103:
        /*01c8*/ 	.byte	0x04, 0x11
        /*01ca*/ 	.short	(.L_105 - .L_104)
	.align		4
.L_104:
        /*01cc*/ 	.word	index@($__internal_36_$__cuda_sm20_div_s64)
        /*01d0*/ 	.word	0x00000000


	//----- nvinfo : EIATTR_FRAME_SIZE
	.align		4
.L_105:
        /*01d4*/ 	.byte	0x04, 0x11
        /*01d6*/ 	.short	(.L_107 - .L_106)
	.align		4
.L_106:
        /*01d8*/ 	.word	index@(_ZN2at6native53_GLOBAL__N__069e5665_20_UpSampleNearest3d_cu_ab8a35b428upsample_nearest3d_out_frameIN3c104HalfEXadL_ZNS0_43nearest_neighbor_exact_compute_source_indexEfiiEEEEvPKT_mmmmmmmmPS5_fff)
        /*01dc*/ 	.word	0x00000000


	//----- nvinfo : EIATTR_REGCOUNT
	.align		4
.L_107:
        /*01e0*/ 	.byte	0x04, 0x2f
        /*01e2*/ 	.short	(.L_109 - .L_108)
	.align		4
.L_108:
        /*01e4*/ 	.word	index@(_ZN2at6native53_GLOBAL__N__069e5665_20_UpSampleNearest3d_cu_ab8a35b428upsample_nearest3d_out_frameIN3c108BFloat16EXadL_ZNS0_43nearest_neighbor_exact_compute_source_indexEfiiEEEEvPKT_mmmmmmmmPS5_fff)
        /*01e8*/ 	.word	0x00000020


	//----- nvinfo : EIATTR_FRAME_SIZE
	.align		4
.L_109:
        /*01ec*/ 	.byte	0x04, 0x11
        /*01ee*/ 	.short	(.L_111 - .L_110)
	.align		4
.L_110:
        /*01f0*/ 	.word	index@($__internal_35_$__cuda_sm20_rem_u64)
        /*01f4*/ 	.word	0x00000000


	//----- nvinfo : EIATTR_FRAME_SIZE
	.align		4
.L_111:
        /*01f8*/ 	.byte	0x04, 0x11
        /*01fa*/ 	.short	(.L_113 - .L_112)
	.align		4
.L_112:
        /*01fc*/ 	.word	index@($__internal_34_$__cuda_sm20_div_u64)
        /*0200*/ 	.word	0x00000000


	//----- nvinfo : EIATTR_FRAME_SIZE
	.align		4
.L_113:
        /*0204*/ 	.byte	0x04, 0x11
        /*0206*/ 	.short	(.L_115 - .L_114)
	.align		4
.L_114:
        /*0208*/ 	.word	index@($__internal_33_$__cuda_sm20_div_s64)
        /*020c*/ 	.word	0x00000000


	//----- nvinfo : EIATTR_FRAME_SIZE
	.align		4
.L_115:
        /*0210*/ 	.byte	0x04, 0x11
        /*0212*/ 	.short	(.L_117 - .L_116)
	.align		4
.L_116:
        /*0214*/ 	.word	index@(_ZN2at6native53_GLOBAL__N__069e5665_20_UpSampleNearest3d_cu_ab8a35b428upsample_nearest3d_out_frameIN3c108BFloat16EXadL_ZNS0_43nearest_neighbor_exact_compute_source_indexEfiiEEEEvPKT_mmmmmmmmPS5_fff)
        /*0218*/ 	.word	0x00000000


	//----- nvinfo : EIATTR_REGCOUNT
	.align		4
.L_117:
        /*021c*/ 	.byte	0x04, 0x2f
        /*021e*/ 	.short	(.L_119 - .L_118)
	.align		4
.L_118:
        /*0220*/ 	.word	index@(_ZN2at6native53_GLOBAL__N__069e5665_20_UpSampleNearest3d_cu_ab8a35b428upsample_nearest3d_out_frameIhXadL_ZNS0_43nearest_neighbor_exact_compute_source_indexEfiiEEEEvPKT_mmmmmmmmPS3_fff)
        /*0224*/ 	.word	0x00000020


	//----- nvinfo : EIATTR_FRAME_SIZE
	.align		4
.L_119:
        /*0228*/ 	.byte	0x04, 0x11
        /*022a*/ 	.short	(.L_121 - .L_120)
	.align		4
.L_120:
        /*022c*/ 	.word	index@($__internal_32_$__cuda_sm20_rem_u64)
        /*0230*/ 	.word	0x00000000


	//----- nvinfo : EIATTR_FRAME_SIZE
	.align		4
.L_121:
        /*0234*/ 	.byte	0x04, 0x11
        /*0236*/ 	.short	(.L_123 - .L_122)
	.align		4
.L_122:
        /*0238*/ 	.word	index@($__internal_31_$__cuda_sm20_div_u64)
        /*023c*/ 	.word	0x00000000


	//----- nvinfo : EIATTR_FRAME_SIZE
	.align		4
.L_123:
        /*0240*/ 	.byte	0x04, 0x11
        /*0242*/ 	.short	(.L_125 - .L_124)
	.align		4
.L_124:
        /*0244*/ 	.word	index@($__internal_30_$__cuda_sm20_div_s64)
        /*0248*/ 	.word	0x00000000


	//----- nvinfo : EIATTR_FRAME_SIZE
	.align		4
.L_125:
        /*024c*/ 	.byte	0x04, 0x11
        /*024e*/ 	.short	(.L_127 - .L_126)
	.align		4
.L_126:
        /*0250*/ 	.word	index@(_ZN2at6native53_GLOBAL__N__069e5665_20_UpSampleNearest3d_cu_ab8a35b428upsample_nearest3d_out_frameIhXadL_ZNS0_43nearest_neighbor_exact_compute_source_indexEfiiEEEEvPKT_mmmmmmmmPS3_fff)
        /*0254*/ 	.word	0x00000000


	//----- nvinfo : EIATTR_REGCOUNT
	.align		4
.L_127:
        /*0258*/ 	.byte	0x04, 0x2f
        /*025a*/ 	.short	(.L_129 - .L_128)
	.align		4
.L_128:
        /*025c*/ 	.word	index@(_ZN2at6native53_GLOBAL__N__069e5665_20_UpSampleNearest3d_cu_ab8a35b437upsample_nearest3d_backward_out_frameIddXadL_ZNS0_40nearest_neighbor_bw_compute_source_indexEfiiEEEEvPKT_mmmmmmmmPS3_fff)
        /*0260*/ 	.word	0x00000040


	//----- nvinfo : EIATTR_FRAME_SIZE
	.align		4
.L_129:
        /*0264*/ 	.byte	0x04, 0x11
        /*0266*/ 	.short	(.L_131 - .L_130)
	.align		4
.L_130:
        /*0268*/ 	.word	index@($__internal_29_$__cuda_sm20_rem_u64)
        /*026c*/ 	.word	0x00000000


	//----- nvinfo : EIATTR_FRAME_SIZE
	.align		4
.L_131:
        /*0270*/ 	.byte	0x04, 0x11
        /*0272*/ 	.short	(.L_133 - .L_132)
	.align		4
.L_132:
        /*0274*/ 	.word	index@($__internal_28_$__cuda_sm20_div_u64)
        /*0278*/ 	.word	0x00000000


	//----- nvinfo : EIATTR_FRAME_SIZE
	.align		4
.L_133:
        /*027c*/ 	.byte	0x04, 0x11
        /*027e*/ 	.short	(.L_135 - .L_134)
	.align		4
.L_134:
        /*0280*/ 	.word	index@($__internal_27_$__cuda_sm20_div_s64)
        /*0284*/ 	.word	0x00000000


	//----- nvinfo : EIATTR_FRAME_SIZE
	.align		4
.L_135:
        /*0288*/ 	.byte	0x04, 0x11
        /*028a*/ 	.short	(.L_137 - .L_136)
	.align		4
.L_136:
        /*028c*/ 	.word	index@(_ZN2at6native53_GLOBAL__N__069e5665_20_UpSampleNearest3d_cu_ab8a35b437upsample_nearest3d_backward_out_frameIddXadL_ZNS0_40nearest_neighbor_bw_compute_source_indexEfiiEEEEvPKT_mmmmmmmmPS3_fff)
        /*0290*/ 	.word	0x00000000


	//----- nvinfo : EIATTR_REGCOUNT
	.align		4
.L_137:
        /*0294*/ 	.byte	0x04, 0x2f
        /*0296*/ 	.short	(.L_139 - .L_138)
	.align		4
.L_138:
        /*0298*/ 	.word	index@(_ZN2at6native53_GLOBAL__N__069e5665_20_UpSampleNearest3d_cu_ab8a35b437upsample_nearest3d_backward_out_frameIffXadL_ZNS0_40nearest_neighbor_bw_compute_source_indexEfiiEEEEvPKT_mmmmmmmmPS3_fff)
        /*029c*/ 	.word	0x00000020


	//----- nvinfo : EIATTR_FRAME_SIZE
	.align		4
.L_139:
        /*02a0*/ 	.byte	0x04, 0x11
        /*02a2*/ 	.short	(.L_141 - .L_140)
	.align		4
.L_140:
        /*02a4*/ 	.word	index@($__internal_26_$__cuda_sm20_rem_u64)
        /*02a8*/ 	.word	0x00000008


	//----- nvinfo : EIATTR_FRAME_SIZE
	.align		4
.L_141:
        /*02ac*/ 	.byte	0x04, 0x11
        /*02ae*/ 	.short	(.L_143 - .L_142)
	.align		4
.L_142:
        /*02b0*/ 	.word	index@($__internal_25_$__cuda_sm20_div_u64)
        /*02b4*/ 	.word	0x00000008


	//----- nvinfo : EIATTR_FRAME_SIZE
	.align		4
.L_143:
        /*02b8*/ 	.byte	0x04, 0x11
        /*02ba*/ 	.short	(.L_145 - .L_144)
	.align		4
.L_144:
        /*02bc*/ 	.word	index@($__internal_24_$__cuda_sm20_div_s64)
        /*02c0*/ 	.word	0x00000008


	//----- nvinfo : EIATTR_FRAME_SIZE
	.align		4
.L_145:
        /*02c4*/ 	.byte	0x04, 0x11
        /*02c6*/ 	.short	(.L_147 - .L_146)
	.align		4
.L_146:
        /*02c8*/ 	.word	index@(_ZN2at6native53_GLOBAL__N__069e5665_20_UpSampleNearest3d_cu_ab8a35b437upsample_nearest3d_backward_out_frameIffXadL_ZNS0_40nearest_neighbor_bw_compute_source_indexEfiiEEEEvPKT_mmmmmmmmPS3_fff)
        /*02cc*/ 	.word	0x00000008


	//----- nvinfo : EIATTR_REGCOUNT
	.align		4
.L_147:
        /*02d0*/ 	.byte	0x04, 0x2f
        /*02d2*/ 	.short	(.L_149 - .L_148)
	.align		4
.L_148:
        /*02d4*/ 	.word	index@(_ZN2at6native53_GLOBAL__N__069e5665_20_UpSampleNearest3d_cu_ab8a35b437upsample_nearest3d_backward_out_frameIN3c104HalfEfXadL_ZNS0_40nearest_neighbor_bw_compute_source_indexEfiiEEEEvPKT_mmmmmmmmPS5_fff)
        /*02d8*/ 	.word	0x00000020


	//----- nvinfo : EIATTR_FRAME_SIZE
	.align		4
.L_149:
        /*02dc*/ 	.byte	0x04, 0x11
        /*02de*/ 	.short	(.L_151 - .L_150)
	.align		4
.L_150:
        /*02e0*/ 	.word	index@($__internal_23_$__cuda_sm20_rem_u64)
        /*02e4*/ 	.word	0x00000008


	//----- nvinfo : EIATTR_FRAME_SIZE
	.align		4
.L_151:
        /*02e8*/ 	.byte	0x04, 0x11
        /*02ea*/ 	.short	(.L_153 - .L_152)
	.align		4
.L_152:
        /*02ec*/ 	.word	index@($__internal_22_$__cuda_sm20_div_u64)
        /*02f0*/ 	.word	0x00000008


	//----- nvinfo : EIATTR_FRAME_SIZE
	.align		4
.L_153:
        /*02f4*/ 	.byte	0x04, 0x11
        /*02f6*/ 	.short	(.L_155 - .L_154)
	.align		4
.L_154:
        /*02f8*/ 	.word	index@($__internal_21_$__cuda_sm20_div_s64)
        /*02fc*/ 	.word	0x00000008


	//----- nvinfo : EIATTR_FRAME_SIZE
	.align		4
.L_155:
        /*0300*/ 	.byte	0x04, 0x11
        /*0302*/ 	.short	(.L_157 - .L_156)
	.align		4
.L_156:
        /*0304*/ 	.word	index@(_ZN2at6native53_GLOBAL__N__069e5665_20_UpSampleNearest3d_cu_ab8a35b437upsample_nearest3d_backward_out_frameIN3c104HalfEfXadL_ZNS0_40nearest_neighbor_bw_compute_source_indexEfiiEEEEvPKT_mmmmmmmmPS5_fff)
        /*0308*/ 	.word	0x00000008


	//----- nvinfo : EIATTR_REGCOUNT
	.align		4
.L_157:
        /*030c*/ 	.byte	0x04, 0x2f
        /*030e*/ 	.short	(.L_159 - .L_158)
	.align		4
.L_158:
        /*0310*/ 	.word	index@(_ZN2at6native53_GLOBAL__N__069e5665_20_UpSampleNearest3d_cu_ab8a35b437upsample_nearest3d_backward_out_frameIN3c108BFloat16EfXadL_ZNS0_40nearest_neighbor_bw_compute_source_indexEfiiEEEEvPKT_mmmmmmmmPS5_fff)
        /*0314*/ 	.word	0x00000020


	//----- nvinfo : EIATTR_FRAME_SIZE
	.align		4
.L_159:
        /*0318*/ 	.byte	0x04, 0x11
        /*031a*/ 	.short	(.L_161 - .L_160)
	.align		4
.L_160:
        /*031c*/ 	.word	index@($__internal_20_$__cuda_sm20_rem_u64)
        /*0320*/ 	.word	0x00000008


	//----- nvinfo : EIATTR_FRAME_SIZE
	.align		4
.L_161:
        /*0324*/ 	.byte	0x04, 0x11
        /*0326*/ 	.short	(.L_163 - .L_162)
	.align		4
.L_162:
        /*0328*/ 	.word	index@($__internal_19_$__cuda_sm20_div_u64)
        /*032c*/ 	.word	0x00000008


	//----- nvinfo : EIATTR_FRAME_SIZE
	.align		4
.L_163:
        /*0330*/ 	.byte	0x04, 0x11
        /*0332*/ 	.short	(.L_165 - .L_164)
	.align		4
.L_164:
        /*0334*/ 	.word	index@($__internal_18_$__cuda_sm20_div_s64)
        /*0338*/ 	.word	0x00000008


	//----- nvinfo : EIATTR_FRAME_SIZE
	.align		4
.L_165:
        /*033c*/ 	.byte	0x04, 0x11
        /*033e*/ 	.short	(.L_167 - .L_166)
	.align		4
.L_166:
        /*0340*/ 	.word	index@(_ZN2at6native53_GLOBAL__N__069e5665_20_UpSampleNearest3d_cu_ab8a35b437upsample_nearest3d_backward_out_frameIN3c108BFloat16EfXadL_ZNS0_40nearest_neighbor_bw_compute_source_indexEfiiEEEEvPKT_mmmmmmmmPS5_fff)
        /*0344*/ 	.word	0x00000008


	//----- nvinfo : EIATTR_REGCOUNT
	.align		4
.L_167:
        /*0348*/ 	.byte	0x04, 0x2f
        /*034a*/ 	.short	(.L_169 - .L_168)
	.align		4
.L_168:
        /*034c*/ 	.word	index@(_ZN2at6native53_GLOBAL__N__069e5665_20_UpSampleNearest3d_cu_ab8a35b437upsample_nearest3d_backward_out_frameIhlXadL_ZNS0_40nearest_neighbor_bw_compute_source_indexEfiiEEEEvPKT_mmmmmmmmPS3_fff)
        /*0350*/ 	.word	0x00000020


	//----- nvinfo : EIATTR_FRAME_SIZE
	.align		4
.L_169:
        /*0354*/ 	.byte	0x04, 0x11
        /*0356*/ 	.short	(.L_171 - .L_170)
	.align		4
.L_170:
        /*0358*/ 	.word	index@($__internal_17_$__cuda_sm20_rem_u64)
        /*035c*/ 	.word	0x00000008


	//----- nvinfo : EIATTR_FRAME_SIZE
	.align		4
.L_171:
        /*0360*/ 	.byte	0x04, 0x11
        /*0362*/ 	.short	(.L_173 - .L_172)
	.align		4
.L_172:
        /*0364*/ 	.word	index@($__internal_16_$__cuda_sm20_div_u64)
        /*0368*/ 	.word	0x00000008


	//----- nvinfo : EIATTR_FRAME_SIZE
	.align		4
.L_173:
        /*036c*/ 	.byte	0x04, 0x11
        /*036e*/ 	.short	(.L_175 - .L_174)
	.align		4
.L_174:
        /*0370*/ 	.word	index@($__internal_15_$__cuda_sm20_div_s64)
        /*0374*/ 	.word	0x00000008


	//----- nvinfo : EIATTR_FRAME_SIZE
	.align		4
.L_175:
        /*0378*/ 	.byte	0x04, 0x11
        /*037a*/ 	.short	(.L_177 - .L_176)
	.align		4
.L_176:
        /*037c*/ 	.word	index@(_ZN2at6native53_GLOBAL__N__069e5665_20_UpSampleNearest3d_cu_ab8a35b437upsample_nearest3d_backward_out_frameIhlXadL_ZNS0_40nearest_neighbor_bw_compute_source_indexEfiiEEEEvPKT_mmmmmmmmPS3_fff)
        /*0380*/ 	.word	0x00000008


	//----- nvinfo : EIATTR_REGCOUNT
	.align		4
.L_177:
        /*0384*/ 	.byte	0x04, 0x2f
        /*0386*/ 	.short	(.L_179 - .L_178)
	.align		4
.L_178:
        /*0388*/ 	.word	index@(_ZN2at6native53_GLOBAL__N__069e5665_20_UpSampleNearest3d_cu_ab8a35b437upsample_nearest3d_backward_out_frameIddXadL_ZNS0_46nearest_neighbor_exact_bw_compute_source_indexEfiiEEEEvPKT_mmmmmmmmPS3_fff)
        /*038c*/ 	.word	0x00000040


	//----- nvinfo : EIATTR_FRAME_SIZE
	.align		4
.L_179:
        /*0390*/ 	.byte	0x04, 0x11
        /*0392*/ 	.short	(.L_181 - .L_180)
	.align		4
.L_180:
        /*0394*/ 	.word	index@($__internal_14_$__cuda_sm20_rem_u64)
        /*0398*/ 	.word	0x00000000


	//----- nvinfo : EIATTR_FRAME_SIZE
	.align		4
.L_181:
        /*039c*/ 	.byte	0x04, 0x11
        /*039e*/ 	.short	(.L_183 - .L_182)
	.align		4
.L_182:
        /*03a0*/ 	.word	index@($__internal_13_$__cuda_sm20_div_u64)
        /*03a4*/ 	.word	0x00000000


	//----- nvinfo : EIATTR_FRAME_SIZE
	.align		4
.L_183:
        /*03a8*/ 	.byte	0x04, 0x11
        /*03aa*/ 	.short	(.L_185 - .L_184)
	.align		4
.L_184:
        /*03ac*/ 	.word	index@($__internal_12_$__cuda_sm20_div_s64)
        /*03b0*/ 	.word	0x00000000


	//----- nvinfo : EIATTR_FRAME_SIZE
	.align		4
.L_185:
        /*03b4*/ 	.byte	0x04, 0x11
        /*03b6*/ 	.short	(.L_187 - .L_186)
	.align		4
.L_186:
        /*03b8*/ 	.word	index@(_ZN2at6native53_GLOBAL__N__069e5665_20_UpSampleNearest3d_cu_ab8a35b437upsample_nearest3d_backward_out_frameIddXadL_ZNS0_46nearest_neighbor_exact_bw_compute_source_indexEfiiEEEEvPKT_mmmmmmmmPS3_fff)
        /*03bc*/ 	.word	0x00000000


	//----- nvinfo : EIATTR_REGCOUNT
	.align		4
.L_187:
        /*03c0*/ 	.byte	0x04, 0x2f
        /*03c2*/ 	.short	(.L_189 - .L_188)
	.align		4
.L_188:
        /*03c4*/ 	.word	index@(_ZN2at6native53_GLOBAL__N__069e5665_20_UpSampleNearest3d_cu_ab8a35b437upsample_nearest3d_backward_out_frameIffXadL_ZNS0_46nearest_neighbor_exact_bw_compute_source_indexEfiiEEEEvPKT_mmmmmmmmPS3_fff)
        /*03c8*/ 	.word	0x00000020


	//----- nvinfo : EIATTR_FRAME_SIZE
	.align		4
.L_189:
        /*03cc*/ 	.byte	0x04, 0x11
        /*03ce*/ 	.short	(.L_191 - .L_190)
	.align		4
.L_190:
        /*03d0*/ 	.word	index@($__internal_11_$__cuda_sm20_rem_u64)
        /*03d4*/ 	.word	0x00000008


	//----- nvinfo : EIATTR_FRAME_SIZE
	.align		4
.L_191:
        /*03d8*/ 	.byte	0x04, 0x11
        /*03da*/ 	.short	(.L_193 - .L_192)
	.align		4
.L_192:
        /*03dc*/ 	.word	index@($__internal_10_$__cuda_sm20_div_u64)
        /*03e0*/ 	.word	0x00000008


	//----- nvinfo : EIATTR_FRAME_SIZE
	.align		4
.L_193:
        /*03e4*/ 	.byte	0x04, 0x11
        /*03e6*/ 	.short	(.L_195 - .L_194)
	.align		4
.L_194:
        /*03e8*/ 	.word	index@($__internal_9_$__cuda_sm20_div_s64)
        /*03ec*/ 	.word	0x00000008


	//----- nvinfo : EIATTR_FRAME_SIZE
	.align		4
.L_195:
        /*03f0*/ 	.byte	0x04, 0x11
        /*03f2*/ 	.short	(.L_197 - .L_196)
	.align		4
.L_196:
        /*03f4*/ 	.word	index@(_ZN2at6native53_GLOBAL__N__069e5665_20_UpSampleNearest3d_cu_ab8a35b437upsample_nearest3d_backward_out_frameIffXadL_ZNS0_46nearest_neighbor_exact_bw_compute_source_indexEfiiEEEEvPKT_mmmmmmmmPS3_fff)
        /*03f8*/ 	.word	0x00000008


	//----- nvinfo : EIATTR_REGCOUNT
	.align		4
.L_197:
        /*03fc*/ 	.byte	0x04, 0x2f
        /*03fe*/ 	.short	(.L_199 - .L_198)
	.align		4
.L_198:
        /*0400*/ 	.word	index@(_ZN2at6native53_GLOBAL__N__069e5665_20_UpSampleNearest3d_cu_ab8a35b437upsample_nearest3d_backward_out_frameIN3c104HalfEfXadL_ZNS0_46nearest_neighbor_exact_bw_compute_source_indexEfiiEEEEvPKT_mmmmmmmmPS5_fff)
        /*0404*/ 	.word	0x00000020


	//----- nvinfo : EIATTR_FRAME_SIZE
	.align		4
.L_199:
        /*0408*/ 	.byte	0x04, 0x11
        /*040a*/ 	.short	(.L_201 - .L_200)
	.align		4
.L_200:
        /*040c*/ 	.word	index@($__internal_8_$__cuda_sm20_rem_u64)
        /*0410*/ 	.word	0x00000008


	//----- nvinfo : EIATTR_FRAME_SIZE
	.align		4
.L_201:
        /*0414*/ 	.byte	0x04, 0x11
        /*0416*/ 	.short	(.L_203 - .L_202)
	.align		4
.L_202:
        /*0418*/ 	.word	index@($__internal_7_$__cuda_sm20_div_u64)
        /*041c*/ 	.word	0x00000008


	//----- nvinfo : EIATTR_FRAME_SIZE
	.align		4
.L_203:
        /*0420*/ 	.byte	0x04, 0x11
        /*0422*/ 	.short	(.L_205 - .L_204)
	.align		4
.L_204:
        /*0424*/ 	.word	index@($__internal_6_$__cuda_sm20_div_s64)
        /*0428*/ 	.word	0x00000008


	//----- nvinfo : EIATTR_FRAME_SIZE
	.align		4
.L_205:
        /*042c*/ 	.byte	0x04, 0x11
        /*042e*/ 	.short	(.L_207 - .L_206)
	.align		4
.L_206:
        /*0430*/ 	.word	index@(_ZN2at6native53_GLOBAL__N__069e5665_20_UpSampleNearest3d_cu_ab8a35b437upsample_nearest3d_backward_out_frameIN3c104HalfEfXadL_ZNS0_46nearest_neighbor_exact_bw_compute_source_indexEfiiEEEEvPKT_mmmmmmmmPS5_fff)
        /*0434*/ 	.word	0x00000008


	//----- nvinfo : EIATTR_REGCOUNT
	.align		4
.L_207:
        /*0438*/ 	.byte	0x04, 0x2f
        /*043a*/ 	.short	(.L_209 - .L_208)
	.align		4
.L_208:
        /*043c*/ 	.word	index@(_ZN2at6native53_GLOBAL__N__069e5665_20_UpSampleNearest3d_cu_ab8a35b437upsample_nearest3d_backward_out_frameIN3c108BFloat16EfXadL_ZNS0_46nearest_neighbor_exact_bw_compute_source_indexEfiiEEEEvPKT_mmmmmmmmPS5_fff)
        /*0440*/ 	.word	0x00000020


	//----- nvinfo : EIATTR_FRAME_SIZE
	.align		4
.L_209:
        /*0444*/ 	.byte	0x04, 0x11
        /*0446*/ 	.short	(.L_211 - .L_210)
	.align		4
.L_210:
        /*0448*/ 	.word	index@($__internal_5_$__cuda_sm20_rem_u64)
        /*044c*/ 	.word	0x00000008


	//----- nvinfo : EIATTR_FRAME_SIZE
	.align		4
.L_211:
        /*0450*/ 	.byte	0x04, 0x11
        /*0452*/ 	.short	(.L_213 - .L_212)
	.align		4
.L_212:
        /*0454*/ 	.word	index@($__internal_4_$__cuda_sm20_div_u64)
        /*0458*/ 	.word	0x00000008


	//----- nvinfo : EIATTR_FRAME_SIZE
	.align		4
.L_213:
        /*045c*/ 	.byte	0x04, 0x11
        /*045e*/ 	.short	(.L_215 - .L_214)
	.align		4
.L_214:
        /*0460*/ 	.word	index@($__internal_3_$__cuda_sm20_div_s64)
        /*0464*/ 	.word	0x00000008


	//----- nvinfo : EIATTR_FRAME_SIZE
	.align		4
.L_215:
        /*0468*/ 	.byte	0x04, 0x11
        /*046a*/ 	.short	(.L_217 - .L_216)
	.align		4
.L_216:
        /*046c*/ 	.word	index@(_ZN2at6native53_GLOBAL__N__069e5665_20_UpSampleNearest3d_cu_ab8a35b437upsample_nearest3d_backward_out_frameIN3c108BFloat16EfXadL_ZNS0_46nearest_neighbor_exact_bw_compute_source_indexEfiiEEEEvPKT_mmmmmmmmPS5_fff)
        /*0470*/ 	.word	0x00000008


	//----- nvinfo : EIATTR_REGCOUNT
	.align		4
.L_217:
        /*0474*/ 	.byte	0x04, 0x2f
        /*0476*/ 	.short	(.L_219 - .L_218)
	.align		4
.L_218:
        /*0478*/ 	.word	index@(_ZN2at6native53_GLOBAL__N__069e5665_20_UpSampleNearest3d_cu_ab8a35b437upsample_nearest3d_backward_out_frameIhlXadL_ZNS0_46nearest_neighbor_exact_bw_compute_source_indexEfiiEEEEvPKT_mmmmmmmmPS3_fff)
        /*047c*/ 	.word	0x00000020


	//----- nvinfo : EIATTR_FRAME_SIZE
	.align		4
.L_219:
        /*0480*/ 	.byte	0x04, 0x11
        /*0482*/ 	.short	(.L_221 - .L_220)
	.align		4
.L_220:
        /*0484*/ 	.word	index@($__internal_2_$__cuda_sm20_rem_u64)
        /*0488*/ 	.word	0x00000008


	//----- nvinfo : EIATTR_FRAME_SIZE
	.align		4
.L_221:
        /*048c*/ 	.byte	0x04, 0x11
        /*048e*/ 	.short	(.L_223 - .L_222)
	.align		4
.L_222:
        /*0490*/ 	.word	index@($__internal_1_$__cuda_sm20_div_u64)
        /*0494*/ 	.word	0x00000008


	//----- nvinfo : EIATTR_FRAME_SIZE
	.align		4
.L_223:
        /*0498*/ 	.byte	0x04, 0x11
        /*049a*/ 	.short	(.L_225 - .L_224)
	.align		4
.L_224:
        /*049c*/ 	.word	index@($__internal_0_$__cuda_sm20_div_s64)
        /*04a0*/ 	.word	0x00000008


	//----- nvinfo : EIATTR_FRAME_SIZE
	.align		4
.L_225:
        /*04a4*/ 	.byte	0x04, 0x11
        /*04a6*/ 	.short	(.L_227 - .L_226)
	.align		4
.L_226:
        /*04a8*/ 	.word	index@(_ZN2at6native53_GLOBAL__N__069e5665_20_UpSampleNearest3d_cu_ab8a35b437upsample_nearest3d_backward_out_frameIhlXadL_ZNS0_46nearest_neighbor_exact_bw_compute_source_indexEfiiEEEEvPKT_mmmmmmmmPS3_fff)
        /*04ac*/ 	.word	0x00000008


	//----- nvinfo : EIATTR_MIN_STACK_SIZE
	.align		4
.L_227:
        /*04b0*/ 	.byte	0x04, 0x12
        /*04b2*/ 	.short	(.L_229 - .L_228)
	.align		4
.L_228:
        /*04b4*/ 	.word	index@(_ZN2at6native53_GLOBAL__N__069e5665_20_UpSampleNearest3d_cu_ab8a35b437upsample_nearest3d_backward_out_frameIhlXadL_ZNS0_46nearest_neighbor_exact_bw_compute_source_indexEfiiEEEEvPKT_mmmmmmmmPS3_fff)
        /*04b8*/ 	.word	0x00000008


	//----- nvinfo : EIATTR_MIN_STACK_SIZE
	.align		4
.L_229:
        /*04bc*/ 	.byte	0x04, 0x12
        /*04be*/ 	.short	(.L_231 - .L_230)
	.align		4
.L_230:
        /*04c0*/ 	.word	index@(_ZN2at6native53_GLOBAL__N__069e5665_20_UpSampleNearest3d_cu_ab8a35b437upsample_nearest3d_backward_out_frameIN3c108BFloat16EfXadL_ZNS0_46nearest_neighbor_exact_bw_compute_source_indexEfiiEEEEvPKT_mmmmmmmmPS5_fff)
        /*04c4*/ 	.word	0x00000008


	//----- nvinfo : EIATTR_MIN_STACK_SIZE
	.align		4
.L_231:
        /*04c8*/ 	.byte	0x04, 0x12
        /*04ca*/ 	.short	(.L_233 - .L_232)
	.align		4
.L_232:
        /*04cc*/ 	.word	index@(_ZN2at6native53_GLOBAL__N__069e5665_20_UpSampleNearest3d_cu_ab8a35b437upsample_nearest3d_backward_out_frameIN3c104HalfEfXadL_ZNS0_46nearest_neighbor_exact_bw_compute_source_indexEfiiEEEEvPKT_mmmmmmmmPS5_fff)
        /*04d0*/ 	.word	0x00000008


	//----- nvinfo : EIATTR_MIN_STACK_SIZE
	.align		4
.L_233:
        /*04d4*/ 	.byte	0x04, 0x12
        /*04d6*/ 	.short	(.L_235 - .L_234)
	.align		4
.L_234:
        /*04d8*/ 	.word	index@(_ZN2at6native53_GLOBAL__N__069e5665_20_UpSampleNearest3d_cu_ab8a35b437upsample_nearest3d_backward_out_frameIffXadL_ZNS0_46nearest_neighbor_exact_bw_compute_source_indexEfiiEEEEvPKT_mmmmmmmmPS3_fff)
        /*04dc*/ 	.word	0x00000008


	//----- nvinfo : EIATTR_MIN_STACK_SIZE
	.align		4
.L_235:
        /*04e0*/ 	.byte	0x04, 0x12
        /*04e2*/ 	.short	(.L_237 - .L_236)
	.align		4
.L_236:
        /*04e4*/ 	.word	index@(_ZN2at6native53_GLOBAL__N__069e5665_20_UpSampleNearest3d_cu_ab8a35b437upsample_nearest3d_backward_out_frameIddXadL_ZNS0_46nearest_neighbor_exact_bw_compute_source_indexEfiiEEEEvPKT_mmmmmmmmPS3_fff)
        /*04e8*/ 	.word	0x00000000


	//----- nvinfo : EIATTR_MIN_STACK_SIZE
	.align		4
.L_237:
        /*04ec*/ 	.byte	0x04, 0x12
        /*04ee*/ 	.short	(.L_239 - .L_238)
	.align		4
.L_238:
        /*04f0*/ 	.word	index@(_ZN2at6native53_GLOBAL__N__069e5665_20_UpSampleNearest3d_cu_ab8a35b437upsample_nearest3d_backward_out_frameIhlXadL_ZNS0_40nearest_neighbor_bw_compute_source_indexEfiiEEEEvPKT_mmmmmmmmPS3_fff)
        /*04f4*/ 	.word	0x00000008


	//----- nvinfo : EIATTR_MIN_STACK_SIZE
	.align		4
.L_239:
        /*04f8*/ 	.byte	0x04, 0x12
        /*04fa*/ 	.short	(.L_241 - .L_240)
	.align		4
.L_240:
        /*04fc*/ 	.word	index@(_ZN2at6native53_GLOBAL__N__069e5665_20_UpSampleNearest3d_cu_ab8a35b437upsample_nearest3d_backward_out_frameIN3c108BFloat16EfXadL_ZNS0_40nearest_neighbor_bw_compute_source_indexEfiiEEEEvPKT_mmmmmmmmPS5_fff)
        /*0500*/ 	.word	0x00000008


	//----- nvinfo : EIATTR_MIN_STACK_SIZE
	.align		4
.L_241:
        /*0504*/ 	.byte	0x04, 0x12
        /*0506*/ 	.short	(.L_243 - .L_242)
	.align		4
.L_242:
        /*0508*/ 	.word	index@(_ZN2at6native53_GLOBAL__N__069e5665_20_UpSampleNearest3d_cu_ab8a35b437upsample_nearest3d_backward_out_frameIN3c104HalfEfXadL_ZNS0_40nearest_neighbor_bw_compute_source_indexEfiiEEEEvPKT_mmmmmmmmPS5_fff)
        /*050c*/ 	.word	0x00000008


	//----- nvinfo : EIATTR_MIN_STACK_SIZE
	.align		4
.L_243:
        /*0510*/ 	.byte	0x04, 0x12
        /*0512*/ 	.short	(.L_245 - .L_244)
	.align		4
.L_244:
        /*0514*/ 	.word	index@(_ZN2at6native53_GLOBAL__N__069e5665_20_UpSampleNearest3d_cu_ab8a35b437upsample_nearest3d_backward_out_frameIffXadL_ZNS0_40nearest_neighbor_bw_compute_source_indexEfiiEEEEvPKT_mmmmmmmmPS3_fff)
        /*0518*/ 	.word	0x00000008


	//----- nvinfo : EIATTR_MIN_STACK_SIZE
	.align		4
.L_245:
        /*051c*/ 	.byte	0x04, 0x12
        /*051e*/ 	.short	(.L_247 - .L_246)
	.align		4
.L_246:
        /*0520*/ 	.word	index@(_ZN2at6native53_GLOBAL__N__069e5665_20_UpSampleNearest3d_cu_ab8a35b437upsample_nearest3d_backward_out_frameIddXadL_ZNS0_40nearest_neighbor_bw_compute_source_indexEfiiEEEEvPKT_mmmmmmmmPS3_fff)
        /*0524*/ 	.word	0x00000000


	//----- nvinfo : EIATTR_MIN_STACK_SIZE
	.align		4
.L_247:
        /*0528*/ 	.byte	0x04, 0x12
        /*052a*/ 	.short	(.L_249 - .L_248)
	.align		4
.L_248:
        /*052c*/ 	.word	index@(_ZN2at6native53_GLOBAL__N__069e5665_20_UpSampleNearest3d_cu_ab8a35b428upsample_nearest3d_out_frameIhXadL_ZNS0_43nearest_neighbor_exact_compute_source_indexEfiiEEEEvPKT_mmmmmmmmPS3_fff)
        /*0530*/ 	.word	0x00000000


	//----- nvinfo : EIATTR_MIN_STACK_SIZE
	.align		4
.L_249:
        /*0534*/ 	.byte	0x04, 0x12
        /*0536*/ 	.short	(.L_251 - .L_250)
	.align		4
.L_250:
        /*0538*/ 	.word	index@(_ZN2at6native53_GLOBAL__N__069e5665_20_UpSampleNearest3d_cu_ab8a35b428upsample_nearest3d_out_frameIN3c108BFloat16EXadL_ZNS0_43nearest_neighbor_exact_compute_source_indexEfiiEEEEvPKT_mmmmmmmmPS5_fff)
        /*053c*/ 	.word	0x00000000


	//----- nvinfo : EIATTR_MIN_STACK_SIZE
	.align		4
.L_251:
        /*0540*/ 	.byte	0x04, 0x12
        /*0542*/ 	.short	(.L_253 - .L_252)
	.align		4
.L_252:
        /*0544*/ 	.word	index@(_ZN2at6native53_GLOBAL__N__069e5665_20_UpSampleNearest3d_cu_ab8a35b428upsample_nearest3d_out_frameIN3c104HalfEXadL_ZNS0_43nearest_neighbor_exact_compute_source_indexEfiiEEEEvPKT_mmmmmmmmPS5_fff)
        /*0548*/ 	.word	0x00000000


	//----- nvinfo : EIATTR_MIN_STACK_SIZE
	.align		4
.L_253:
        /*054c*/ 	.byte	0x04, 0x12
        /*054e*/ 	.short	(.L_255 - .L_254)
	.align		4
.L_254:
        /*0550*/ 	.word	index@(_ZN2at6native53_GLOBAL__N__069e5665_20_UpSampleNearest3d_cu_ab8a35b428upsample_nearest3d_out_frameIfXadL_ZNS0_43nearest_neighbor_exact_compute_source_indexEfiiEEEEvPKT_mmmmmmmmPS3_fff)
        /*0554*/ 	.word	0x00000000


	//----- nvinfo : EIATTR_MIN_STACK_SIZE
	.align		4
.L_255:
        /*0558*/ 	.byte	0x04, 0x12
        /*055a*/ 	.short	(.L_257 - .L_256)
	.align		4
.L_256:
        /*055c*/ 	.word	index@(_ZN2at6native53_GLOBAL__N__069e5665_20_UpSampleNearest3d_cu_ab8a35b428upsample_nearest3d_out_frameIdXadL_ZNS0_43nearest_neighbor_exact_compute_source_indexEfiiEEEEvPKT_mmmmmmmmPS3_fff)
        /*0560*/ 	.word	0x00000000


	//----- nvinfo : EIATTR_MIN_STACK_SIZE
	.align		4
.L_257:
        /*0564*/ 	.byte	0x04, 0x12
        /*0566*/ 	.short	(.L_259 - .L_258)
	.align		4
.L_258:
        /*0568*/ 	.word	index@(_ZN2at6native53_GLOBAL__N__069e5665_20_UpSampleNearest3d_cu_ab8a35b428upsample_nearest3d_out_frameIhXadL_ZNS0_37nearest_neighbor_compute_source_indexEfiiEEEEvPKT_mmmmmmmmPS3_fff)
        /*056c*/ 	.word	0x00000000


	//----- nvinfo : EIATTR_MIN_STACK_SIZE
	.align		4
.L_259:
        /*0570*/ 	.byte	0x04, 0x12
        /*0572*/ 	.short	(.L_261 - .L_260)
	.align		4
.L_260:
        /*0574*/ 	.word	index@(_ZN2at6native53_GLOBAL__N__069e5665_20_UpSampleNearest3d_cu_ab8a35b428upsample_nearest3d_out_frameIN3c108BFloat16EXadL_ZNS0_37nearest_neighbor_compute_source_indexEfiiEEEEvPKT_mmmmmmmmPS5_fff)
        /*0578*/ 	.word	0x00000000


	//----- nvinfo : EIATTR_MIN_STACK_SIZE
	.align		4
.L_261:
        /*057c*/ 	.byte	0x04, 0x12
        /*057e*/ 	.short	(.L_263 - .L_262)
	.align		4
.L_262:
        /*0580*/ 	.word	index@(_ZN2at6native53_GLOBAL__N__069e5665_20_UpSampleNearest3d_cu_ab8a35b428upsample_nearest3d_out_frameIN3c104HalfEXadL_ZNS0_37nearest_neighbor_compute_source_indexEfiiEEEEvPKT_mmmmmmmmPS5_fff)
        /*0584*/ 	.word	0x00000000


	//----- nvinfo : EIATTR_MIN_STACK_SIZE
	.align		4
.L_263:
        /*0588*/ 	.byte	0x04, 0x12
        /*058a*/ 	.short	(.L_265 - .L_264)
	.align		4
.L_264:
        /*058c*/ 	.word	index@(_ZN2at6native53_GLOBAL__N__069e5665_20_UpSampleNearest3d_cu_ab8a35b428upsample_nearest3d_out_frameIfXadL_ZNS0_37nearest_neighbor_compute_source_indexEfiiEEEEvPKT_mmmmmmmmPS3_fff)
        /*0590*/ 	.word	0x00000000


	//----- nvinfo : EIATTR_MIN_STACK_SIZE
	.align		4
.L_265:
        /*0594*/ 	.byte	0x04, 0x12
        /*0596*/ 	.short	(.L_267 - .L_266)
	.align		4
.L_266:
        /*0598*/ 	.word	index@(_ZN2at6native53_GLOBAL__N__069e5665_20_UpSampleNearest3d_cu_ab8a35b428upsample_nearest3d_out_frameIdXadL_ZNS0_37nearest_neighbor_compute_source_indexEfiiEEEEvPKT_mmmmmmmmPS3_fff)
        /*059c*/ 	.word	0x00000000
.L_267:


//--------------------- .nv.compat                --------------------------
	.section	.nv.compat,"",@"SHT_CUDA_COMPAT_INFO"
	.align	4
        /*0000*/ 	.byte	0x02, 0x09, 0x00, 0x00, 0x02, 0x02, 0x01, 0x00, 0x02, 0x05, 0x05, 0x00, 0x03, 0x07, 0x01, 0x01
        /*0010*/ 	.byte	0x02, 0x03, 0x00, 0x00, 0x02, 0x06, 0x01, 0x00, 0x04, 0x0b, 0x08, 0x00, 0x00, 0x00, 0x00, 0x00
        /*0020*/ 	.byte	0x00, 0x00, 0x00, 0x00


//--------------------- .nv.info._ZN2at6native53_GLOBAL__N__069e5665_20_UpSampleNearest3d_cu_ab8a35b437upsample_nearest3d_backward_out_frameIhlXadL_ZNS0_46nearest_neighbor_exact_bw_compute_source_indexEfiiEEEEvPKT_mmmmmmmmPS3_fff --------------------------
	.section	.nv.info._ZN2at6native53_GLOBAL__N__069e5665_20_UpSampleNearest3d_cu_ab8a35b437upsample_nearest3d_backward_out_frameIhlXadL_ZNS0_46nearest_neighbor_exact_bw_compute_source_indexEfiiEEEEvPKT_mmmmmmmmPS3_fff,"",@"SHT_CUDA_INFO"
	.sectionflags	@""
	.align	4


	//----- nvinfo : EIATTR_CUDA_API_VERSION
	.align		4
        /*0000*/ 	.byte	0x04, 0x37
        /*0002*/ 	.short	(.L_269 - .L_268)
.L_268:
        /*0004*/ 	.word	0x00000082


	//----- nvinfo : EIATTR_KPARAM_INFO
	.align		4
.L_269:
        /*0008*/ 	.byte	0x04, 0x17
        /*000a*/ 	.short	(.L_271 - .L_270)
.L_270:
        /*000c*/ 	.word	0x00000000
        /*0010*/ 	.short	0x000c
        /*0012*/ 	.short	0x0058
        /*0014*/ 	.byte	0x00, 0xf0, 0x11, 0x00


	//----- nvinfo : EIATTR_KPARAM_INFO
	.align		4
.L_271:
        /*0018*/ 	.byte	0x04, 0x17
        /*001a*/ 	.short	(.L_273 - .L_272)
.L_272:
        /*001c*/ 	.word	0x00000000
        /*0020*/ 	.short	0x000b
        /*0022*/ 	.short	0x0054
        /*0024*/ 	.byte	0x00, 0xf0, 0x11, 0x00


	//----- nvinfo : EIATTR_KPARAM_INFO
	.align		4
.L_273:
        /*0028*/ 	.byte	0x04, 0x17
        /*002a*/ 	.short	(.L_275 - .L_274)
.L_274:
        /*002c*/ 	.word	0x00000000
        /*0030*/ 	.short	0x000a
        /*0032*/ 	.short	0x0050
        /*0034*/ 	.byte	0x00, 0xf0, 0x11, 0x00


	//----- nvinfo : EIATTR_KPARAM_INFO
	.align		4
.L_275:
        /*0038*/ 	.byte	0x04, 0x17
        /*003a*/ 	.short	(.L_277 - .L_276)
.L_276:
        /*003c*/ 	.word	0x00000000
        /*0040*/ 	.short	0x0009
        /*0042*/ 	.short	0x0048
        /*0044*/ 	.byte	0x00, 0xf0, 0x21, 0x00


	//----- nvinfo : EIATTR_KPARAM_INFO
	.align		4
.L_277:
        /*0048*/ 	.byte	0x04, 0x17
        /*004a*/ 	.short	(.L_279 - .L_278)
.L_278:
        /*004c*/ 	.word	0x00000000
        /*0050*/ 	.short	0x0008
        /*0052*/ 	.short	0x0040
        /*0054*/ 	.byte	0x00, 0xf0, 0x21, 0x00


	//----- nvinfo : EIATTR_KPARAM_INFO
	.align		4
.L_279:
        /*0058*/ 	.byte	0x04, 0x17
        /*005a*/ 	.short	(.L_281 - .L_280)
.L_280:
        /*005c*/ 	.word	0x00000000
        /*0060*/ 	.short	0x0007
        /*0062*/ 	.short	0x0038
        /*0064*/ 	.byte	0x00, 0xf0, 0x21, 0x00


	//----- nvinfo : EIATTR_KPARAM_INFO
	.align		4
.L_281:
        /*0068*/ 	.byte	0x04, 0x17
        /*006a*/ 	.short	(.L_283 - .L_282)
.L_282:
        /*006c*/ 	.word	0x00000000
        /*0070*/ 	.short	0x0006
        /*0072*/ 	.short	0x0030
        /*0074*/ 	.byte	0x00, 0xf0, 0x21, 0x00


	//----- nvinfo : EIATTR_KPARAM_INFO
	.align		4
.L_283:
        /*0078*/ 	.byte	0x04, 0x17
        /*007a*/ 	.short	(.L_285 - .L_284)
.L_284:
        /*007c*/ 	.word	0x00000000
        /*0080*/ 	.short	0x0005
        /*0082*/ 	.short	0x0028
        /*0084*/ 	.byte	0x00, 0xf0, 0x21, 0x00


	//----- nvinfo : EIATTR_KPARAM_INFO
	.align		4
.L_285:
        /*0088*/ 	.byte	0x04, 0x17
        /*008a*/ 	.short	(.L_287 - .L_286)
.L_286:
        /*008c*/ 	.word	0x00000000
        /*0090*/ 	.short	0x0004
        /*0092*/ 	.short	0x0020
        /*0094*/ 	.byte	0x00, 0xf0, 0x21, 0x00


	//----- nvinfo : EIATTR_KPARAM_INFO
	.align		4
.L_287:
        /*0098*/ 	.byte	0x04, 0x17
        /*009a*/ 	.short	(.L_289 - .L_288)
.L_288:
        /*009c*/ 	.word	0x00000000
        /*00a0*/ 	.short	0x0003
        /*00a2*/ 	.short	0x0018
        /*00a4*/ 	.byte	0x00, 0xf0, 0x21, 0x00


	//----- nvinfo : EIATTR_KPARAM_INFO
	.align		4
.L_289:
        /*00a8*/ 	.byte	0x04, 0x17
        /*00aa*/ 	.short	(.L_291 - .L_290)
.L_290:
        /*00ac*/ 	.word	0x00000000
        /*00b0*/ 	.short	0x0002
        /*00b2*/ 	.short	0x0010
        /*00b4*/ 	.byte	0x00, 0xf0, 0x21, 0x00


	//----- nvinfo : EIATTR_KPARAM_INFO
	.align		4
.L_291:
        /*00b8*/ 	.byte	0x04, 0x17
        /*00ba*/ 	.short	(.L_293 - .L_292)
.L_292:
        /*00bc*/ 	.word	0x00000000
        /*00c0*/ 	.short	0x0001
        /*00c2*/ 	.short	0x0008
        /*00c4*/ 	.byte	0x00, 0xf0, 0x21, 0x00


	//----- nvinfo : EIATTR_KPARAM_INFO
	.align		4
.L_293:
        /*00c8*/ 	.byte	0x04, 0x17
        /*00ca*/ 	.short	(.L_295 - .L_294)
.L_294:
        /*00cc*/ 	.word	0x00000000
        /*00d0*/ 	.short	0x0000
        /*00d2*/ 	.short	0x0000
        /*00d4*/ 	.byte	0x00, 0xf0, 0x21, 0x00


	//----- nvinfo : EIATTR_SPARSE_MMA_MASK
	.align		4
.L_295:
        /*00d8*/ 	.byte	0x03, 0x50
        /*00da*/ 	.short	0x0000


	//----- nvinfo : EIATTR_MAXREG_COUNT
	.align		4
        /*00dc*/ 	.byte	0x03, 0x1b
        /*00de*/ 	.short	0x0040


	//----- nvinfo : EIATTR_ANNOTATIONS
	.align		4
        /*00e0*/ 	.byte	0x04, 0x55
        /*00e2*/ 	.short	(.L_297 - .L_296)


	//   ....[0]....
.L_296:
        /*00e4*/ 	.word	0x00000001
        /*00e8*/ 	.byte	0xf0, 0x0c, 0x00, 0x00, 0x01, 0x00, 0x00, 0x00, 0x60, 0x13, 0x00, 0x00


	//----- nvinfo : EIATTR_MERCURY_ISA_VERSION
	.align		4
.L_297:
        /*00f4*/ 	.byte	0x03, 0x5f
        /*00f6*/ 	.short	0x0101


	//----- nvinfo : EIATTR_EXIT_INSTR_OFFSETS
	.align		4
        /*00f8*/ 	.byte	0x04, 0x1c
        /*00fa*/ 	.short	(.L_299 - .L_298)


	//   ....[0]....
.L_298:
        /*00fc*/ 	.word	0x00000190


	//   ....[1]....
        /*0100*/ 	.word	0x00001290


	//   ....[2]....
        /*0104*/ 	.word	0x00002040


	//----- nvinfo : EIATTR_MAX_THREADS
	.align		4
.L_299:
        /*0108*/ 	.byte	0x04, 0x05
        /*010a*/ 	.short	(.L_301 - .L_300)
.L_300:
        /*010c*/ 	.word	0x00000400
        /*0110*/ 	.word	0x00000001
        /*0114*/ 	.word	0x00000001


	//----- nvinfo : EIATTR_CRS_STACK_SIZE
	.align		4
.L_301:
        /*0118*/ 	.byte	0x04, 0x1e
        /*011a*/ 	.short	(.L_303 - .L_302)
.L_302:
        /*011c*/ 	.word	0x00000000


	//----- nvinfo : EIATTR_CBANK_PARAM_SIZE
	.align		4
.L_303:
        /*0120*/ 	.byte	0x03, 0x19
        /*0122*/ 	.short	0x005c


	//----- nvinfo : EIATTR_PARAM_CBANK
	.align		4
        /*0124*/ 	.byte	0x04, 0x0a
        /*0126*/ 	.short	(.L_305 - .L_304)
	.align		4
.L_304:
        /*0128*/ 	.word	index@(.nv.constant0._ZN2at6native53_GLOBAL__N__069e5665_20_UpSampleNearest3d_cu_ab8a35b437upsample_nearest3d_backward_out_frameIhlXadL_ZNS0_46nearest_neighbor_exact_bw_compute_source_indexEfiiEEEEvPKT_mmmmmmmmPS3_fff)
        /*012c*/ 	.short	0x0210
        /*012e*/ 	.short	0x005c


	//----- nvinfo : EIATTR_SW_WAR
	.align		4
.L_305:
        /*0130*/ 	.byte	0x04, 0x36
        /*0132*/ 	.short	(.L_307 - .L_306)
.L_306:
        /*0134*/ 	.word	0x00000008
.L_307:


//--------------------- .nv.info._ZN2at6native53_GLOBAL__N__069e5665_20_UpSampleNearest3d_cu_ab8a35b437upsample_nearest3d_backward_out_frameIN3c108BFloat16EfXadL_ZNS0_46nearest_neighbor_exact_bw_compute_source_indexEfiiEEEEvPKT_mmmmmmmmPS5_fff --------------------------
	.section	.nv.info._ZN2at6native53_GLOBAL__N__069e5665_20_UpSampleNearest3d_cu_ab8a35b437upsample_nearest3d_backward_out_frameIN3c108BFloat16EfXadL_ZNS0_46nearest_neighbor_exact_bw_compute_source_indexEfiiEEEEvPKT_mmmmmmmmPS5_fff,"",@"SHT_CUDA_INFO"
	.sectionflags	@""
	.align	4


	//----- nvinfo : EIATTR_CUDA_API_VERSION
	.align		4
        /*0000*/ 	.byte	0x04, 0x37
        /*0002*/ 	.short	(.L_309 - .L_308)
.L_308:
        /*0004*/ 	.word	0x00000082


	//----- nvinfo : EIATTR_KPARAM_INFO
	.align		4
.L_309:
        /*0008*/ 	.byte	0x04, 0x17
        /*000a*/ 	.short	(.L_311 - .L_310)
.L_310:
        /*000c*/ 	.word	0x00000000
        /*0010*/ 	.short	0x000c
        /*0012*/ 	.short	0x0058
        /*0014*/ 	.byte	0x00, 0xf0, 0x11, 0x00


	//----- nvinfo : EIATTR_KPARAM_INFO
	.align		4
.L_311:
        /*0018*/ 	.byte	0x04, 0x17
        /*001a*/ 	.short	(.L_313 - .L_312)
.L_312:
        /*001c*/ 	.word	0x00000000
        /*0020*/ 	.short	0x000b
        /*0022*/ 	.short	0x0054
        /*0024*/ 	.byte	0x00, 0xf0, 0x11, 0x00


	//----- nvinfo : EIATTR_KPARAM_INFO
	.align		4
.L_313:
        /*0028*/ 	.byte	0x04, 0x17
        /*002a*/ 	.short	(.L_315 - .L_314)
.L_314:
        /*002c*/ 	.word	0x00000000
        /*0030*/ 	.short	0x000a
        /*0032*/ 	.short	0x0050
        /*0034*/ 	.byte	0x00, 0xf0, 0x11, 0x00


	//----- nvinfo : EIATTR_KPARAM_INFO
	.align		4
.L_315:
        /*0038*/ 	.byte	0x04, 0x17
        /*003a*/ 	.short	(.L_317 - .L_316)
.L_316:
        /*003c*/ 	.word	0x00000000
        /*0040*/ 	.short	0x0009
        /*0042*/ 	.short	0x0048
        /*0044*/ 	.byte	0x00, 0xf0, 0x21, 0x00


	//----- nvinfo : EIATTR_KPARAM_INFO
	.align		4
.L_317:
        /*0048*/ 	.byte	0x04, 0x17
        /*004a*/ 	.short	(.L_319 - .L_318)
.L_318:
        /*004c*/ 	.word	0x00000000
        /*0050*/ 	.short	0x0008
        /*0052*/ 	.short	0x0040
        /*0054*/ 	.byte	0x00, 0xf0, 0x21, 0x00


	//----- nvinfo : EIATTR_KPARAM_INFO
	.align		4
.L_319:
        /*0058*/ 	.byte	0x04, 0x17
        /*005a*/ 	.short	(.L_321 - .L_320)
.L_320:
        /*005c*/ 	.word	0x00000000
        /*0060*/ 	.short	0x0007
        /*0062*/ 	.short	0x0038
        /*0064*/ 	.byte	0x00, 0xf0, 0x21, 0x00


	//----- nvinfo : EIATTR_KPARAM_INFO
	.align		4
.L_321:
        /*0068*/ 	.byte	0x04, 0x17
        /*006a*/ 	.short	(.L_323 - .L_322)
.L_322:
        /*006c*/ 	.word	0x00000000
        /*0070*/ 	.short	0x0006
        /*0072*/ 	.short	0x0030
        /*0074*/ 	.byte	0x00, 0xf0, 0x21, 0x00


	//----- nvinfo : EIATTR_KPARAM_INFO
	.align		4
.L_323:
        /*0078*/ 	.byte	0x04, 0x17
        /*007a*/ 	.short	(.L_325 - .L_324)
.L_324:
        /*007c*/ 	.word	0x00000000
        /*0080*/ 	.short	0x0005
        /*0082*/ 	.short	0x0028
        /*0084*/ 	.byte	0x00, 0xf0, 0x21, 0x00


	//----- nvinfo : EIATTR_KPARAM_INFO
	.align		4
.L_325:
        /*0088*/ 	.byte	0x04, 0x17
        /*008a*/ 	.short	(.L_327 - .L_326)
.L_326:
        /*008c*/ 	.word	0x00000000
        /*0090*/ 	.short	0x0004
        /*0092*/ 	.short	0x0020
        /*0094*/ 	.byte	0x00, 0xf0, 0x21, 0x00


	//----- nvinfo : EIATTR_KPARAM_INFO
	.align		4
.L_327:
        /*0098*/ 	.byte	0x04, 0x17
        /*009a*/ 	.short	(.L_329 - .L_328)
.L_328:
        /*009c*/ 	.word	0x00000000
        /*00a0*/ 	.short	0x0003
        /*00a2*/ 	.short	0x0018
        /*00a4*/ 	.byte	0x00, 0xf0, 0x21, 0x00


	//----- nvinfo : EIATTR_KPARAM_INFO
	.align		4
.L_329:
        /*00a8*/ 	.byte	0x04, 0x17
        /*00aa*/ 	.short	(.L_331 - .L_330)
.L_330:
        /*00ac*/ 	.word	0x00000000
        /*00b0*/ 	.short	0x0002
        /*00b2*/ 	.short	0x0010
        /*00b4*/ 	.byte	0x00, 0xf0, 0x21, 0x00


	//----- nvinfo : EIATTR_KPARAM_INFO
	.align		4
.L_331:
        /*00b8*/ 	.byte	0x04, 0x17
        /*00ba*/ 	.short	(.L_333 - .L_332)
.L_332:
        /*00bc*/ 	.word	0x00000000
        /*00c0*/ 	.short	0x0001
        /*00c2*/ 	.short	0x0008
        /*00c4*/ 	.byte	0x00, 0xf0, 0x21, 0x00


	//----- nvinfo : EIATTR_KPARAM_INFO
	.align		4
.L_333:
        /*00c8*/ 	.byte	0x04, 0x17
        /*00ca*/ 	.short	(.L_335 - .L_334)
.L_334:
        /*00cc*/ 	.word	0x00000000
        /*00d0*/ 	.short	0x0000
        /*00d2*/ 	.short	0x0000
        /*00d4*/ 	.byte	0x00, 0xf0, 0x21, 0x00


	//----- nvinfo : EIATTR_SPARSE_MMA_MASK
	.align		4
.L_335:
        /*00d8*/ 	.byte	0x03, 0x50
        /*00da*/ 	.short	0x0000


	//----- nvinfo : EIATTR_MAXREG_COUNT
	.align		4
        /*00dc*/ 	.byte	0x03, 0x1b
        /*00de*/ 	.short	0x0040


	//----- nvinfo : EIATTR_ANNOTATIONS
	.align		4
        /*00e0*/ 	.byte	0x04, 0x55
        /*00e2*/ 	.short	(.L_337 - .L_336)


	//   ....[0]....
.L_336:
        /*00e4*/ 	.word	0x00000001
        /*00e8*/ 	.byte	0xf0, 0x0c, 0x00, 0x00, 0x01, 0x00, 0x00, 0x00, 0x60, 0x13, 0x00, 0x00


	//----- nvinfo : EIATTR_MERCURY_ISA_VERSION
	.align		4
.L_337:
        /*00f4*/ 	.byte	0x03, 0x5f
        /*00f6*/ 	.short	0x0101


	//----- nvinfo : EIATTR_EXIT_INSTR_OFFSETS
	.align		4
        /*00f8*/ 	.byte	0x04, 0x1c
        /*00fa*/ 	.short	(.L_339 - .L_338)


	//   ....[0]....
.L_338:
        /*00fc*/ 	.word	0x00000190


	//   ....[1]....
        /*0100*/ 	.word	0x00001290


	//   ....[2]....
        /*0104*/ 	.word	0x000023a0


	//----- nvinfo : EIATTR_MAX_THREADS
	.align		4
.L_339:
        /*0108*/ 	.byte	0x04, 0x05
        /*010a*/ 	.short	(.L_341 - .L_340)
.L_340:
        /*010c*/ 	.word	0x00000400
        /*0110*/ 	.word	0x00000001
        /*0114*/ 	.word	0x00000001


	//----- nvinfo : EIATTR_CRS_STACK_SIZE
	.align		4
.L_341:
        /*0118*/ 	.byte	0x04, 0x1e
        /*011a*/ 	.short	(.L_343 - .L_342)
.L_342:
        /*011c*/ 	.word	0x00000000


	//----- nvinfo : EIATTR_CBANK_PARAM_SIZE
	.align		4
.L_343:
        /*0120*/ 	.byte	0x03, 0x19
        /*0122*/ 	.short	0x005c


	//----- nvinfo : EIATTR_PARAM_CBANK
	.align		4
        /*0124*/ 	.byte	0x04, 0x0a
        /*0126*/ 	.short	(.L_345 - .L_344)
	.align		4
.L_344:
        /*0128*/ 	.word	index@(.nv.constant0._ZN2at6native53_GLOBAL__N__069e5665_20_UpSampleNearest3d_cu_ab8a35b437upsample_nearest3d_backward_out_frameIN3c108BFloat16EfXadL_ZNS0_46nearest_neighbor_exact_bw_compute_source_indexEfiiEEEEvPKT_mmmmmmmmPS5_fff)
        /*012c*/ 	.short	0x0210
        /*012e*/ 	.short	0x005c


	//----- nvinfo : EIATTR_SW_WAR
	.align		4
.L_345:
        /*0130*/ 	.byte	0x04, 0x36
        /*0132*/ 	.short	(.L_347 - .L_346)
.L_346:
        /*0134*/ 	.word	0x00000008
.L_347:


//--------------------- .nv.info._ZN2at6native53_GLOBAL__N__069e5665_20_UpSampleNearest3d_cu_ab8a35b437upsample_nearest3d_backward_out_frameIN3c104HalfEfXadL_ZNS0_46nearest_neighbor_exact_bw_compute_source_indexEfiiEEEEvPKT_mmmmmmmmPS5_fff --------------------------
	.section	.nv.info._ZN2at6native53_GLOBAL__N__069e5665_20_UpSampleNearest3d_cu_ab8a35b437upsample_nearest3d_backward_out_frameIN3c104HalfEfXadL_ZNS0_46nearest_neighbor_exact_bw_compute_source_indexEfiiEEEEvPKT_mmmmmmmmPS5_fff,"",@"SHT_CUDA_INFO"
	.sectionflags	@""
	.align	4


	//----- nvinfo : EIATTR_CUDA_API_VERSION
	.align		4
        /*0000*/ 	.byte	0x04, 0x37
        /*0002*/ 	.short	(.L_349 - .L_348)
.L_348:
        /*0004*/ 	.word	0x00000082


	//----- nvinfo : EIATTR_KPARAM_INFO
	.align		4
.L_349:
        /*0008*/ 	.byte	0x04, 0x17
        /*000a*/ 	.short	(.L_351 - .L_350)
.L_350:
        /*000c*/ 	.word	0x00000000
        /*0010*/ 	.short	0x000c
        /*0012*/ 	.short	0x0058
        /*0014*/ 	.byte	0x00, 0xf0, 0x11, 0x00


	//----- nvinfo : EIATTR_KPARAM_INFO
	.align		4
.L_351:
        /*0018*/ 	.byte	0x04, 0x17
        /*001a*/ 	.short	(.L_353 - .L_352)
.L_352:
        /*001c*/ 	.word	0x00000000
        /*0020*/ 	.short	0x000b
        /*0022*/ 	.short	0x0054
        /*0024*/ 	.byte	0x00, 0xf0, 0x11, 0x00


	//----- nvinfo : EIATTR_KPARAM_INFO
	.align		4
.L_353:
        /*0028*/ 	.byte	0x04, 0x17
        /*002a*/ 	.short	(.L_355 - .L_354)
.L_354:
        /*002c*/ 	.word	0x00000000
        /*0030*/ 	.short	0x000a
        /*0032*/ 	.short	0x0050
        /*0034*/ 	.byte	0x00, 0xf0, 0x11, 0x00


	//----- nvinfo : EIATTR_KPARAM_INFO
	.align		4
.L_355:
        /*0038*/ 	.byte	0x04, 0x17
        /*003a*/ 	.short	(.L_357 - .L_356)
.L_356:
        /*003c*/ 	.word	0x00000000
        /*0040*/ 	.short	0x0009
        /*0042*/ 	.short	0x0048
        /*0044*/ 	.byte	0x00, 0xf0, 0x21, 0x00


	//----- nvinfo : EIATTR_KPARAM_INFO
	.align		4
.L_357:
        /*0048*/ 	.byte	0x04, 0x17
        /*004a*/ 	.short	(.L_359 - .L_358)
.L_358:
        /*004c*/ 	.word	0x00000000
        /*0050*/ 	.short	0x0008
        /*0052*/ 	.short	0x0040
        /*0054*/ 	.byte	0x00, 0xf0, 0x21, 0x00


	//----- nvinfo : EIATTR_KPARAM_INFO
	.align		4
.L_359:
        /*0058*/ 	.byte	0x04, 0x17
        /*005a*/ 	.short	(.L_361 - .L_360)
.L_360:
        /*005c*/ 	.word	0x00000000
        /*0060*/ 	.short	0x0007
        /*0062*/ 	.short	0x0038
        /*0064*/ 	.byte	0x00, 0xf0, 0x21, 0x00


	//----- nvinfo : EIATTR_KPARAM_INFO
	.align		4
.L_361:
        /*0068*/ 	.byte	0x04, 0x17
        /*006a*/ 	.short	(.L_363 - .L_362)
.L_362:
        /*006c*/ 	.word	0x00000000
        /*0070*/ 	.short	0x0006
        /*0072*/ 	.short	0x0030
        /*0074*/ 	.byte	0x00, 0xf0, 0x21, 0x00


	//----- nvinfo : EIATTR_KPARAM_INFO
	.align		4
.L_363:
        /*0078*/ 	.byte	0x04, 0x17
        /*007a*/ 	.short	(.L_365 - .L_364)
.L_364:
        /*007c*/ 	.word	0x00000000
        /*0080*/ 	.short	0x0005
        /*0082*/ 	.short	0x0028
        /*0084*/ 	.byte	0x00, 0xf0, 0x21, 0x00


	//----- nvinfo : EIATTR_KPARAM_INFO
	.align		4
.L_365:
        /*0088*/ 	.byte	0x04, 0x17
        /*008a*/ 	.short	(.L_367 - .L_366)
.L_366:
        /*008c*/ 	.word	0x00000000
        /*0090*/ 	.short	0x0004
        /*0092*/ 	.short	0x0020
        /*0094*/ 	.byte	0x00, 0xf0, 0x21, 0x00


	//----- nvinfo : EIATTR_KPARAM_INFO
	.align		4
.L_367:
        /*0098*/ 	.byte	0x04, 0x17
        /*009a*/ 	.short	(.L_369 - .L_368)
.L_368:
        /*009c*/ 	.word	0x00000000
        /*00a0*/ 	.short	0x0003
        /*00a2*/ 	.short	0x0018
        /*00a4*/ 	.byte	0x00, 0xf0, 0x21, 0x00


	//----- nvinfo : EIATTR_KPARAM_INFO
	.align		4
.L_369:
        /*00a8*/ 	.byte	0x04, 0x17
        /*00aa*/ 	.short	(.L_371 - .L_370)
.L_370:
        /*00ac*/ 	.word	0x00000000
        /*00b0*/ 	.short	0x0002
        /*00b2*/ 	.short	0x0010
        /*00b4*/ 	.byte	0x00, 0xf0, 0x21, 0x00


	//----- nvinfo : EIATTR_KPARAM_INFO
	.align		4
.L_371:
        /*00b8*/ 	.byte	0x04, 0x17
        /*00ba*/ 	.short	(.L_373 - .L_372)
.L_372:
        /*00bc*/ 	.word	0x00000000
        /*00c0*/ 	.short	0x0001
        /*00c2*/ 	.short	0x0008
        /*00c4*/ 	.byte	0x00, 0xf0, 0x21, 0x00


	//----- nvinfo : EIATTR_KPARAM_INFO
	.align		4
.L_373:
        /*00c8*/ 	.byte	0x04, 0x17
        /*00ca*/ 	.short	(.L_375 - .L_374)
.L_374:
        /*00cc*/ 	.word	0x00000000
        /*00d0*/ 	.short	0x0000
        /*00d2*/ 	.short	0x0000
        /*00d4*/ 	.byte	0x00, 0xf0, 0x21, 0x00


	//----- nvinfo : EIATTR_SPARSE_MMA_MASK
	.align		4
.L_375:
        /*00d8*/ 	.byte	0x03, 0x50
        /*00da*/ 	.short	0x0000


	//----- nvinfo : EIATTR_MAXREG_COUNT
	.align		4
        /*00dc*/ 	.byte	0x03, 0x1b
        /*00de*/ 	.short	0x0040


	//----- nvinfo : EIATTR_ANNOTATIONS
	.align		4
        /*00e0*/ 	.byte	0x04, 0x55
        /*00e2*/ 	.short	(.L_377 - .L_376)


	//   ....[0]....
.L_376:
        /*00e4*/ 	.word	0x00000001
        /*00e8*/ 	.byte	0xf0, 0x0c, 0x00, 0x00, 0x01, 0x00, 0x00, 0x00, 0x60, 0x13, 0x00, 0x00


	//----- nvinfo : EIATTR_MERCURY_ISA_VERSION
	.align		4
.L_377:
        /*00f4*/ 	.byte	0x03, 0x5f
        /*00f6*/ 	.short	0x0101


	//----- nvinfo : EIATTR_EXIT_INSTR_OFFSETS
	.align		4
        /*00f8*/ 	.byte	0x04, 0x1c
        /*00fa*/ 	.short	(.L_379 - .L_378)


	//   ....[0]....
.L_378:
        /*00fc*/ 	.word	0x00000190


	//   ....[1]....
        /*0100*/ 	.word	0x00001290


	//   ....[2]....
        /*0104*/ 	.word	0x000023a0


	//----- nvinfo : EIATTR_MAX_THREADS
	.align		4
.L_379:
        /*0108*/ 	.byte	0x04, 0x05
        /*010a*/ 	.short	(.L_381 - .L_380)
.L_380:
        /*010c*/ 	.word	0x00000400
        /*0110*/ 	.word	0x00000001
        /*0114*/ 	.word	0x00000001


	//----- nvinfo : EIATTR_CRS_STACK_SIZE
	.align		4
.L_381:
        /*0118*/ 	.byte	0x04, 0x1e
        /*011a*/ 	.short	(.L_383 - .L_382)
.L_382:
        /*011c*/ 	.word	0x00000000


	//----- nvinfo : EIATTR_CBANK_PARAM_SIZE
	.align		4
.L_383:
        /*0120*/ 	.byte	0x03, 0x19
        /*0122*/ 	.short	0x005c


	//----- nvinfo : EIATTR_PARAM_CBANK
	.align		4
        /*0124*/ 	.byte	0x04, 0x0a
        /*0126*/ 	.short	(.L_385 - .L_384)
	.align		4
.L_384:
        /*0128*/ 	.word	index@(.nv.constant0._ZN2at6native53_GLOBAL__N__069e5665_20_UpSampleNearest3d_cu_ab8a35b437upsample_nearest3d_backward_out_frameIN3c104HalfEfXadL_ZNS0_46nearest_neighbor_exact_bw_compute_source_indexEfiiEEEEvPKT_mmmmmmmmPS5_fff)
        /*012c*/ 	.short	0x0210
        /*012e*/ 	.short	0x005c


	//----- nvinfo : EIATTR_SW_WAR
	.align		4
.L_385:
        /*0130*/ 	.byte	0x04, 0x36
        /*0132*/ 	.short	(.L_387 - .L_386)
.L_386:
        /*0134*/ 	.word	0x00000008
.L_387:


//--------------------- .nv.info._ZN2at6native53_GLOBAL__N__069e5665_20_UpSampleNearest3d_cu_ab8a35b437upsample_nearest3d_backward_out_frameIffXadL_ZNS0_46nearest_neighbor_exact_bw_compute_source_indexEfiiEEEEvPKT_mmmmmmmmPS3_fff --------------------------
	.section	.nv.info._ZN2at6native53_GLOBAL__N__069e5665_20_UpSampleNearest3d_cu_ab8a35b437upsample_nearest3d_backward_out_frameIffXadL_ZNS0_46nearest_neighbor_exact_bw_compute_source_indexEfiiEEEEvPKT_mmmmmmmmPS3_fff,"",@"SHT_CUDA_INFO"
	.sectionflags	@""
	.align	4


	//----- nvinfo : EIATTR_CUDA_API_VERSION
	.align		4
        /*0000*/ 	.byte	0x04, 0x37
        /*0002*/ 	.short	(.L_389 - .L_388)
.L_388:
        /*0004*/ 	.word	0x00000082


	//----- nvinfo : EIATTR_KPARAM_INFO
	.align		4
.L_389:
        /*0008*/ 	.byte	0x04, 0x17
        /*000a*/ 	.short	(.L_391 - .L_390)
.L_390:
        /*000c*/ 	.word	0x00000000
        /*0010*/ 	.short	0x000c
        /*0012*/ 	.short	0x0058
        /*0014*/ 	.byte	0x00, 0xf0, 0x11, 0x00


	//----- nvinfo : EIATTR_KPARAM_INFO
	.align		4
.L_391:
        /*0018*/ 	.byte	0x04, 0x17
        /*001a*/ 	.short	(.L_393 - .L_392)
.L_392:
        /*001c*/ 	.word	0x00000000
        /*0020*/ 	.short	0x000b
        /*0022*/ 	.short	0x0054
        /*0024*/ 	.byte	0x00, 0xf0, 0x11, 0x00


	//----- nvinfo : EIATTR_KPARAM_INFO
	.align		4
.L_393:
        /*0028*/ 	.byte	0x04, 0x17
        /*002a*/ 	.short	(.L_395 - .L_394)
.L_394:
        /*002c*/ 	.word	0x00000000
        /*0030*/ 	.short	0x000a
        /*0032*/ 	.short	0x0050
        /*0034*/ 	.byte	0x00, 0xf0, 0x11, 0x00


	//----- nvinfo : EIATTR_KPARAM_INFO
	.align		4
.L_395:
        /*0038*/ 	.byte	0x04, 0x17
        /*003a*/ 	.short	(.L_397 - .L_396)
.L_396:
        /*003c*/ 	.word	0x00000000
        /*0040*/ 	.short	0x0009
        /*0042*/ 	.short	0x0048
        /*0044*/ 	.byte	0x00, 0xf0, 0x21, 0x00


	//----- nvinfo : EIATTR_KPARAM_INFO
	.align		4
.L_397:
        /*0048*/ 	.byte	0x04, 0x17
        /*004a*/ 	.short	(.L_399 - .L_398)
.L_398:
        /*004c*/ 	.word	0x00000000
        /*0050*/ 	.short	0x0008
        /*0052*/ 	.short	0x0040
        /*0054*/ 	.byte	0x00, 0xf0, 0x21, 0x00


	//----- nvinfo : EIATTR_KPARAM_INFO
	.align		4
.L_399:
        /*0058*/ 	.byte	0x04, 0x17
        /*005a*/ 	.short	(.L_401 - .L_400)
.L_400:
        /*005c*/ 	.word	0x00000000
        /*0060*/ 	.short	0x0007
        /*0062*/ 	.short	0x0038
        /*0064*/ 	.byte	0x00, 0xf0, 0x21, 0x00


	//----- nvinfo : EIATTR_KPARAM_INFO
	.align		4
.L_401:
        /*0068*/ 	.byte	0x04, 0x17
        /*006a*/ 	.short	(.L_403 - .L_402)
.L_402:
        /*006c*/ 	.word	0x00000000
        /*0070*/ 	.short	0x0006
        /*0072*/ 	.short	0x0030
        /*0074*/ 	.byte	0x00, 0xf0, 0x21, 0x00


	//----- nvinfo : EIATTR_KPARAM_INFO
	.align		4
.L_403:
        /*0078*/ 	.byte	0x04, 0x17
        /*007a*/ 	.short	(.L_405 - .L_404)
.L_404:
        /*007c*/ 	.word	0x00000000
        /*0080*/ 	.short	0x0005
        /*0082*/ 	.short	0x0028
        /*0084*/ 	.byte	0x00, 0xf0, 0x21, 0x00


	//----- nvinfo : EIATTR_KPARAM_INFO
	.align		4
.L_405:
        /*0088*/ 	.byte	0x04, 0x17
        /*008a*/ 	.short	(.L_407 - .L_406)
.L_406:
        /*008c*/ 	.word	0x00000000
        /*0090*/ 	.short	0x0004
        /*0092*/ 	.short	0x0020
        /*0094*/ 	.byte	0x00, 0xf0, 0x21, 0x00


	//----- nvinfo : EIATTR_KPARAM_INFO
	.align		4
.L_407:
        /*0098*/ 	.byte	0x04, 0x17
        /*009a*/ 	.short	(.L_409 - .L_408)
.L_408:
        /*009c*/ 	.word	0x00000000
        /*00a0*/ 	.short	0x0003
        /*00a2*/ 	.short	0x0018
        /*00a4*/ 	.byte	0x00, 0xf0, 0x21, 0x00


	//----- nvinfo : EIATTR_KPARAM_INFO
	.align		4
.L_409:
        /*00a8*/ 	.byte	0x04, 0x17
        /*00aa*/ 	.short	(.L_411 - .L_410)
.L_410:
        /*00ac*/ 	.word	0x00000000
        /*00b0*/ 	.short	0x0002
        /*00b2*/ 	.short	0x0010
        /*00b4*/ 	.byte	0x00, 0xf0, 0x21, 0x00


	//----- nvinfo : EIATTR_KPARAM_INFO
	.align		4
.L_411:
        /*00b8*/ 	.byte	0x04, 0x17
        /*00ba*/ 	.short	(.L_413 - .L_412)
.L_412:
        /*00bc*/ 	.word	0x00000000
        /*00c0*/ 	.short	0x0001
        /*00c2*/ 	.short	0x0008
        /*00c4*/ 	.byte	0x00, 0xf0, 0x21, 0x00


	//----- nvinfo : EIATTR_KPARAM_INFO
	.align		4
.L_413:
        /*00c8*/ 	.byte	0x04, 0x17
        /*00ca*/ 	.short	(.L_415 - .L_414)
.L_414:
        /*00cc*/ 	.word	0x00000000
        /*00d0*/ 	.short	0x0000
        /*00d2*/ 	.short	0x0000
        /*00d4*/ 	.byte	0x00, 0xf0, 0x21, 0x00


	//----- nvinfo : EIATTR_SPARSE_MMA_MASK
	.align		4
.L_415:
        /*00d8*/ 	.byte	0x03, 0x50
        /*00da*/ 	.short	0x0000


	//----- nvinfo : EIATTR_MAXREG_COUNT
	.align		4
        /*00dc*/ 	.byte	0x03, 0x1b
        /*00de*/ 	.short	0x0040


	//----- nvinfo : EIATTR_ANNOTATIONS
	.align		4
        /*00e0*/ 	.byte	0x04, 0x55
        /*00e2*/ 	.short	(.L_417 - .L_416)


	//   ....[0]....
.L_416:
        /*00e4*/ 	.word	0x00000001
        /*00e8*/ 	.byte	0xf0, 0x0c, 0x00, 0x00, 0x01, 0x00, 0x00, 0x00, 0x60, 0x13, 0x00, 0x00


	//----- nvinfo : EIATTR_MERCURY_ISA_VERSION
	.align		4
.L_417:
        /*00f4*/ 	.byte	0x03, 0x5f
        /*00f6*/ 	.short	0x0101


	//----- nvinfo : EIATTR_EXIT_INSTR_OFFSETS
	.align		4
        /*00f8*/ 	.byte	0x04, 0x1c
        /*00fa*/ 	.short	(.L_419 - .L_418)


	//   ....[0]....
.L_418:
        /*00fc*/ 	.word	0x00000190


	//   ....[1]....
        /*0100*/ 	.word	0x00001290


	//   ....[2]....
        /*0104*/ 	.word	0x000021a0


	//----- nvinfo : EIATTR_MAX_THREADS
	.align		4
.L_419:
        /*0108*/ 	.byte	0x04, 0x05
        /*010a*/ 	.short	(.L_421 - .L_420)
.L_420:
        /*010c*/ 	.word	0x00000400
        /*0110*/ 	.word	0x00000001
        /*0114*/ 	.word	0x00000001


	//----- nvinfo : EIATTR_CRS_STACK_SIZE
	.align		4
.L_421:
        /*0118*/ 	.byte	0x04, 0x1e
        /*011a*/ 	.short	(.L_423 - .L_422)
.L_422:
        /*011c*/ 	.word	0x00000000


	//----- nvinfo : EIATTR_CBANK_PARAM_SIZE
	.align		4
.L_423:
        /*0120*/ 	.byte	0x03, 0x19
        /*0122*/ 	.short	0x005c


	//----- nvinfo : EIATTR_PARAM_CBANK
	.align		4
        /*0124*/ 	.byte	0x04, 0x0a
        /*0126*/ 	.short	(.L_425 - .L_424)
	.align		4
.L_424:
        /*0128*/ 	.word	index@(.nv.constant0._ZN2at6native53_GLOBAL__N__069e5665_20_UpSampleNearest3d_cu_ab8a35b437upsample_nearest3d_backward_out_frameIffXadL_ZNS0_46nearest_neighbor_exact_bw_compute_source_indexEfiiEEEEvPKT_mmmmmmmmPS3_fff)
        /*012c*/ 	.short	0x0210
        /*012e*/ 	.short	0x005c


	//----- nvinfo : EIATTR_SW_WAR
	.align		4
.L_425:
        /*0130*/ 	.byte	0x04, 0x36
        /*0132*/ 	.short	(.L_427 - .L_426)
.L_426:
        /*0134*/ 	.word	0x00000008
.L_427:


//--------------------- .nv.info._ZN2at6native53_GLOBAL__N__069e5665_20_UpSampleNearest3d_cu_ab8a35b437upsample_nearest3d_backward_out_frameIddXadL_ZNS0_46nearest_neighbor_exact_bw_compute_source_indexEfiiEEEEvPKT_mmmmmmmmPS3_fff --------------------------
	.section	.nv.info._ZN2at6native53_GLOBAL__N__069e5665_20_UpSampleNearest3d_cu_ab8a35b437upsample_nearest3d_backward_out_frameIddXadL_ZNS0_46nearest_neighbor_exact_bw_compute_source_indexEfiiEEEEvPKT_mmmmmmmmPS3_fff,"",@"SHT_CUDA_INFO"
	.sectionflags	@""
	.align	4


	//----- nvinfo : EIATTR_CUDA_API_VERSION
	.align		4
        /*0000*/ 	.byte	0x04, 0x37
        /*0002*/ 	.short	(.L_429 - .L_428)
.L_428:
        /*0004*/ 	.word	0x00000082


	//----- nvinfo : EIATTR_KPARAM_INFO
	.align		4
.L_429:
        /*0008*/ 	.byte	0x04, 0x17
        /*000a*/ 	.short	(.L_431 - .L_430)
.L_430:
        /*000c*/ 	.word	0x00000000
        /*0010*/ 	.short	0x000c
        /*0012*/ 	.short	0x0058
        /*0014*/ 	.byte	0x00, 0xf0, 0x11, 0x00


	//----- nvinfo : EIATTR_KPARAM_INFO
	.align		4
.L_431:
        /*0018*/ 	.byte	0x04, 0x17
        /*001a*/ 	.short	(.L_433 - .L_432)
.L_432:
        /*001c*/ 	.word	0x00000000
        /*0020*/ 	.short	0x000b
        /*0022*/ 	.short	0x0054
        /*0024*/ 	.byte	0x00, 0xf0, 0x11, 0x00


	//----- nvinfo : EIATTR_KPARAM_INFO
	.align		4
.L_433:
        /*0028*/ 	.byte	0x04, 0x17
        /*002a*/ 	.short	(.L_435 - .L_434)
.L_434:
        /*002c*/ 	.word	0x00000000
        /*0030*/ 	.short	0x000a
        /*0032*/ 	.short	0x0050
        /*0034*/ 	.byte	0x00, 0xf0, 0x11, 0x00


	//----- nvinfo : EIATTR_KPARAM_INFO
	.align		4
.L_435:
        /*0038*/ 	.byte	0x04, 0x17
        /*003a*/ 	.short	(.L_437 - .L_436)
.L_436:
        /*003c*/ 	.word	0x00000000
        /*0040*/ 	.short	0x0009
        /*0042*/ 	.short	0x0048
        /*0044*/ 	.byte	0x00, 0xf0, 0x21, 0x00


	//----- nvinfo : EIATTR_KPARAM_INFO
	.align		4
.L_437:
        /*0048*/ 	.byte	0x04, 0x17
        /*004a*/ 	.short	(.L_439 - .L_438)
.L_438:
        /*004c*/ 	.word	0x00000000
        /*0050*/ 	.short	0x0008
        /*0052*/ 	.short	0x0040
        /*0054*/ 	.byte	0x00, 0xf0, 0x21, 0x00


	//----- nvinfo : EIATTR_KPARAM_INFO
	.align		4
.L_439:
        /*0058*/ 	.byte	0x04, 0x17
        /*005a*/ 	.short	(.L_441 - .L_440)
.L_440:
        /*005c*/ 	.word	0x00000000
        /*0060*/ 	.short	0x0007
        /*0062*/ 	.short	0x0038
        /*0064*/ 	.byte	0x00, 0xf0, 0x21, 0x00


	//----- nvinfo : EIATTR_KPARAM_INFO
	.align		4
.L_441:
        /*0068*/ 	.byte	0x04, 0x17
        /*006a*/ 	.short	(.L_443 - .L_442)
.L_442:
        /*006c*/ 	.word	0x00000000
        /*0070*/ 	.short	0x0006
        /*0072*/ 	.short	0x0030
        /*0074*/ 	.byte	0x00, 0xf0, 0x21, 0x00


	//----- nvinfo : EIATTR_KPARAM_INFO
	.align		4
.L_443:
        /*0078*/ 	.byte	0x04, 0x17
        /*007a*/ 	.short	(.L_445 - .L_444)
.L_444:
        /*007c*/ 	.word	0x00000000
        /*0080*/ 	.short	0x0005
        /*0082*/ 	.short	0x0028
        /*0084*/ 	.byte	0x00, 0xf0, 0x21, 0x00


	//----- nvinfo : EIATTR_KPARAM_INFO
	.align		4
.L_445:
        /*0088*/ 	.byte	0x04, 0x17
        /*008a*/ 	.short	(.L_447 - .L_446)
.L_446:
        /*008c*/ 	.word	0x00000000
        /*0090*/ 	.short	0x0004
        /*0092*/ 	.short	0x0020
        /*0094*/ 	.byte	0x00, 0xf0, 0x21, 0x00


	//----- nvinfo : EIATTR_KPARAM_INFO
	.align		4
.L_447:
        /*0098*/ 	.byte	0x04, 0x17
        /*009a*/ 	.short	(.L_449 - .L_448)
.L_448:
        /*009c*/ 	.word	0x00000000
        /*00a0*/ 	.short	0x0003
        /*00a2*/ 	.short	0x0018
        /*00a4*/ 	.byte	0x00, 0xf0, 0x21, 0x00


	//----- nvinfo : EIATTR_KPARAM_INFO
	.align		4
.L_449:
        /*00a8*/ 	.byte	0x04, 0x17
        /*00aa*/ 	.short	(.L_451 - .L_450)
.L_450:
        /*00ac*/ 	.word	0x00000000
        /*00b0*/ 	.short	0x0002
        /*00b2*/ 	.short	0x0010
        /*00b4*/ 	.byte	0x00, 0xf0, 0x21, 0x00


	//----- nvinfo : EIATTR_KPARAM_INFO
	.align		4
.L_451:
        /*00b8*/ 	.byte	0x04, 0x17
        /*00ba*/ 	.short	(.L_453 - .L_452)
.L_452:
        /*00bc*/ 	.word	0x00000000
        /*00c0*/ 	.short	0x0001
        /*00c2*/ 	.short	0x0008
        /*00c4*/ 	.byte	0x00, 0xf0, 0x21, 0x00


	//----- nvinfo : EIATTR_KPARAM_INFO
	.align		4
.L_453:
        /*00c8*/ 	.byte	0x04, 0x17
        /*00ca*/ 	.short	(.L_455 - .L_454)
.L_454:
        /*00cc*/ 	.word	0x00000000
        /*00d0*/ 	.short	0x0000
        /*00d2*/ 	.short	0x0000
        /*00d4*/ 	.byte	0x00, 0xf0, 0x21, 0x00


	//----- nvinfo : EIATTR_SPARSE_MMA_MASK
	.align		4
.L_455:
        /*00d8*/ 	.byte	0x03, 0x50
        /*00da*/ 	.short	0x0000


	//----- nvinfo : EIATTR_MAXREG_COUNT
	.align		4
        /*00dc*/ 	.byte	0x03, 0x1b
        /*00de*/ 	.short	0x0040


	//----- nvinfo : EIATTR_MERCURY_ISA_VERSION
	.align		4
        /*00e0*/ 	.byte	0x03, 0x5f
        /*00e2*/ 	.short	0x0101


	//----- nvinfo : EIATTR_EXIT_INSTR_OFFSETS
	.align		4
        /*00e4*/ 	.byte	0x04, 0x1c
        /*00e6*/ 	.short	(.L_457 - .L_456)


	//   ....[0]....
.L_456:
        /*00e8*/ 	.word	0x00000180


	//   ....[1]....
        /*00ec*/ 	.word	0x00001280


	//   ....[2]....
        /*00f0*/ 	.word	0x000020d0


	//----- nvinfo : EIATTR_MAX_THREADS
	.align		4
.L_457:
        /*00f4*/ 	.byte	0x04, 0x05
        /*00f6*/ 	.short	(.L_459 - .L_458)
.L_458:
        /*00f8*/ 	.word	0x00000400
        /*00fc*/ 	.word	0x00000001
        /*0100*/ 	.word	0x00000001


	//----- nvinfo : EIATTR_CRS_STACK_SIZE
	.align		4
.L_459:
        /*0104*/ 	.byte	0x04, 0x1e
        /*0106*/ 	.short	(.L_461 - .L_460)
.L_460:
        /*0108*/ 	.word	0x00000000


	//----- nvinfo : EIATTR_CBANK_PARAM_SIZE
	.align		4
.L_461:
        /*010c*/ 	.byte	0x03, 0x19
        /*010e*/ 	.short	0x005c


	//----- nvinfo : EIATTR_PARAM_CBANK
	.align		4
        /*0110*/ 	.byte	0x04, 0x0a
        /*0112*/ 	.short	(.L_463 - .L_462)
	.align		4
.L_462:
        /*0114*/ 	.word	index@(.nv.constant0._ZN2at6native53_GLOBAL__N__069e5665_20_UpSampleNearest3d_cu_ab8a35b437upsample_nearest3d_backward_out_frameIddXadL_ZNS0_46nearest_neighbor_exact_bw_compute_source_indexEfiiEEEEvPKT_mmmmmmmmPS3_fff)
        /*0118*/ 	.short	0x0210
        /*011a*/ 	.short	0x005c


	//----- nvinfo : EIATTR_SW_WAR
	.align		4
.L_463:
        /*011c*/ 	.byte	0x04, 0x36
        /*011e*/ 	.short	(.L_465 - .L_464)
.L_464:
        /*0120*/ 	.word	0x00000008
.L_465:


//--------------------- .nv.info._ZN2at6native53_GLOBAL__N__069e5665_20_UpSampleNearest3d_cu_ab8a35b437upsample_nearest3d_backward_out_frameIhlXadL_ZNS0_40nearest_neighbor_bw_compute_source_indexEfiiEEEEvPKT_mmmmmmmmPS3_fff --------------------------
	.section	.nv.info._ZN2at6native53_GLOBAL__N__069e5665_20_UpSampleNearest3d_cu_ab8a35b437upsample_nearest3d_backward_out_frameIhlXadL_ZNS0_40nearest_neighbor_bw_compute_source_indexEfiiEEEEvPKT_mmmmmmmmPS3_fff,"",@"SHT_CUDA_INFO"
	.sectionflags	@""
	.align	4


	//----- nvinfo : EIATTR_CUDA_API_VERSION
	.align		4
        /*0000*/ 	.byte	0x04, 0x37
        /*0002*/ 	.short	(.L_467 - .L_466)
.L_466:
        /*0004*/ 	.word	0x00000082


	//----- nvinfo : EIATTR_KPARAM_INFO
	.align		4
.L_467:
        /*0008*/ 	.byte	0x04, 0x17
        /*000a*/ 	.short	(.L_469 - .L_468)
.L_468:
        /*000c*/ 	.word	0x00000000
        /*0010*/ 	.short	0x000c
        /*0012*/ 	.short	0x0058
        /*0014*/ 	.byte	0x00, 0xf0, 0x11, 0x00


	//----- nvinfo : EIATTR_KPARAM_INFO
	.align		4
.L_469:
        /*0018*/ 	.byte	0x04, 0x17
        /*001a*/ 	.short	(.L_471 - .L_470)
.L_470:
        /*001c*/ 	.word	0x00000000
        /*0020*/ 	.short	0x000b
        /*0022*/ 	.short	0x0054
        /*0024*/ 	.byte	0x00, 0xf0, 0x11, 0x00


	//----- nvinfo : EIATTR_KPARAM_INFO
	.align		4
.L_471:
        /*0028*/ 	.byte	0x04, 0x17
        /*002a*/ 	.short	(.L_473 - .L_472)
.L_472:
        /*002c*/ 	.word	0x00000000
        /*0030*/ 	.short	0x000a
        /*0032*/ 	.short	0x0050
        /*0034*/ 	.byte	0x00, 0xf0, 0x11, 0x00


	//----- nvinfo : EIATTR_KPARAM_INFO
	.align		4
.L_473:
        /*0038*/ 	.byte	0x04, 0x17
        /*003a*/ 	.short	(.L_475 - .L_474)
.L_474:
        /*003c*/ 	.word	0x00000000
        /*0040*/ 	.short	0x0009
        /*0042*/ 	.short	0x0048
        /*0044*/ 	.byte	0x00, 0xf0, 0x21, 0x00


	//----- nvinfo : EIATTR_KPARAM_INFO
	.align		4
.L_475:
        /*0048*/ 	.byte	0x04, 0x17
        /*004a*/ 	.short	(.L_477 - .L_476)
.L_476:
        /*004c*/ 	.word	0x00000000
        /*0050*/ 	.short	0x0008
        /*0052*/ 	.short	0x0040
        /*0054*/ 	.byte	0x00, 0xf0, 0x21, 0x00


	//----- nvinfo : EIATTR_KPARAM_INFO
	.align		4
.L_477:
        /*0058*/ 	.byte	0x04, 0x17
        /*005a*/ 	.short	(.L_479 - .L_478)
.L_478:
        /*005c*/ 	.word	0x00000000
        /*0060*/ 	.short	0x0007
        /*0062*/ 	.short	0x0038
        /*0064*/ 	.byte	0x00, 0xf0, 0x21, 0x00


	//----- nvinfo : EIATTR_KPARAM_INFO
	.align		4
.L_479:
        /*0068*/ 	.byte	0x04, 0x17
        /*006a*/ 	.short	(.L_481 - .L_480)
.L_480:
        /*006c*/ 	.word	0x00000000
        /*0070*/ 	.short	0x0006
        /*0072*/ 	.short	0x0030
        /*0074*/ 	.byte	0x00, 0xf0, 0x21, 0x00


	//----- nvinfo : EIATTR_KPARAM_INFO
	.align		4
.L_481:
        /*0078*/ 	.byte	0x04, 0x17
        /*007a*/ 	.short	(.L_483 - .L_482)
.L_482:
        /*007c*/ 	.word	0x00000000
        /*0080*/ 	.short	0x0005
        /*0082*/ 	.short	0x0028
        /*0084*/ 	.byte	0x00, 0xf0, 0x21, 0x00


	//----- nvinfo : EIATTR_KPARAM_INFO
	.align		4
.L_483:
        /*0088*/ 	.byte	0x04, 0x17
        /*008a*/ 	.short	(.L_485 - .L_484)
.L_484:
        /*008c*/ 	.word	0x00000000
        /*0090*/ 	.short	0x0004
        /*0092*/ 	.short	0x0020
        /*0094*/ 	.byte	0x00, 0xf0, 0x21, 0x00


	//----- nvinfo : EIATTR_KPARAM_INFO
	.align		4
.L_485:
        /*0098*/ 	.byte	0x04, 0x17
        /*009a*/ 	.short	(.L_487 - .L_486)
.L_486:
        /*009c*/ 	.word	0x00000000
        /*00a0*/ 	.short	0x0003
        /*00a2*/ 	.short	0x0018
        /*00a4*/ 	.byte	0x00, 0xf0, 0x21, 0x00


	//----- nvinfo : EIATTR_KPARAM_INFO
	.align		4
.L_487:
        /*00a8*/ 	.byte	0x04, 0x17
        /*00aa*/ 	.short	(.L_489 - .L_488)
.L_488:
        /*00ac*/ 	.word	0x00000000
        /*00b0*/ 	.short	0x0002
        /*00b2*/ 	.short	0x0010
        /*00b4*/ 	.byte	0x00, 0xf0, 0x21, 0x00


	//----- nvinfo : EIATTR_KPARAM_INFO
	.align		4
.L_489:
        /*00b8*/ 	.byte	0x04, 0x17
        /*00ba*/ 	.short	(.L_491 - .L_490)
.L_490:
        /*00bc*/ 	.word	0x00000000
        /*00c0*/ 	.short	0x0001
        /*00c2*/ 	.short	0x0008
        /*00c4*/ 	.byte	0x00, 0xf0, 0x21, 0x00


	//----- nvinfo : EIATTR_KPARAM_INFO
	.align		4
.L_491:
        /*00c8*/ 	.byte	0x04, 0x17
        /*00ca*/ 	.short	(.L_493 - .L_492)
.L_492:
        /*00cc*/ 	.word	0x00000000
        /*00d0*/ 	.short	0x0000
        /*00d2*/ 	.short	0x0000
        /*00d4*/ 	.byte	0x00, 0xf0, 0x21, 0x00


	//----- nvinfo : EIATTR_SPARSE_MMA_MASK
	.align		4
.L_493:
        /*00d8*/ 	.byte	0x03, 0x50
        /*00da*/ 	.short	0x0000


	//----- nvinfo : EIATTR_MAXREG_COUNT
	.align		4
        /*00dc*/ 	.byte	0x03, 0x1b
        /*00de*/ 	.short	0x0040


	//----- nvinfo : EIATTR_ANNOTATIONS
	.align		4
        /*00e0*/ 	.byte	0x04, 0x55
        /*00e2*/ 	.short	(.L_495 - .L_494)


	//   ....[0]....
.L_494:
        /*00e4*/ 	.word	0x00000001
        /*00e8*/ 	.byte	0xf0, 0x0c, 0x00, 0x00, 0x01, 0x00, 0x00, 0x00, 0x60, 0x13, 0x00, 0x00


	//----- nvinfo : EIATTR_MERCURY_ISA_VERSION
	.align		4
.L_495:
        /*00f4*/ 	.byte	0x03, 0x5f
        /*00f6*/ 	.short	0x0101


	//----- nvinfo : EIATTR_EXIT_INSTR_OFFSETS
	.align		4
        /*00f8*/ 	.byte	0x04, 0x1c
        /*00fa*/ 	.short	(.L_497 - .L_496)


	//   ....[0]....
.L_496:
        /*00fc*/ 	.word	0x00000190


	//   ....[1]....
        /*0100*/ 	.word	0x00001290


	//   ....[2]....
        /*0104*/ 	.word	0x00002040


	//----- nvinfo : EIATTR_MAX_THREADS
	.align		4
.L_497:
        /*0108*/ 	.byte	0x04, 0x05
        /*010a*/ 	.short	(.L_499 - .L_498)
.L_498:
        /*010c*/ 	.word	0x00000400
        /*0110*/ 	.word	0x00000001
        /*0114*/ 	.word	0x00000001


	//----- nvinfo : EIATTR_CRS_STACK_SIZE
	.align		4
.L_499:
        /*0118*/ 	.byte	0x04, 0x1e
        /*011a*/ 	.short	(.L_501 - .L_500)
.L_500:
        /*011c*/ 	.word	0x00000000


	//----- nvinfo : EIATTR_CBANK_PARAM_SIZE
	.align		4
.L_501:
        /*0120*/ 	.byte	0x03, 0x19
        /*0122*/ 	.short	0x005c


	//----- nvinfo : EIATTR_PARAM_CBANK
	.align		4
        /*0124*/ 	.byte	0x04, 0x0a
        /*0126*/ 	.short	(.L_503 - .L_502)
	.align		4
.L_502:
        /*0128*/ 	.word	index@(.nv.constant0._ZN2at6native53_GLOBAL__N__069e5665_20_UpSampleNearest3d_cu_ab8a35b437upsample_nearest3d_backward_out_frameIhlXadL_ZNS0_40nearest_neighbor_bw_compute_source_indexEfiiEEEEvPKT_mmmmmmmmPS3_fff)
        /*012c*/ 	.short	0x0210
        /*012e*/ 	.short	0x005c


	//----- nvinfo : EIATTR_SW_WAR
	.align		4
.L_503:
        /*0130*/ 	.byte	0x04, 0x36
        /*0132*/ 	.short	(.L_505 - .L_504)
.L_504:
        /*0134*/ 	.word	0x00000008
.L_505:


//--------------------- .nv.info._ZN2at6native53_GLOBAL__N__069e5665_20_UpSampleNearest3d_cu_ab8a35b437upsample_nearest3d_backward_out_frameIN3c108BFloat16EfXadL_ZNS0_40nearest_neighbor_bw_compute_source_indexEfiiEEEEvPKT_mmmmmmmmPS5_fff --------------------------
	.section	.nv.info._ZN2at6native53_GLOBAL__N__069e5665_20_UpSampleNearest3d_cu_ab8a35b437upsample_nearest3d_backward_out_frameIN3c108BFloat16EfXadL_ZNS0_40nearest_neighbor_bw_compute_source_indexEfiiEEEEvPKT_mmmmmmmmPS5_fff,"",@"SHT_CUDA_INFO"
	.sectionflags	@""
	.align	4


	//----- nvinfo : EIATTR_CUDA_API_VERSION
	.align		4
        /*0000*/ 	.byte	0x04, 0x37
        /*0002*/ 	.short	(.L_507 - .L_506)
.L_506:
        /*0004*/ 	.word	0x00000082


	//----- nvinfo : EIATTR_KPARAM_INFO
	.align		4
.L_507:
        /*0008*/ 	.byte	0x04, 0x17
        /*000a*/ 	.short	(.L_509 - .L_508)
.L_508:
        /*000c*/ 	.word	0x00000000
        /*0010*/ 	.short	0x000c
        /*0012*/ 	.short	0x0058
        /*0014*/ 	.byte	0x00, 0xf0, 0x11, 0x00


	//----- nvinfo : EIATTR_KPARAM_INFO
	.align		4
.L_509:
        /*0018*/ 	.byte	0x04, 0x17
        /*001a*/ 	.short	(.L_511 - .L_510)
.L_510:
        /*001c*/ 	.word	0x00000000
        /*0020*/ 	.short	0x000b
        /*0022*/ 	.short	0x0054
        /*0024*/ 	.byte	0x00, 0xf0, 0x11, 0x00


	//----- nvinfo : EIATTR_KPARAM_INFO
	.align		4
.L_511:
        /*0028*/ 	.byte	0x04, 0x17
        /*002a*/ 	.short	(.L_513 - .L_512)
.L_512:
        /*002c*/ 	.word	0x00000000
        /*0030*/ 	.short	0x000a
        /*0032*/ 	.short	0x0050
        /*0034*/ 	.byte	0x00, 0xf0, 0x11, 0x00


	//----- nvinfo : EIATTR_KPARAM_INFO
	.align		4
.L_513:
        /*0038*/ 	.byte	0x04, 0x17
        /*003a*/ 	.short	(.L_515 - .L_514)
.L_514:
        /*003c*/ 	.word	0x00000000
        /*0040*/ 	.short	0x0009
        /*0042*/ 	.short	0x0048
        /*0044*/ 	.byte	0x00, 0xf0, 0x21, 0x00


	//----- nvinfo : EIATTR_KPARAM_INFO
	.align		4
.L_515:
        /*0048*/ 	.byte	0x04, 0x17
        /*004a*/ 	.short	(.L_517 - .L_516)
.L_516:
        /*004c*/ 	.word	0x00000000
        /*0050*/ 	.short	0x0008
        /*0052*/ 	.short	0x0040
        /*0054*/ 	.byte	0x00, 0xf0, 0x21, 0x00


	//----- nvinfo : EIATTR_KPARAM_INFO
	.align		4
.L_517:
        /*0058*/ 	.byte	0x04, 0x17
        /*005a*/ 	.short	(.L_519 - .L_518)
.L_518:
        /*005c*/ 	.word	0x00000000
        /*0060*/ 	.short	0x0007
        /*0062*/ 	.short	0x0038
        /*0064*/ 	.byte	0x00, 0xf0, 0x21, 0x00


	//----- nvinfo : EIATTR_KPARAM_INFO
	.align		4
.L_519:
        /*0068*/ 	.byte	0x04, 0x17
        /*006a*/ 	.short	(.L_521 - .L_520)
.L_520:
        /*006c*/ 	.word	0x00000000
        /*0070*/ 	.short	0x0006
        /*0072*/ 	.short	0x0030
        /*0074*/ 	.byte	0x00, 0xf0, 0x21, 0x00


	//----- nvinfo : EIATTR_KPARAM_INFO
	.align		4
.L_521:
        /*0078*/ 	.byte	0x04, 0x17
        /*007a*/ 	.short	(.L_523 - .L_522)
.L_522:
        /*007c*/ 	.word	0x00000000
        /*0080*/ 	.short	0x0005
        /*0082*/ 	.short	0x0028
        /*0084*/ 	.byte	0x00, 0xf0, 0x21, 0x00


	//----- nvinfo : EIATTR_KPARAM_INFO
	.align		4
.L_523:
        /*0088*/ 	.byte	0x04, 0x17
        /*008a*/ 	.short	(.L_525 - .L_524)
.L_524:
        /*008c*/ 	.word	0x00000000
        /*0090*/ 	.short	0x0004
        /*0092*/ 	.short	0x0020
        /*0094*/ 	.byte	0x00, 0xf0, 0x21, 0x00


	//----- nvinfo : EIATTR_KPARAM_INFO
	.align		4
.L_525:
        /*0098*/ 	.byte	0x04, 0x17
        /*009a*/ 	.short	(.L_527 - .L_526)
.L_526:
        /*009c*/ 	.word	0x00000000
        /*00a0*/ 	.short	0x0003
        /*00a2*/ 	.short	0x0018
        /*00a4*/ 	.byte	0x00, 0xf0, 0x21, 0x00


	//----- nvinfo : EIATTR_KPARAM_INFO
	.align		4
.L_527:
        /*00a8*/ 	.byte	0x04, 0x17
        /*00aa*/ 	.short	(.L_529 - .L_528)
.L_528:
        /*00ac*/ 	.word	0x00000000
        /*00b0*/ 	.short	0x0002
        /*00b2*/ 	.short	0x0010
        /*00b4*/ 	.byte	0x00, 0xf0, 0x21, 0x00


	//----- nvinfo : EIATTR_KPARAM_INFO
	.align		4
.L_529:
        /*00b8*/ 	.byte	0x04, 0x17
        /*00ba*/ 	.short	(.L_531 - .L_530)
.L_530:
        /*00bc*/ 	.word	0x00000000
        /*00c0*/ 	.short	0x0001
        /*00c2*/ 	.short	0x0008
        /*00c4*/ 	.byte	0x00, 0xf0, 0x21, 0x00


	//----- nvinfo : EIATTR_KPARAM_INFO
	.align		4
.L_531:
        /*00c8*/ 	.byte	0x04, 0x17
        /*00ca*/ 	.short	(.L_533 - .L_532)
.L_532:
        /*00cc*/ 	.word	0x00000000
        /*00d0*/ 	.short	0x0000
        /*00d2*/ 	.short	0x0000
        /*00d4*/ 	.byte	0x00, 0xf0, 0x21, 0x00


	//----- nvinfo : EIATTR_SPARSE_MMA_MASK
	.align		4
.L_533:
        /*00d8*/ 	.byte	0x03, 0x50
        /*00da*/ 	.short	0x0000


	//----- nvinfo : EIATTR_MAXREG_COUNT
	.align		4
        /*00dc*/ 	.byte	0x03, 0x1b
        /*00de*/ 	.short	0x0040


	//----- nvinfo : EIATTR_ANNOTATIONS
	.align		4
        /*00e0*/ 	.byte	0x04, 0x55
        /*00e2*/ 	.short	(.L_535 - .L_534)


	//   ....[0]....
.L_534:
        /*00e4*/ 	.word	0x00000001
        /*00e8*/ 	.byte	0xf0, 0x0c, 0x00, 0x00, 0x01, 0x00, 0x00, 0x00, 0x60, 0x13, 0x00, 0x00


	//----- nvinfo : EIATTR_MERCURY_ISA_VERSION
	.align		4
.L_535:
        /*00f4*/ 	.byte	0x03, 0x5f
        /*00f6*/ 	.short	0x0101


	//----- nvinfo : EIATTR_EXIT_INSTR_OFFSETS
	.align		4
        /*00f8*/ 	.byte	0x04, 0x1c
        /*00fa*/ 	.short	(.L_537 - .L_536)


	//   ....[0]....
.L_536:
        /*00fc*/ 	.word	0x00000190


	//   ....[1]....
        /*0100*/ 	.word	0x00001290


	//   ....[2]....
        /*0104*/ 	.word	0x000023a0


	//----- nvinfo : EIATTR_MAX_THREADS
	.align		4
.L_537:
        /*0108*/ 	.byte	0x04, 0x05
        /*010a*/ 	.short	(.L_539 - .L_538)
.L_538:
        /*010c*/ 	.word	0x00000400
        /*0110*/ 	.word	0x00000001
        /*0114*/ 	.word	0x00000001


	//----- nvinfo : EIATTR_CRS_STACK_SIZE
	.align		4
.L_539:
        /*0118*/ 	.byte	0x04, 0x1e
        /*011a*/ 	.short	(.L_541 - .L_540)
.L_540:
        /*011c*/ 	.word	0x00000000


	//----- nvinfo : EIATTR_CBANK_PARAM_SIZE
	.align		4
.L_541:
        /*0120*/ 	.byte	0x03, 0x19
        /*0122*/ 	.short	0x005c


	//----- nvinfo : EIATTR_PARAM_CBANK
	.align		4
        /*0124*/ 	.byte	0x04, 0x0a
        /*0126*/ 	.short	(.L_543 - .L_542)
	.align		4
.L_542:
        /*0128*/ 	.word	index@(.nv.constant0._ZN2at6native53_GLOBAL__N__069e5665_20_UpSampleNearest3d_cu_ab8a35b437upsample_nearest3d_backward_out_frameIN3c108BFloat16EfXadL_ZNS0_40nearest_neighbor_bw_compute_source_indexEfiiEEEEvPKT_mmmmmmmmPS5_fff)
        /*012c*/ 	.short	0x0210
        /*012e*/ 	.short	0x005c


	//----- nvinfo : EIATTR_SW_WAR
	.align		4
.L_543:
        /*0130*/ 	.byte	0x04, 0x36
        /*0132*/ 	.short	(.L_545 - .L_544)
.L_544:
        /*0134*/ 	.word	0x00000008
.L_545:


//--------------------- .nv.info._ZN2at6native53_GLOBAL__N__069e5665_20_UpSampleNearest3d_cu_ab8a35b437upsample_nearest3d_backward_out_frameIN3c104HalfEfXadL_ZNS0_40nearest_neighbor_bw_compute_source_indexEfiiEEEEvPKT_mmmmmmmmPS5_fff --------------------------
	.section	.nv.info._ZN2at6native53_GLOBAL__N__069e5665_20_UpSampleNearest3d_cu_ab8a35b437upsample_nearest3d_backward_out_frameIN3c104HalfEfXadL_ZNS0_40nearest_neighbor_bw_compute_source_indexEfiiEEEEvPKT_mmmmmmmmPS5_fff,"",@"SHT_CUDA_INFO"
	.sectionflags	@""
	.align	4


	//----- nvinfo : EIATTR_CUDA_API_VERSION
	.align		4
        /*0000*/ 	.byte	0x04, 0x37
        /*0002*/ 	.short	(.L_547 - .L_546)
.L_546:
        /*0004*/ 	.word	0x00000082


	//----- nvinfo : EIATTR_KPARAM_INFO
	.align		4
.L_547:
        /*0008*/ 	.byte	0x04, 0x17
        /*000a*/ 	.short	(.L_549 - .L_548)
.L_548:
        /*000c*/ 	.word	0x00000000
        /*0010*/ 	.short	0x000c
        /*0012*/ 	.short	0x0058
        /*0014*/ 	.byte	0x00, 0xf0, 0x11, 0x00


	//----- nvinfo : EIATTR_KPARAM_INFO
	.align		4
.L_549:
        /*0018*/ 	.byte	0x04, 0x17
        /*001a*/ 	.short	(.L_551 - .L_550)
.L_550:
        /*001c*/ 	.word	0x00000000
        /*0020*/ 	.short	0x000b
        /*0022*/ 	.short	0x0054
        /*0024*/ 	.byte	0x00, 0xf0, 0x11, 0x00


	//----- nvinfo : EIATTR_KPARAM_INFO
	.align		4
.L_551:
        /*0028*/ 	.byte	0x04, 0x17
        /*002a*/ 	.short	(.L_553 - .L_552)
.L_552:
        /*002c*/ 	.word	0x00000000
        /*0030*/ 	.short	0x000a
        /*0032*/ 	.short	0x0050
        /*0034*/ 	.byte	0x00, 0xf0, 0x11, 0x00


	//----- nvinfo : EIATTR_KPARAM_INFO
	.align		4
.L_553:
        /*0038*/ 	.byte	0x04, 0x17
        /*003a*/ 	.short	(.L_555 - .L_554)
.L_554:
        /*003c*/ 	.word	0x00000000
        /*0040*/ 	.short	0x0009
        /*0042*/ 	.short	0x0048
        /*0044*/ 	.byte	0x00, 0xf0, 0x21, 0x00


	//----- nvinfo : EIATTR_KPARAM_INFO
	.align		4
.L_555:
        /*0048*/ 	.byte	0x04, 0x17
        /*004a*/ 	.short	(.L_557 - .L_556)
.L_556:
        /*004c*/ 	.word	0x00000000
        /*0050*/ 	.short	0x0008
        /*0052*/ 	.short	0x0040
        /*0054*/ 	.byte	0x00, 0xf0, 0x21, 0x00


	//----- nvinfo : EIATTR_KPARAM_INFO
	.align		4
.L_557:
        /*0058*/ 	.byte	0x04, 0x17
        /*005a*/ 	.short	(.L_559 - .L_558)
.L_558:
        /*005c*/ 	.word	0x00000000
        /*0060*/ 	.short	0x0007
        /*0062*/ 	.short	0x0038
        /*0064*/ 	.byte	0x00, 0xf0, 0x21, 0x00


	//----- nvinfo : EIATTR_KPARAM_INFO
	.align		4
.L_559:
        /*0068*/ 	.byte	0x04, 0x17
        /*006a*/ 	.short	(.L_561 - .L_560)
.L_560:
        /*006c*/ 	.word	0x00000000
        /*0070*/ 	.short	0x0006
        /*0072*/ 	.short	0x0030
        /*0074*/ 	.byte	0x00, 0xf0, 0x21, 0x00


	//----- nvinfo : EIATTR_KPARAM_INFO
	.align		4
.L_561:
        /*0078*/ 	.byte	0x04, 0x17
        /*007a*/ 	.short	(.L_563 - .L_562)
.L_562:
        /*007c*/ 	.word	0x00000000
        /*0080*/ 	.short	0x0005
        /*0082*/ 	.short	0x0028
        /*0084*/ 	.byte	0x00, 0xf0, 0x21, 0x00


	//----- nvinfo : EIATTR_KPARAM_INFO
	.align		4
.L_563:
        /*0088*/ 	.byte	0x04, 0x17
        /*008a*/ 	.short	(.L_565 - .L_564)
.L_564:
        /*008c*/ 	.word	0x00000000
        /*0090*/ 	.short	0x0004
        /*0092*/ 	.short	0x0020
        /*0094*/ 	.byte	0x00, 0xf0, 0x21, 0x00


	//----- nvinfo : EIATTR_KPARAM_INFO
	.align		4
.L_565:
        /*0098*/ 	.byte	0x04, 0x17
        /*009a*/ 	.short	(.L_567 - .L_566)
.L_566:
        /*009c*/ 	.word	0x00000000
        /*00a0*/ 	.short	0x0003
        /*00a2*/ 	.short	0x0018
        /*00a4*/ 	.byte	0x00, 0xf0, 0x21, 0x00


	//----- nvinfo : EIATTR_KPARAM_INFO
	.align		4
.L_567:
        /*00a8*/ 	.byte	0x04, 0x17
        /*00aa*/ 	.short	(.L_569 - .L_568)
.L_568:
        /*00ac*/ 	.word	0x00000000
        /*00b0*/ 	.short	0x0002
        /*00b2*/ 	.short	0x0010
        /*00b4*/ 	.byte	0x00, 0xf0, 0x21, 0x00


	//----- nvinfo : EIATTR_KPARAM_INFO
	.align		4
.L_569:
        /*00b8*/ 	.byte	0x04, 0x17
        /*00ba*/ 	.short	(.L_571 - .L_570)
.L_570:
        /*00bc*/ 	.word	0x00000000
        /*00c0*/ 	.short	0x0001
        /*00c2*/ 	.short	0x0008
        /*00c4*/ 	.byte	0x00, 0xf0, 0x21, 0x00


	//----- nvinfo : EIATTR_KPARAM_INFO
	.align		4
.L_571:
        /*00c8*/ 	.byte	0x04, 0x17
        /*00ca*/ 	.short	(.L_573 - .L_572)
.L_572:
        /*00cc*/ 	.word	0x00000000
        /*00d0*/ 	.short	0x0000
        /*00d2*/ 	.short	0x0000
        /*00d4*/ 	.byte	0x00, 0xf0, 0x21, 0x00


	//----- nvinfo : EIATTR_SPARSE_MMA_MASK
	.align		4
.L_573:
        /*00d8*/ 	.byte	0x03, 0x50
        /*00da*/ 	.short	0x0000


	//----- nvinfo : EIATTR_MAXREG_COUNT
	.align		4
        /*00dc*/ 	.byte	0x03, 0x1b
        /*00de*/ 	.short	0x0040


	//----- nvinfo : EIATTR_ANNOTATIONS
	.align		4
        /*00e0*/ 	.byte	0x04, 0x55
        /*00e2*/ 	.short	(.L_575 - .L_574)


	//   ....[0]....
.L_574:
        /*00e4*/ 	.word	0x00000001
        /*00e8*/ 	.byte	0xf0, 0x0c, 0x00, 0x00, 0x01, 0x00, 0x00, 0x00, 0x60, 0x13, 0x00, 0x00


	//----- nvinfo : EIATTR_MERCURY_ISA_VERSION
	.align		4
.L_575:
        /*00f4*/ 	.byte	0x03, 0x5f
        /*00f6*/ 	.short	0x0101


	//----- nvinfo : EIATTR_EXIT_INSTR_OFFSETS
	.align		4
        /*00f8*/ 	.byte	0x04, 0x1c
        /*00fa*/ 	.short	(.L_577 - .L_576)


	//   ....[0]....
.L_576:
        /*00fc*/ 	.word	0x00000190


	//   ....[1]....
        /*0100*/ 	.word	0x00001290


	//   ....[2]....
        /*0104*/ 	.word	0x000023a0


	//----- nvinfo : EIATTR_MAX_THREADS
	.align		4
.L_577:
        /*0108*/ 	.byte	0x04, 0x05
        /*010a*/ 	.short	(.L_579 - .L_578)
.L_578:
        /*010c*/ 	.word	0x00000400
        /*0110*/ 	.word	0x00000001
        /*0114*/ 	.word	0x00000001


	//----- nvinfo : EIATTR_CRS_STACK_SIZE
	.align		4
.L_579:
        /*0118*/ 	.byte	0x04, 0x1e
        /*011a*/ 	.short	(.L_581 - .L_580)
.L_580:
        /*011c*/ 	.word	0x00000000


	//----- nvinfo : EIATTR_CBANK_PARAM_SIZE
	.align		4
.L_581:
        /*0120*/ 	.byte	0x03, 0x19
        /*0122*/ 	.short	0x005c


	//----- nvinfo : EIATTR_PARAM_CBANK
	.align		4
        /*0124*/ 	.byte	0x04, 0x0a
        /*0126*/ 	.short	(.L_583 - .L_582)
	.align		4
.L_582:
        /*0128*/ 	.word	index@(.nv.constant0._ZN2at6native53_GLOBAL__N__069e5665_20_UpSampleNearest3d_cu_ab8a35b437upsample_nearest3d_backward_out_frameIN3c104HalfEfXadL_ZNS0_40nearest_neighbor_bw_compute_source_indexEfiiEEEEvPKT_mmmmmmmmPS5_fff)
        /*012c*/ 	.short	0x0210
        /*012e*/ 	.short	0x005c


	//----- nvinfo : EIATTR_SW_WAR
	.align		4
.L_583:
        /*0130*/ 	.byte	0x04, 0x36
        /*0132*/ 	.short	(.L_585 - .L_584)
.L_584:
        /*0134*/ 	.word	0x00000008
.L_585:


//--------------------- .nv.info._ZN2at6native53_GLOBAL__N__069e5665_20_UpSampleNearest3d_cu_ab8a35b437upsample_nearest3d_backward_out_frameIffXadL_ZNS0_40nearest_neighbor_bw_compute_source_indexEfiiEEEEvPKT_mmmmmmmmPS3_fff --------------------------
	.section	.nv.info._ZN2at6native53_GLOBAL__N__069e5665_20_UpSampleNearest3d_cu_ab8a35b437upsample_nearest3d_backward_out_frameIffXadL_ZNS0_40nearest_neighbor_bw_compute_source_indexEfiiEEEEvPKT_mmmmmmmmPS3_fff,"",@"SHT_CUDA_INFO"
	.sectionflags	@""
	.align	4


	//----- nvinfo : EIATTR_CUDA_API_VERSION
	.align		4
        /*0000*/ 	.byte	0x04, 0x37
        /*0002*/ 	.short	(.L_587 - .L_586)
.L_586:
        /*0004*/ 	.word	0x00000082


	//----- nvinfo : EIATTR_KPARAM_INFO
	.align		4
.L_587:
        /*0008*/ 	.byte	0x04, 0x17
        /*000a*/ 	.short	(.L_589 - .L_588)
.L_588:
        /*000c*/ 	.word	0x00000000
        /*0010*/ 	.short	0x000c
        /*0012*/ 	.short	0x0058
        /*0014*/ 	.byte	0x00, 0xf0, 0x11, 0x00


	//----- nvinfo : EIATTR_KPARAM_INFO
	.align		4
.L_589:
        /*0018*/ 	.byte	0x04, 0x17
        /*001a*/ 	.short	(.L_591 - .L_590)
.L_590:
        /*001c*/ 	.word	0x00000000
        /*0020*/ 	.short	0x000b
        /*0022*/ 	.short	0x0054
        /*0024*/ 	.byte	0x00, 0xf0, 0x11, 0x00


	//----- nvinfo : EIATTR_KPARAM_INFO
	.align		4
.L_591:
        /*0028*/ 	.byte	0x04, 0x17
        /*002a*/ 	.short	(.L_593 - .L_592)
.L_592:
        /*002c*/ 	.word	0x00000000
        /*0030*/ 	.short	0x000a
        /*0032*/ 	.short	0x0050
        /*0034*/ 	.byte	0x00, 0xf0, 0x11, 0x00


	//----- nvinfo : EIATTR_KPARAM_INFO
	.align		4
.L_593:
        /*0038*/ 	.byte	0x04, 0x17
        /*003a*/ 	.short	(.L_595 - .L_594)
.L_594:
        /*003c*/ 	.word	0x00000000
        /*0040*/ 	.short	0x0009
        /*0042*/ 	.short	0x0048
        /*0044*/ 	.byte	0x00, 0xf0, 0x21, 0x00


	//----- nvinfo : EIATTR_KPARAM_INFO
	.align		4
.L_595:
        /*0048*/ 	.byte	0x04, 0x17
        /*004a*/ 	.short	(.L_597 - .L_596)
.L_596:
        /*004c*/ 	.word	0x00000000
        /*0050*/ 	.short	0x0008
        /*0052*/ 	.short	0x0040
        /*0054*/ 	.byte	0x00, 0xf0, 0x21, 0x00


	//----- nvinfo : EIATTR_KPARAM_INFO
	.align		4
.L_597:
        /*0058*/ 	.byte	0x04, 0x17
        /*005a*/ 	.short	(.L_599 - .L_598)
.L_598:
        /*005c*/ 	.word	0x00000000
        /*0060*/ 	.short	0x0007
        /*0062*/ 	.short	0x0038
        /*0064*/ 	.byte	0x00, 0xf0, 0x21, 0x00


	//----- nvinfo : EIATTR_KPARAM_INFO
	.align		4
.L_599:
        /*0068*/ 	.byte	0x04, 0x17
        /*006a*/ 	.short	(.L_601 - .L_600)
.L_600:
        /*006c*/ 	.word	0x00000000
        /*0070*/ 	.short	0x0006
        /*0072*/ 	.short	0x0030
        /*0074*/ 	.byte	0x00, 0xf0, 0x21, 0x00


	//----- nvinfo : EIATTR_KPARAM_INFO
	.align		4
.L_601:
        /*0078*/ 	.byte	0x04, 0x17
        /*007a*/ 	.short	(.L_603 - .L_602)
.L_602:
        /*007c*/ 	.word	0x00000000
        /*0080*/ 	.short	0x0005
        /*0082*/ 	.short	0x0028
        /*0084*/ 	.byte	0x00, 0xf0, 0x21, 0x00


	//----- nvinfo : EIATTR_KPARAM_INFO
	.align		4
.L_603:
        /*0088*/ 	.byte	0x04, 0x17
        /*008a*/ 	.short	(.L_605 - .L_604)
.L_604:
        /*008c*/ 	.word	0x00000000
        /*0090*/ 	.short	0x0004
        /*0092*/ 	.short	0x0020
        /*0094*/ 	.byte	0x00, 0xf0, 0x21, 0x00


	//----- nvinfo : EIATTR_KPARAM_INFO
	.align		4
.L_605:
        /*0098*/ 	.byte	0x04, 0x17
        /*009a*/ 	.short	(.L_607 - .L_606)
.L_606:
        /*009c*/ 	.word	0x00000000
        /*00a0*/ 	.short	0x0003
        /*00a2*/ 	.short	0x0018
        /*00a4*/ 	.byte	0x00, 0xf0, 0x21, 0x00


	//----- nvinfo : EIATTR_KPARAM_INFO
	.align		4
.L_607:
        /*00a8*/ 	.byte	0x04, 0x17
        /*00aa*/ 	.short	(.L_609 - .L_608)
.L_608:
        /*00ac*/ 	.word	0x00000000
        /*00b0*/ 	.short	0x0002
        /*00b2*/ 	.short	0x0010
        /*00b4*/ 	.byte	0x00, 0xf0, 0x21, 0x00


	//----- nvinfo : EIATTR_KPARAM_INFO
	.align		4
.L_609:
        /*00b8*/ 	.byte	0x04, 0x17
        /*00ba*/ 	.short	(.L_611 - .L_610)
.L_610:
        /*00bc*/ 	.word	0x00000000
        /*00c0*/ 	.short	0x0001
        /*00c2*/ 	.short	0x0008
        /*00c4*/ 	.byte	0x00, 0xf0, 0x21, 0x00


	//----- nvinfo : EIATTR_KPARAM_INFO
	.align		4
.L_611:
        /*00c8*/ 	.byte	0x04, 0x17
        /*00ca*/ 	.short	(.L_613 - .L_612)
.L_612:
        /*00cc*/ 	.word	0x00000000
        /*00d0*/ 	.short	0x0000
        /*00d2*/ 	.short	0x0000
        /*00d4*/ 	.byte	0x00, 0xf0, 0x21, 0x00


	//----- nvinfo : EIATTR_SPARSE_MMA_MASK
	.align		4
.L_613:
        /*00d8*/ 	.byte	0x03, 0x50
        /*00da*/ 	.short	0x0000


	//----- nvinfo : EIATTR_MAXREG_COUNT
	.align		4
        /*00dc*/ 	.byte	0x03, 0x1b
        /*00de*/ 	.short	0x0040


	//----- nvinfo : EIATTR_ANNOTATIONS
	.align		4
        /*00e0*/ 	.byte	0x04, 0x55
        /*00e2*/ 	.short	(.L_615 - .L_614)


	//   ....[0]....
.L_614:
        /*00e4*/ 	.word	0x00000001
        /*00e8*/ 	.byte	0xf0, 0x0c, 0x00, 0x00, 0x01, 0x00, 0x00, 0x00, 0x60, 0x13, 0x00, 0x00


	//----- nvinfo : EIATTR_MERCURY_ISA_VERSION
	.align		4
.L_615:
        /*00f4*/ 	.byte	0x03, 0x5f
        /*00f6*/ 	.short	0x0101


	//----- nvinfo : EIATTR_EXIT_INSTR_OFFSETS
	.align		4
        /*00f8*/ 	.byte	0x04, 0x1c
        /*00fa*/ 	.short	(.L_617 - .L_616)


	//   ....[0]....
.L_616:
        /*00fc*/ 	.word	0x00000190


	//   ....[1]....
        /*0100*/ 	.word	0x00001290


	//   ....[2]....
        /*0104*/ 	.word	0x000021a0


	//----- nvinfo : EIATTR_MAX_THREADS
	.align		4
.L_617:
        /*0108*/ 	.byte	0x04, 0x05
        /*010a*/ 	.short	(.L_619 - .L_618)
.L_618:
        /*010c*/ 	.word	0x00000400
        /*0110*/ 	.word	0x00000001
        /*0114*/ 	.word	0x00000001


	//----- nvinfo : EIATTR_CRS_STACK_SIZE
	.align		4
.L_619:
        /*0118*/ 	.byte	0x04, 0x1e
        /*011a*/ 	.short	(.L_621 - .L_620)
.L_620:
        /*011c*/ 	.word	0x00000000


	//----- nvinfo : EIATTR_CBANK_PARAM_SIZE
	.align		4
.L_621:
        /*0120*/ 	.byte	0x03, 0x19
        /*0122*/ 	.short	0x005c


	//----- nvinfo : EIATTR_PARAM_CBANK
	.align		4
        /*0124*/ 	.byte	0x04, 0x0a
        /*0126*/ 	.short	(.L_623 - .L_622)
	.align		4
.L_622:
        /*0128*/ 	.word	index@(.nv.constant0._ZN2at6native53_GLOBAL__N__069e5665_20_UpSampleNearest3d_cu_ab8a35b437upsample_nearest3d_backward_out_frameIffXadL_ZNS0_40nearest_neighbor_bw_compute_source_indexEfiiEEEEvPKT_mmmmmmmmPS3_fff)
        /*012c*/ 	.short	0x0210
        /*012e*/ 	.short	0x005c


	//----- nvinfo : EIATTR_SW_WAR
	.align		4
.L_623:
        /*0130*/ 	.byte	0x04, 0x36
        /*0132*/ 	.short	(.L_625 - .L_624)
.L_624:
        /*0134*/ 	.word	0x00000008
.L_625:


//--------------------- .nv.info._ZN2at6native53_GLOBAL__N__069e5665_20_UpSampleNearest3d_cu_ab8a35b437upsample_nearest3d_backward_out_frameIddXadL_ZNS0_40nearest_neighbor_bw_compute_source_indexEfiiEEEEvPKT_mmmmmmmmPS3_fff --------------------------
	.section	.nv.info._ZN2at6native53_GLOBAL__N__069e5665_20_UpSampleNearest3d_cu_ab8a35b437upsample_nearest3d_backward_out_frameIddXadL_ZNS0_40nearest_neighbor_bw_compute_source_indexEfiiEEEEvPKT_mmmmmmmmPS3_fff,"",@"SHT_CUDA_INFO"
	.sectionflags	@""
	.align	4


	//----- nvinfo : EIATTR_CUDA_API_VERSION
	.align		4
        /*0000*/ 	.byte	0x04, 0x37
        /*0002*/ 	.short	(.L_627 - .L_626)
.L_626:
        /*0004*/ 	.word	0x00000082


	//----- nvinfo : EIATTR_KPARAM_INFO
	.align		4
.L_627:
        /*0008*/ 	.byte	0x04, 0x17
        /*000a*/ 	.short	(.L_629 - .L_628)
.L_628:
        /*000c*/ 	.word	0x00000000
        /*0010*/ 	.short	0x000c
        /*0012*/ 	.short	0x0058
        /*0014*/ 	.byte	0x00, 0xf0, 0x11, 0x00


	//----- nvinfo : EIATTR_KPARAM_INFO
	.align		4
.L_629:
        /*0018*/ 	.byte	0x04, 0x17
        /*001a*/ 	.short	(.L_631 - .L_630)
.L_630:
        /*001c*/ 	.word	0x00000000
        /*0020*/ 	.short	0x000b
        /*0022*/ 	.short	0x0054
        /*0024*/ 	.byte	0x00, 0xf0, 0x11, 0x00


	//----- nvinfo : EIATTR_KPARAM_INFO
	.align		4
.L_631:
        /*0028*/ 	.byte	0x04, 0x17
        /*002a*/ 	.short	(.L_633 - .L_632)
.L_632:
        /*002c*/ 	.word	0x00000000
        /*0030*/ 	.short	0x000a
        /*0032*/ 	.short	0x0050
        /*0034*/ 	.byte	0x00, 0xf0, 0x11, 0x00


	//----- nvinfo : EIATTR_KPARAM_INFO
	.align		4
.L_633:
        /*0038*/ 	.byte	0x04, 0x17
        /*003a*/ 	.short	(.L_635 - .L_634)
.L_634:
        /*003c*/ 	.word	0x00000000
        /*0040*/ 	.short	0x0009
        /*0042*/ 	.short	0x0048
        /*0044*/ 	.byte	0x00, 0xf0, 0x21, 0x00


	//----- nvinfo : EIATTR_KPARAM_INFO
	.align		4
.L_635:
        /*0048*/ 	.byte	0x04, 0x17
        /*004a*/ 	.short	(.L_637 - .L_636)
.L_636:
        /*004c*/ 	.word	0x00000000
        /*0050*/ 	.short	0x0008
        /*0052*/ 	.short	0x0040
        /*0054*/ 	.byte	0x00, 0xf0, 0x21, 0x00


	//----- nvinfo : EIATTR_KPARAM_INFO
	.align		4
.L_637:
        /*0058*/ 	.byte	0x04, 0x17
        /*005a*/ 	.short	(.L_639 - .L_638)
.L_638:
        /*005c*/ 	.word	0x00000000
        /*0060*/ 	.short	0x0007
        /*0062*/ 	.short	0x0038
        /*0064*/ 	.byte	0x00, 0xf0, 0x21, 0x00


	//----- nvinfo : EIATTR_KPARAM_INFO
	.align		4
.L_639:
        /*0068*/ 	.byte	0x04, 0x17
        /*006a*/ 	.short	(.L_641 - .L_640)
.L_640:
        /*006c*/ 	.word	0x00000000
        /*0070*/ 	.short	0x0006
        /*0072*/ 	.short	0x0030
        /*0074*/ 	.byte	0x00, 0xf0, 0x21, 0x00


	//----- nvinfo : EIATTR_KPARAM_INFO
	.align		4
.L_641:
        /*0078*/ 	.byte	0x04, 0x17
        /*007a*/ 	.short	(.L_643 - .L_642)
.L_642:
        /*007c*/ 	.word	0x00000000
        /*0080*/ 	.short	0x0005
        /*0082*/ 	.short	0x0028
        /*0084*/ 	.byte	0x00, 0xf0, 0x21, 0x00


	//----- nvinfo : EIATTR_KPARAM_INFO
	.align		4
.L_643:
        /*0088*/ 	.byte	0x04, 0x17
        /*008a*/ 	.short	(.L_645 - .L_644)
.L_644:
        /*008c*/ 	.word	0x00000000
        /*0090*/ 	.short	0x0004
        /*0092*/ 	.short	0x0020
        /*0094*/ 	.byte	0x00, 0xf0, 0x21, 0x00


	//----- nvinfo : EIATTR_KPARAM_INFO
	.align		4
.L_645:
        /*0098*/ 	.byte	0x04, 0x17
        /*009a*/ 	.short	(.L_647 - .L_646)
.L_646:
        /*009c*/ 	.word	0x00000000
        /*00a0*/ 	.short	0x0003
        /*00a2*/ 	.short	0x0018
        /*00a4*/ 	.byte	0x00, 0xf0, 0x21, 0x00


	//----- nvinfo : EIATTR_KPARAM_INFO
	.align		4
.L_647:
        /*00a8*/ 	.byte	0x04, 0x17
        /*00aa*/ 	.short	(.L_649 - .L_648)
.L_648:
        /*00ac*/ 	.word	0x00000000
        /*00b0*/ 	.short	0x0002
        /*00b2*/ 	.short	0x0010
        /*00b4*/ 	.byte	0x00, 0xf0, 0x21, 0x00


	//----- nvinfo : EIATTR_KPARAM_INFO
	.align		4
.L_649:
        /*00b8*/ 	.byte	0x04, 0x17
        /*00ba*/ 	.short	(.L_651 - .L_650)
.L_650:
        /*00bc*/ 	.word	0x00000000
        /*00c0*/ 	.short	0x0001
        /*00c2*/ 	.short	0x0008
        /*00c4*/ 	.byte	0x00, 0xf0, 0x21, 0x00


	//----- nvinfo : EIATTR_KPARAM_INFO
	.align		4
.L_651:
        /*00c8*/ 	.byte	0x04, 0x17
        /*00ca*/ 	.short	(.L_653 - .L_652)
.L_652:
        /*00cc*/ 	.word	0x00000000
        /*00d0*/ 	.short	0x0000
        /*00d2*/ 	.short	0x0000
        /*00d4*/ 	.byte	0x00, 0xf0, 0x21, 0x00


	//----- nvinfo : EIATTR_SPARSE_MMA_MASK
	.align		4
.L_653:
        /*00d8*/ 	.byte	0x03, 0x50
        /*00da*/ 	.short	0x0000


	//----- nvinfo : EIATTR_MAXREG_COUNT
	.align		4
        /*00dc*/ 	.byte	0x03, 0x1b
        /*00de*/ 	.short	0x0040


	//----- nvinfo : EIATTR_MERCURY_ISA_VERSION
	.align		4
        /*00e0*/ 	.byte	0x03, 0x5f
        /*00e2*/ 	.short	0x0101


	//----- nvinfo : EIATTR_EXIT_INSTR_OFFSETS
	.align		4
        /*00e4*/ 	.byte	0x04, 0x1c
        /*00e6*/ 	.short	(.L_655 - .L_654)


	//   ....[0]....
.L_654:
        /*00e8*/ 	.word	0x00000180


	//   ....[1]....
        /*00ec*/ 	.word	0x00001280


	//   ....[2]....
        /*00f0*/ 	.word	0x000020d0


	//----- nvinfo : EIATTR_MAX_THREADS
	.align		4
.L_655:
        /*00f4*/ 	.byte	0x04, 0x05
        /*00f6*/ 	.short	(.L_657 - .L_656)
.L_656:
        /*00f8*/ 	.word	0x00000400
        /*00fc*/ 	.word	0x00000001
        /*0100*/ 	.word	0x00000001


	//----- nvinfo : EIATTR_CRS_STACK_SIZE
	.align		4
.L_657:
        /*0104*/ 	.byte	0x04, 0x1e
        /*0106*/ 	.short	(.L_659 - .L_658)
.L_658:
        /*0108*/ 	.word	0x00000000


	//----- nvinfo : EIATTR_CBANK_PARAM_SIZE
	.align		4
.L_659:
        /*010c*/ 	.byte	0x03, 0x19
        /*010e*/ 	.short	0x005c


	//----- nvinfo : EIATTR_PARAM_CBANK
	.align		4
        /*0110*/ 	.byte	0x04, 0x0a
        /*0112*/ 	.short	(.L_661 - .L_660)
	.align		4
.L_660:
        /*0114*/ 	.word	index@(.nv.constant0._ZN2at6native53_GLOBAL__N__069e5665_20_UpSampleNearest3d_cu_ab8a35b437upsample_nearest3d_backward_out_frameIddXadL_ZNS0_40nearest_neighbor_bw_compute_source_indexEfiiEEEEvPKT_mmmmmmmmPS3_fff)
        /*0118*/ 	.short	0x0210
        /*011a*/ 	.short	0x005c


	//----- nvinfo : EIATTR_SW_WAR
	.align		4
.L_661:
        /*011c*/ 	.byte	0x04, 0x36
        /*011e*/ 	.short	(.L_663 - .L_662)
.L_662:
        /*0120*/ 	.word	0x00000008
.L_663:


//--------------------- .nv.info._ZN2at6native53_GLOBAL__N__069e5665_20_UpSampleNearest3d_cu_ab8a35b428upsample_nearest3d_out_frameIhXadL_ZNS0_43nearest_neighbor_exact_compute_source_indexEfiiEEEEvPKT_mmmmmmmmPS3_fff --------------------------
	.section	.nv.info._ZN2at6native53_GLOBAL__N__069e5665_20_UpSampleNearest3d_cu_ab8a35b428upsample_nearest3d_out_frameIhXadL_ZNS0_43nearest_neighbor_exact_compute_source_indexEfiiEEEEvPKT_mmmmmmmmPS3_fff,"",@"SHT_CUDA_INFO"
	.sectionflags	@""
	.align	4


	//----- nvinfo : EIATTR_CUDA_API_VERSION
	.align		4
        /*0000*/ 	.byte	0x04, 0x37
        /*0002*/ 	.short	(.L_665 - .L_664)
.L_664:
        /*0004*/ 	.word	0x00000082


	//----- nvinfo : EIATTR_KPARAM_INFO
	.align		4
.L_665:
        /*0008*/ 	.byte	0x04, 0x17
        /*000a*/ 	.short	(.L_667 - .L_666)
.L_666:
        /*000c*/ 	.word	0x00000000
        /*0010*/ 	.short	0x000c
        /*0012*/ 	.short	0x0058
        /*0014*/ 	.byte	0x00, 0xf0, 0x11, 0x00


	//----- nvinfo : EIATTR_KPARAM_INFO
	.align		4
.L_667:
        /*0018*/ 	.byte	0x04, 0x17
        /*001a*/ 	.short	(.L_669 - .L_668)
.L_668:
        /*001c*/ 	.word	0x00000000
        /*0020*/ 	.short	0x000b
        /*0022*/ 	.short	0x0054
        /*0024*/ 	.byte	0x00, 0xf0, 0x11, 0x00


	//----- nvinfo : EIATTR_KPARAM_INFO
	.align		4
.L_669:
        /*0028*/ 	.byte	0x04, 0x17
        /*002a*/ 	.short	(.L_671 - .L_670)
.L_670:
        /*002c*/ 	.word	0x00000000
        /*0030*/ 	.short	0x000a
        /*0032*/ 	.short	0x0050
        /*0034*/ 	.byte	0x00, 0xf0, 0x11, 0x00


	//----- nvinfo : EIATTR_KPARAM_INFO
	.align		4
.L_671:
        /*0038*/ 	.byte	0x04, 0x17
        /*003a*/ 	.short	(.L_673 - .L_672)
.L_672:
        /*003c*/ 	.word	0x00000000
        /*0040*/ 	.short	0x0009
        /*0042*/ 	.short	0x0048
        /*0044*/ 	.byte	0x00, 0xf0, 0x21, 0x00


	//----- nvinfo : EIATTR_KPARAM_INFO
	.align		4
.L_673:
        /*0048*/ 	.byte	0x04, 0x17
        /*004a*/ 	.short	(.L_675 - .L_674)
.L_674:
        /*004c*/ 	.word	0x00000000
        /*0050*/ 	.short	0x0008
        /*0052*/ 	.short	0x0040
        /*0054*/ 	.byte	0x00, 0xf0, 0x21, 0x00


	//----- nvinfo : EIATTR_KPARAM_INFO
	.align		4
.L_675:
        /*0058*/ 	.byte	0x04, 0x17
        /*005a*/ 	.short	(.L_677 - .L_676)
.L_676:
        /*005c*/ 	.word	0x00000000
        /*0060*/ 	.short	0x0007
        /*0062*/ 	.short	0x0038
        /*0064*/ 	.byte	0x00, 0xf0, 0x21, 0x00


	//----- nvinfo : EIATTR_KPARAM_INFO
	.align		4
.L_677:
        /*0068*/ 	.byte	0x04, 0x17
        /*006a*/ 	.short	(.L_679 - .L_678)
.L_678:
        /*006c*/ 	.word	0x00000000
        /*0070*/ 	.short	0x0006
        /*0072*/ 	.short	0x0030
        /*0074*/ 	.byte	0x00, 0xf0, 0x21, 0x00


	//----- nvinfo : EIATTR_KPARAM_INFO
	.align		4
.L_679:
        /*0078*/ 	.byte	0x04, 0x17
        /*007a*/ 	.short	(.L_681 - .L_680)
.L_680:
        /*007c*/ 	.word	0x00000000
        /*0080*/ 	.short	0x0005
        /*0082*/ 	.short	0x0028
        /*0084*/ 	.byte	0x00, 0xf0, 0x21, 0x00


	//----- nvinfo : EIATTR_KPARAM_INFO
	.align		4
.L_681:
        /*0088*/ 	.byte	0x04, 0x17
        /*008a*/ 	.short	(.L_683 - .L_682)
.L_682:
        /*008c*/ 	.word	0x00000000
        /*0090*/ 	.short	0x0004
        /*0092*/ 	.short	0x0020
        /*0094*/ 	.byte	0x00, 0xf0, 0x21, 0x00


	//----- nvinfo : EIATTR_KPARAM_INFO
	.align		4
.L_683:
        /*0098*/ 	.byte	0x04, 0x17
        /*009a*/ 	.short	(.L_685 - .L_684)
.L_684:
        /*009c*/ 	.word	0x00000000
        /*00a0*/ 	.short	0x0003
        /*00a2*/ 	.short	0x0018
        /*00a4*/ 	.byte	0x00, 0xf0, 0x21, 0x00


	//----- nvinfo : EIATTR_KPARAM_INFO
	.align		4
.L_685:
        /*00a8*/ 	.byte	0x04, 0x17
        /*00aa*/ 	.short	(.L_687 - .L_686)
.L_686:
        /*00ac*/ 	.word	0x00000000
        /*00b0*/ 	.short	0x0002
        /*00b2*/ 	.short	0x0010
        /*00b4*/ 	.byte	0x00, 0xf0, 0x21, 0x00


	//----- nvinfo : EIATTR_KPARAM_INFO
	.align		4
.L_687:
        /*00b8*/ 	.byte	0x04, 0x17
        /*00ba*/ 	.short	(.L_689 - .L_688)
.L_688:
        /*00bc*/ 	.word	0x00000000
        /*00c0*/ 	.short	0x0001
        /*00c2*/ 	.short	0x0008
        /*00c4*/ 	.byte	0x00, 0xf0, 0x21, 0x00


	//----- nvinfo : EIATTR_KPARAM_INFO
	.align		4
.L_689:
        /*00c8*/ 	.byte	0x04, 0x17
        /*00ca*/ 	.short	(.L_691 - .L_690)
.L_690:
        /*00cc*/ 	.word	0x00000000
        /*00d0*/ 	.short	0x0000
        /*00d2*/ 	.short	0x0000
        /*00d4*/ 	.byte	0x00, 0xf0, 0x21, 0x00


	//----- nvinfo : EIATTR_SPARSE_MMA_MASK
	.align		4
.L_691:
        /*00d8*/ 	.byte	0x03, 0x50
        /*00da*/ 	.short	0x0000


	//----- nvinfo : EIATTR_MAXREG_COUNT
	.align		4
        /*00dc*/ 	.byte	0x03, 0x1b
        /*00de*/ 	.short	0x0040


	//----- nvinfo : EIATTR_MERCURY_ISA_VERSION
	.align		4
        /*00e0*/ 	.byte	0x03, 0x5f
        /*00e2*/ 	.short	0x0101


	//----- nvinfo : EIATTR_EXIT_INSTR_OFFSETS
	.align		4
        /*00e4*/ 	.byte	0x04, 0x1c
        /*00e6*/ 	.short	(.L_693 - .L_692)


	//   ....[0]....
.L_692:
        /*00e8*/ 	.word	0x00000190


	//   ....[1]....
        /*00ec*/ 	.word	0x000013d0


	//   ....[2]....
        /*00f0*/ 	.word	0x00002b20


	//   ....[3]....
        /*00f4*/ 	.word	0x00002cd0


	//----- nvinfo : EIATTR_MAX_THREADS
	.align		4
.L_693:
        /*00f8*/ 	.byte	0x04, 0x05
        /*00fa*/ 	.short	(.L_695 - .L_694)
.L_694:
        /*00fc*/ 	.word	0x00000400
        /*0100*/ 	.word	0x00000001
        /*0104*/ 	.word	0x00000001


	//----- nvinfo : EIATTR_CRS_STACK_SIZE
	.align		4
.L_695:
        /*0108*/ 	.byte	0x04, 0x1e
        /*010a*/ 	.short	(.L_697 - .L_696)
.L_696:
        /*010c*/ 	.word	0x00000000


	//----- nvinfo : EIATTR_CBANK_PARAM_SIZE
	.align		4
.L_697:
        /*0110*/ 	.byte	0x03, 0x19
        /*0112*/ 	.short	0x005c


	//----- nvinfo : EIATTR_PARAM_CBANK
	.align		4
        /*0114*/ 	.byte	0x04, 0x0a
        /*0116*/ 	.short	(.L_699 - .L_698)
	.align		4
.L_698:
        /*0118*/ 	.word	index@(.nv.constant0._ZN2at6native53_GLOBAL__N__069e5665_20_UpSampleNearest3d_cu_ab8a35b428upsample_nearest3d_out_frameIhXadL_ZNS0_43nearest_neighbor_exact_compute_source_indexEfiiEEEEvPKT_mmmmmmmmPS3_fff)
        /*011c*/ 	.short	0x0210
        /*011e*/ 	.short	0x005c


	//----- nvinfo : EIATTR_SW_WAR
	.align		4
.L_699:
        /*0120*/ 	.byte	0x04, 0x36
        /*0122*/ 	.short	(.L_701 - .L_700)
.L_700:
        /*0124*/ 	.word	0x00000008
.L_701:


//--------------------- .nv.info._ZN2at6native53_GLOBAL__N__069e5665_20_UpSampleNearest3d_cu_ab8a35b428upsample_nearest3d_out_frameIN3c108BFloat16EXadL_ZNS0_43nearest_neighbor_exact_compute_source_indexEfiiEEEEvPKT_mmmmmmmmPS5_fff --------------------------
	.section	.nv.info._ZN2at6native53_GLOBAL__N__069e5665_20_UpSampleNearest3d_cu_ab8a35b428upsample_nearest3d_out_frameIN3c108BFloat16EXadL_ZNS0_43nearest_neighbor_exact_compute_source_indexEfiiEEEEvPKT_mmmmmmmmPS5_fff,"",@"SHT_CUDA_INFO"
	.sectionflags	@""
	.align	4


	//----- nvinfo : EIATTR_CUDA_API_VERSION
	.align		4
        /*0000*/ 	.byte	0x04, 0x37
        /*0002*/ 	.short	(.L_703 - .L_702)
.L_702:
        /*0004*/ 	.word	0x00000082


	//----- nvinfo : EIATTR_KPARAM_INFO
	.align		4
.L_703:
        /*0008*/ 	.byte	0x04, 0x17
        /*000a*/ 	.short	(.L_705 - .L_704)
.L_704:
        /*000c*/ 	.word	0x00000000
        /*0010*/ 	.short	0x000c
        /*0012*/ 	.short	0x0058
        /*0014*/ 	.byte	0x00, 0xf0, 0x11, 0x00


	//----- nvinfo : EIATTR_KPARAM_INFO
	.align		4
.L_705:
        /*0018*/ 	.byte	0x04, 0x17
        /*001a*/ 	.short	(.L_707 - .L_706)
.L_706:
        /*001c*/ 	.word	0x00000000
        /*0020*/ 	.short	0x000b
        /*0022*/ 	.short	0x0054
        /*0024*/ 	.byte	0x00, 0xf0, 0x11, 0x00


	//----- nvinfo : EIATTR_KPARAM_INFO
	.align		4
.L_707:
        /*0028*/ 	.byte	0x04, 0x17
        /*002a*/ 	.short	(.L_709 - .L_708)
.L_708:
        /*002c*/ 	.word	0x00000000
        /*0030*/ 	.short	0x000a
        /*0032*/ 	.short	0x0050
        /*0034*/ 	.byte	0x00, 0xf0, 0x11, 0x00


	//----- nvinfo : EIATTR_KPARAM_INFO
	.align		4
.L_709:
        /*0038*/ 	.byte	0x04, 0x17
        /*003a*/ 	.short	(.L_711 - .L_710)
.L_710:
        /*003c*/ 	.word	0x00000000
        /*0040*/ 	.short	0x0009
        /*0042*/ 	.short	0x0048
        /*0044*/ 	.byte	0x00, 0xf0, 0x21, 0x00


	//----- nvinfo : EIATTR_KPARAM_INFO
	.align		4
.L_711:
        /*0048*/ 	.byte	0x04, 0x17
        /*004a*/ 	.short	(.L_713 - .L_712)
.L_712:
        /*004c*/ 	.word	0x00000000
        /*0050*/ 	.short	0x0008
        /*0052*/ 	.short	0x0040
        /*0054*/ 	.byte	0x00, 0xf0, 0x21, 0x00


	//----- nvinfo : EIATTR_KPARAM_INFO
	.align		4
.L_713:
        /*0058*/ 	.byte	0x04, 0x17
        /*005a*/ 	.short	(.L_715 - .L_714)
.L_714:
        /*005c*/ 	.word	0x00000000
        /*0060*/ 	.short	0x0007
        /*0062*/ 	.short	0x0038
        /*0064*/ 	.byte	0x00, 0xf0, 0x21, 0x00


	//----- nvinfo : EIATTR_KPARAM_INFO
	.align		4
.L_715:
        /*0068*/ 	.byte	0x04, 0x17
        /*006a*/ 	.short	(.L_717 - .L_716)
.L_716:
        /*006c*/ 	.word	0x00000000
        /*0070*/ 	.short	0x0006
        /*0072*/ 	.short	0x0030
        /*0074*/ 	.byte	0x00, 0xf0, 0x21, 0x00


	//----- nvinfo : EIATTR_KPARAM_INFO
	.align		4
.L_717:
        /*0078*/ 	.byte	0x04, 0x17
        /*007a*/ 	.short	(.L_719 - .L_718)
.L_718:
        /*007c*/ 	.word	0x00000000
        /*0080*/ 	.short	0x0005
        /*0082*/ 	.short	0x0028
        /*0084*/ 	.byte	0x00, 0xf0, 0x21, 0x00


	//----- nvinfo : EIATTR_KPARAM_INFO
	.align		4
.L_719:
        /*0088*/ 	.byte	0x04, 0x17
        /*008a*/ 	.short	(.L_721 - .L_720)
.L_720:
        /*008c*/ 	.word	0x00000000
        /*0090*/ 	.short	0x0004
        /*0092*/ 	.short	0x0020
        /*0094*/ 	.byte	0x00, 0xf0, 0x21, 0x00


	//----- nvinfo : EIATTR_KPARAM_INFO
	.align		4
.L_721:
        /*0098*/ 	.byte	0x04, 0x17
        /*009a*/ 	.short	(.L_723 - .L_722)
.L_722:
        /*009c*/ 	.word	0x00000000
        /*00a0*/ 	.short	0x0003
        /*00a2*/ 	.short	0x0018
        /*00a4*/ 	.byte	0x00, 0xf0, 0x21, 0x00


	//----- nvinfo : EIATTR_KPARAM_INFO
	.align		4
.L_723:
        /*00a8*/ 	.byte	0x04, 0x17
        /*00aa*/ 	.short	(.L_725 - .L_724)
.L_724:
        /*00ac*/ 	.word	0x00000000
        /*00b0*/ 	.short	0x0002
        /*00b2*/ 	.short	0x0010
        /*00b4*/ 	.byte	0x00, 0xf0, 0x21, 0x00


	//----- nvinfo : EIATTR_KPARAM_INFO
	.align		4
.L_725:
        /*00b8*/ 	.byte	0x04, 0x17
        /*00ba*/ 	.short	(.L_727 - .L_726)
.L_726:
        /*00bc*/ 	.word	0x00000000
        /*00c0*/ 	.short	0x0001
        /*00c2*/ 	.short	0x0008
        /*00c4*/ 	.byte	0x00, 0xf0, 0x21, 0x00


	//----- nvinfo : EIATTR_KPARAM_INFO
	.align		4
.L_727:
        /*00c8*/ 	.byte	0x04, 0x17
        /*00ca*/ 	.short	(.L_729 - .L_728)
.L_728:
        /*00cc*/ 	.word	0x00000000
        /*00d0*/ 	.short	0x0000
        /*00d2*/ 	.short	0x0000
        /*00d4*/ 	.byte	0x00, 0xf0, 0x21, 0x00


	//----- nvinfo : EIATTR_SPARSE_MMA_MASK
	.align		4
.L_729:
        /*00d8*/ 	.byte	0x03, 0x50
        /*00da*/ 	.short	0x0000


	//----- nvinfo : EIATTR_MAXREG_COUNT
	.align		4
        /*00dc*/ 	.byte	0x03, 0x1b
        /*00de*/ 	.short	0x0040


	//----- nvinfo : EIATTR_MERCURY_ISA_VERSION
	.align		4
        /*00e0*/ 	.byte	0x03, 0x5f
        /*00e2*/ 	.short	0x0101


	//----- nvinfo : EIATTR_EXIT_INSTR_OFFSETS
	.align		4
        /*00e4*/ 	.byte	0x04, 0x1c
        /*00e6*/ 	.short	(.L_731 - .L_730)


	//   ....[0]....
.L_730:
        /*00e8*/ 	.word	0x00000180


	//   ....[1]....
        /*00ec*/ 	.word	0x00001370


	//   ....[2]....
        /*00f0*/ 	.word	0x00002d60


	//   ....[3]....
        /*00f4*/ 	.word	0x00003100


	//----- nvinfo : EIATTR_MAX_THREADS
	.align		4
.L_731:
        /*00f8*/ 	.byte	0x04, 0x05
        /*00fa*/ 	.short	(.L_733 - .L_732)
.L_732:
        /*00fc*/ 	.word	0x00000400
        /*0100*/ 	.word	0x00000001
        /*0104*/ 	.word	0x00000001


	//----- nvinfo : EIATTR_CRS_STACK_SIZE
	.align		4
.L_733:
        /*0108*/ 	.byte	0x04, 0x1e
        /*010a*/ 	.short	(.L_735 - .L_734)
.L_734:
        /*010c*/ 	.word	0x00000000


	//----- nvinfo : EIATTR_CBANK_PARAM_SIZE
	.align		4
.L_735:
        /*0110*/ 	.byte	0x03, 0x19
        /*0112*/ 	.short	0x005c


	//----- nvinfo : EIATTR_PARAM_CBANK
	.align		4
        /*0114*/ 	.byte	0x04, 0x0a
        /*0116*/ 	.short	(.L_737 - .L_736)
	.align		4
.L_736:
        /*0118*/ 	.word	index@(.nv.constant0._ZN2at6native53_GLOBAL__N__069e5665_20_UpSampleNearest3d_cu_ab8a35b428upsample_nearest3d_out_frameIN3c108BFloat16EXadL_ZNS0_43nearest_neighbor_exact_compute_source_indexEfiiEEEEvPKT_mmmmmmmmPS5_fff)
        /*011c*/ 	.short	0x0210
        /*011e*/ 	.short	0x005c


	//----- nvinfo : EIATTR_SW_WAR
	.align		4
.L_737:
        /*0120*/ 	.byte	0x04, 0x36
        /*0122*/ 	.short	(.L_739 - .L_738)
.L_738:
        /*0124*/ 	.word	0x00000008
.L_739:


//--------------------- .nv.info._ZN2at6native53_GLOBAL__N__069e5665_20_UpSampleNearest3d_cu_ab8a35b428upsample_nearest3d_out_frameIN3c104HalfEXadL_ZNS0_43nearest_neighbor_exact_compute_source_indexEfiiEEEEvPKT_mmmmmmmmPS5_fff --------------------------
	.section	.nv.info._ZN2at6native53_GLOBAL__N__069e5665_20_UpSampleNearest3d_cu_ab8a35b428upsample_nearest3d_out_frameIN3c104HalfEXadL_ZNS0_43nearest_neighbor_exact_compute_source_indexEfiiEEEEvPKT_mmmmmmmmPS5_fff,"",@"SHT_CUDA_INFO"
	.sectionflags	@""
	.align	4


	//----- nvinfo : EIATTR_CUDA_API_VERSION
	.align		4
        /*0000*/ 	.byte	0x04, 0x37
        /*0002*/ 	.short	(.L_741 - .L_740)
.L_740:
        /*0004*/ 	.word	0x00000082


	//----- nvinfo : EIATTR_KPARAM_INFO
	.align		4
.L_741:
        /*0008*/ 	.byte	0x04, 0x17
        /*000a*/ 	.short	(.L_743 - .L_742)
.L_742:
        /*000c*/ 	.word	0x00000000
        /*0010*/ 	.short	0x000c
        /*0012*/ 	.short	0x0058
        /*0014*/ 	.byte	0x00, 0xf0, 0x11, 0x00


	//----- nvinfo : EIATTR_KPARAM_INFO
	.align		4
.L_743:
        /*0018*/ 	.byte	0x04, 0x17
        /*001a*/ 	.short	(.L_745 - .L_744)
.L_744:
        /*001c*/ 	.word	0x00000000
        /*0020*/ 	.short	0x000b
        /*0022*/ 	.short	0x0054
        /*0024*/ 	.byte	0x00, 0xf0, 0x11, 0x00


	//----- nvinfo : EIATTR_KPARAM_INFO
	.align		4
.L_745:
        /*0028*/ 	.byte	0x04, 0x17
        /*002a*/ 	.short	(.L_747 - .L_746)
.L_746:
        /*002c*/ 	.word	0x00000000
        /*0030*/ 	.short	0x000a
        /*0032*/ 	.short	0x0050
        /*0034*/ 	.byte	0x00, 0xf0, 0x11, 0x00


	//----- nvinfo : EIATTR_KPARAM_INFO
	.align		4
.L_747:
        /*0038*/ 	.byte	0x04, 0x17
        /*003a*/ 	.short	(.L_749 - .L_748)
.L_748:
        /*003c*/ 	.word	0x00000000
        /*0040*/ 	.short	0x0009
        /*0042*/ 	.short	0x0048
        /*0044*/ 	.byte	0x00, 0xf0, 0x21, 0x00


	//----- nvinfo : EIATTR_KPARAM_INFO
	.align		4
.L_749:
        /*0048*/ 	.byte	0x04, 0x17
        /*004a*/ 	.short	(.L_751 - .L_750)
.L_750:
        /*004c*/ 	.word	0x00000000
        /*0050*/ 	.short	0x0008
        /*0052*/ 	.short	0x0040
        /*0054*/ 	.byte	0x00, 0xf0, 0x21, 0x00


	//----- nvinfo : EIATTR_KPARAM_INFO
	.align		4
.L_751:
        /*0058*/ 	.byte	0x04, 0x17
        /*005a*/ 	.short	(.L_753 - .L_752)
.L_752:
        /*005c*/ 	.word	0x00000000
        /*0060*/ 	.short	0x0007
        /*0062*/ 	.short	0x0038
        /*0064*/ 	.byte	0x00, 0xf0, 0x21, 0x00


	//----- nvinfo : EIATTR_KPARAM_INFO
	.align		4
.L_753:
        /*0068*/ 	.byte	0x04, 0x17
        /*006a*/ 	.short	(.L_755 - .L_754)
.L_754:
        /*006c*/ 	.word	0x00000000
        /*0070*/ 	.short	0x0006
        /*0072*/ 	.short	0x0030
        /*0074*/ 	.byte	0x00, 0xf0, 0x21, 0x00


	//----- nvinfo : EIATTR_KPARAM_INFO
	.align		4
.L_755:
        /*0078*/ 	.byte	0x04, 0x17
        /*007a*/ 	.short	(.L_757 - .L_756)
.L_756:
        /*007c*/ 	.word	0x00000000
        /*0080*/ 	.short	0x0005
        /*0082*/ 	.short	0x0028
        /*0084*/ 	.byte	0x00, 0xf0, 0x21, 0x00


	//----- nvinfo : EIATTR_KPARAM_INFO
	.align		4
.L_757:
        /*0088*/ 	.byte	0x04, 0x17
        /*008a*/ 	.short	(.L_759 - .L_758)
.L_758:
        /*008c*/ 	.word	0x00000000
        /*0090*/ 	.short	0x0004
        /*0092*/ 	.short	0x0020
        /*0094*/ 	.byte	0x00, 0xf0, 0x21, 0x00


	//----- nvinfo : EIATTR_KPARAM_INFO
	.align		4
.L_759:
        /*0098*/ 	.byte	0x04, 0x17
        /*009a*/ 	.short	(.L_761 - .L_760)
.L_760:
        /*009c*/ 	.word	0x00000000
        /*00a0*/ 	.short	0x0003
        /*00a2*/ 	.short	0x0018
        /*00a4*/ 	.byte	0x00, 0xf0, 0x21, 0x00


	//----- nvinfo : EIATTR_KPARAM_INFO
	.align		4
.L_761:
        /*00a8*/ 	.byte	0x04, 0x17
        /*00aa*/ 	.short	(.L_763 - .L_762)
.L_762:
        /*00ac*/ 	.word	0x00000000
        /*00b0*/ 	.short	0x0002
        /*00b2*/ 	.short	0x0010
        /*00b4*/ 	.byte	0x00, 0xf0, 0x21, 0x00


	//----- nvinfo : EIATTR_KPARAM_INFO
	.align		4
.L_763:
        /*00b8*/ 	.byte	0x04, 0x17
        /*00ba*/ 	.short	(.L_765 - .L_764)
.L_764:
        /*00bc*/ 	.word	0x00000000
        /*00c0*/ 	.short	0x0001
        /*00c2*/ 	.short	0x0008
        /*00c4*/ 	.byte	0x00, 0xf0, 0x21, 0x00


	//----- nvinfo : EIATTR_KPARAM_INFO
	.align		4
.L_765:
        /*00c8*/ 	.byte	0x04, 0x17
        /*00ca*/ 	.short	(.L_767 - .L_766)
.L_766:
        /*00cc*/ 	.word	0x00000000
        /*00d0*/ 	.short	0x0000
        /*00d2*/ 	.short	0x0000
        /*00d4*/ 	.byte	0x00, 0xf0, 0x21, 0x00


	//----- nvinfo : EIATTR_SPARSE_MMA_MASK
	.align		4
.L_767:
        /*00d8*/ 	.byte	0x03, 0x50
        /*00da*/ 	.short	0x0000


	//----- nvinfo : EIATTR_MAXREG_COUNT
	.align		4
        /*00dc*/ 	.byte	0x03, 0x1b
        /*00de*/ 	.short	0x0040


	//----- nvinfo : EIATTR_MERCURY_ISA_VERSION
	.align		4
        /*00e0*/ 	.byte	0x03, 0x5f
        /*00e2*/ 	.short	0x0101


	//----- nvinfo : EIATTR_EXIT_INSTR_OFFSETS
	.align		4
        /*00e4*/ 	.byte	0x04, 0x1c
        /*00e6*/ 	.short	(.L_769 - .L_768)


	//   ....[0]....
.L_768:
        /*00e8*/ 	.word	0x00000180


	//   ....[1]....
        /*00ec*/ 	.word	0x00001370


	//   ....[2]....
        /*00f0*/ 	.word	0x00002d60


	//   ....[3]....
        /*00f4*/ 	.word	0x00003100


	//----- nvinfo : EIATTR_MAX_THREADS
	.align		4
.L_769:
        /*00f8*/ 	.byte	0x04, 0x05
        /*00fa*/ 	.short	(.L_771 - .L_770)
.L_770:
        /*00fc*/ 	.word	0x00000400
        /*0100*/ 	.word	0x00000001
        /*0104*/ 	.word	0x00000001


	//----- nvinfo : EIATTR_CRS_STACK_SIZE
	.align		4
.L_771:
        /*0108*/ 	.byte	0x04, 0x1e
        /*010a*/ 	.short	(.L_773 - .L_772)
.L_772:
        /*010c*/ 	.word	0x00000000


	//----- nvinfo : EIATTR_CBANK_PARAM_SIZE
	.align		4
.L_773:
        /*0110*/ 	.byte	0x03, 0x19
        /*0112*/ 	.short	0x005c


	//----- nvinfo : EIATTR_PARAM_CBANK
	.align		4
        /*0114*/ 	.byte	0x04, 0x0a
        /*0116*/ 	.short	(.L_775 - .L_774)
	.align		4
.L_774:
        /*0118*/ 	.word	index@(.nv.constant0._ZN2at6native53_GLOBAL__N__069e5665_20_UpSampleNearest3d_cu_ab8a35b428upsample_nearest3d_out_frameIN3c104HalfEXadL_ZNS0_43nearest_neighbor_exact_compute_source_indexEfiiEEEEvPKT_mmmmmmmmPS5_fff)
        /*011c*/ 	.short	0x0210
        /*011e*/ 	.short	0x005c


	//----- nvinfo : EIATTR_SW_WAR
	.align		4
.L_775:
        /*0120*/ 	.byte	0x04, 0x36
        /*0122*/ 	.short	(.L_777 - .L_776)
.L_776:
        /*0124*/ 	.word	0x00000008
.L_777:


//--------------------- .nv.info._ZN2at6native53_GLOBAL__N__069e5665_20_UpSampleNearest3d_cu_ab8a35b428upsample_nearest3d_out_frameIfXadL_ZNS0_43nearest_neighbor_exact_compute_source_indexEfiiEEEEvPKT_mmmmmmmmPS3_fff --------------------------
	.section	.nv.info._ZN2at6native53_GLOBAL__N__069e5665_20_UpSampleNearest3d_cu_ab8a35b428upsample_nearest3d_out_frameIfXadL_ZNS0_43nearest_neighbor_exact_compute_source_indexEfiiEEEEvPKT_mmmmmmmmPS3_fff,"",@"SHT_CUDA_INFO"
	.sectionflags	@""
	.align	4


	//----- nvinfo : EIATTR_CUDA_API_VERSION
	.align		4
        /*0000*/ 	.byte	0x04, 0x37
        /*0002*/ 	.short	(.L_779 - .L_778)
.L_778:
        /*0004*/ 	.word	0x00000082


	//----- nvinfo : EIATTR_KPARAM_INFO
	.align		4
.L_779:
        /*0008*/ 	.byte	0x04, 0x17
        /*000a*/ 	.short	(.L_781 - .L_780)
.L_780:
        /*000c*/ 	.word	0x00000000
        /*0010*/ 	.short	0x000c
        /*0012*/ 	.short	0x0058
        /*0014*/ 	.byte	0x00, 0xf0, 0x11, 0x00


	//----- nvinfo : EIATTR_KPARAM_INFO
	.align		4
.L_781:
        /*0018*/ 	.byte	0x04, 0x17
        /*001a*/ 	.short	(.L_783 - .L_782)
.L_782:
        /*001c*/ 	.word	0x00000000
        /*0020*/ 	.short	0x000b
        /*0022*/ 	.short	0x0054
        /*0024*/ 	.byte	0x00, 0xf0, 0x11, 0x00


	//----- nvinfo : EIATTR_KPARAM_INFO
	.align		4
.L_783:
        /*0028*/ 	.byte	0x04, 0x17
        /*002a*/ 	.short	(.L_785 - .L_784)
.L_784:
        /*002c*/ 	.word	0x00000000
        /*0030*/ 	.short	0x000a
        /*0032*/ 	.short	0x0050
        /*0034*/ 	.byte	0x00, 0xf0, 0x11, 0x00


	//----- nvinfo : EIATTR_KPARAM_INFO
	.align		4
.L_785:
        /*0038*/ 	.byte	0x04, 0x17
        /*003a*/ 	.short	(.L_787 - .L_786)
.L_786:
        /*003c*/ 	.word	0x00000000
        /*0040*/ 	.short	0x0009
        /*0042*/ 	.short	0x0048
        /*0044*/ 	.byte	0x00, 0xf0, 0x21, 0x00


	//----- nvinfo : EIATTR_KPARAM_INFO
	.align		4
.L_787:
        /*0048*/ 	.byte	0x04, 0x17
        /*004a*/ 	.short	(.L_789 - .L_788)
.L_788:
        /*004c*/ 	.word	0x00000000
        /*0050*/ 	.short	0x0008
        /*0052*/ 	.short	0x0040
        /*0054*/ 	.byte	0x00, 0xf0, 0x21, 0x00


	//----- nvinfo : EIATTR_KPARAM_INFO
	.align		4
.L_789:
        /*0058*/ 	.byte	0x04, 0x17
        /*005a*/ 	.short	(.L_791 - .L_790)
.L_790:
        /*005c*/ 	.word	0x00000000
        /*0060*/ 	.short	0x0007
        /*0062*/ 	.short	0x0038
        /*0064*/ 	.byte	0x00, 0xf0, 0x21, 0x00


	//----- nvinfo : EIATTR_KPARAM_INFO
	.align		4
.L_791:
        /*0068*/ 	.byte	0x04, 0x17
        /*006a*/ 	.short	(.L_793 - .L_792)
.L_792:
        /*006c*/ 	.word	0x00000000
        /*0070*/ 	.short	0x0006
        /*0072*/ 	.short	0x0030
        /*0074*/ 	.byte	0x00, 0xf0, 0x21, 0x00


	//----- nvinfo : EIATTR_KPARAM_INFO
	.align		4
.L_793:
        /*0078*/ 	.byte	0x04, 0x17
        /*007a*/ 	.short	(.L_795 - .L_794)
.L_794:
        /*007c*/ 	.word	0x00000000
        /*0080*/ 	.short	0x0005
        /*0082*/ 	.short	0x0028
        /*0084*/ 	.byte	0x00, 0xf0, 0x21, 0x00


	//----- nvinfo : EIATTR_KPARAM_INFO
	.align		4
.L_795:
        /*0088*/ 	.byte	0x04, 0x17
        /*008a*/ 	.short	(.L_797 - .L_796)
.L_796:
        /*008c*/ 	.word	0x00000000
        /*0090*/ 	.short	0x0004
        /*0092*/ 	.short	0x0020
        /*0094*/ 	.byte	0x00, 0xf0, 0x21, 0x00


	//----- nvinfo : EIATTR_KPARAM_INFO
	.align		4
.L_797:
        /*0098*/ 	.byte	0x04, 0x17
        /*009a*/ 	.short	(.L_799 - .L_798)
.L_798:
        /*009c*/ 	.word	0x00000000
        /*00a0*/ 	.short	0x0003
        /*00a2*/ 	.short	0x0018
        /*00a4*/ 	.byte	0x00, 0xf0, 0x21, 0x00


	//----- nvinfo : EIATTR_KPARAM_INFO
	.align		4
.L_799:
        /*00a8*/ 	.byte	0x04, 0x17
        /*00aa*/ 	.short	(.L_801 - .L_800)
.L_800:
        /*00ac*/ 	.word	0x00000000
        /*00b0*/ 	.short	0x0002
        /*00b2*/ 	.short	0x0010
        /*00b4*/ 	.byte	0x00, 0xf0, 0x21, 0x00


	//----- nvinfo : EIATTR_KPARAM_INFO
	.align		4
.L_801:
        /*00b8*/ 	.byte	0x04, 0x17
        /*00ba*/ 	.short	(.L_803 - .L_802)
.L_802:
        /*00bc*/ 	.word	0x00000000
        /*00c0*/ 	.short	0x0001
        /*00c2*/ 	.short	0x0008
        /*00c4*/ 	.byte	0x00, 0xf0, 0x21, 0x00


	//----- nvinfo : EIATTR_KPARAM_INFO
	.align		4
.L_803:
        /*00c8*/ 	.byte	0x04, 0x17
        /*00ca*/ 	.short	(.L_805 - .L_804)
.L_804:
        /*00cc*/ 	.word	0x00000000
        /*00d0*/ 	.short	0x0000
        /*00d2*/ 	.short	0x0000
        /*00d4*/ 	.byte	0x00, 0xf0, 0x21, 0x00


	//----- nvinfo : EIATTR_SPARSE_MMA_MASK
	.align		4
.L_805:
        /*00d8*/ 	.byte	0x03, 0x50
        /*00da*/ 	.short	0x0000


	//----- nvinfo : EIATTR_MAXREG_COUNT
	.align		4
        /*00dc*/ 	.byte	0x03, 0x1b
        /*00de*/ 	.short	0x0040


	//----- nvinfo : EIATTR_MERCURY_ISA_VERSION
	.align		4
        /*00e0*/ 	.byte	0x03, 0x5f
        /*00e2*/ 	.short	0x0101


	//----- nvinfo : EIATTR_EXIT_INSTR_OFFSETS
	.align		4
        /*00e4*/ 	.byte	0x04, 0x1c
        /*00e6*/ 	.short	(.L_807 - .L_806)


	//   ....[0]....
.L_806:
        /*00e8*/ 	.word	0x00000180


	//   ....[1]....
        /*00ec*/ 	.word	0x00001350


	//   ....[2]....
        /*00f0*/ 	.word	0x00002cc0


	//   ....[3]....
        /*00f4*/ 	.word	0x00003060


	//----- nvinfo : EIATTR_MAX_THREADS
	.align		4
.L_807:
        /*00f8*/ 	.byte	0x04, 0x05
        /*00fa*/ 	.short	(.L_809 - .L_808)
.L_808:
        /*00fc*/ 	.word	0x00000400
        /*0100*/ 	.word	0x00000001
        /*0104*/ 	.word	0x00000001


	//----- nvinfo : EIATTR_CRS_STACK_SIZE
	.align		4
.L_809:
        /*0108*/ 	.byte	0x04, 0x1e
        /*010a*/ 	.short	(.L_811 - .L_810)
.L_810:
        /*010c*/ 	.word	0x00000000


	//----- nvinfo : EIATTR_CBANK_PARAM_SIZE
	.align		4
.L_811:
        /*0110*/ 	.byte	0x03, 0x19
        /*0112*/ 	.short	0x005c


	//----- nvinfo : EIATTR_PARAM_CBANK
	.align		4
        /*0114*/ 	.byte	0x04, 0x0a
        /*0116*/ 	.short	(.L_813 - .L_812)
	.align		4
.L_812:
        /*0118*/ 	.word	index@(.nv.constant0._ZN2at6native53_GLOBAL__N__069e5665_20_UpSampleNearest3d_cu_ab8a35b428upsample_nearest3d_out_frameIfXadL_ZNS0_43nearest_neighbor_exact_compute_source_indexEfiiEEEEvPKT_mmmmmmmmPS3_fff)
        /*011c*/ 	.short	0x0210
        /*011e*/ 	.short	0x005c


	//----- nvinfo : EIATTR_SW_WAR
	.align		4
.L_813:
        /*0120*/ 	.byte	0x04, 0x36
        /*0122*/ 	.short	(.L_815 - .L_814)
.L_814:
        /*0124*/ 	.word	0x00000008
.L_815:


//--------------------- .nv.info._ZN2at6native53_GLOBAL__N__069e5665_20_UpSampleNearest3d_cu_ab8a35b428upsample_nearest3d_out_frameIdXadL_ZNS0_43nearest_neighbor_exact_compute_source_indexEfiiEEEEvPKT_mmmmmmmmPS3_fff --------------------------
	.section	.nv.info._ZN2at6native53_GLOBAL__N__069e5665_20_UpSampleNearest3d_cu_ab8a35b428upsample_nearest3d_out_frameIdXadL_ZNS0_43nearest_neighbor_exact_compute_source_indexEfiiEEEEvPKT_mmmmmmmmPS3_fff,"",@"SHT_CUDA_INFO"
	.sectionflags	@""
	.align	4


	//----- nvinfo : EIATTR_CUDA_API_VERSION
	.align		4
        /*0000*/ 	.byte	0x04, 0x37
        /*0002*/ 	.short	(.L_817 - .L_816)
.L_816:
        /*0004*/ 	.word	0x00000082


	//----- nvinfo : EIATTR_KPARAM_INFO
	.align		4
.L_817:
        /*0008*/ 	.byte	0x04, 0x17
        /*000a*/ 	.short	(.L_819 - .L_818)
.L_818:
        /*000c*/ 	.word	0x00000000
        /*0010*/ 	.short	0x000c
        /*0012*/ 	.short	0x0058
        /*0014*/ 	.byte	0x00, 0xf0, 0x11, 0x00


	//----- nvinfo : EIATTR_KPARAM_INFO
	.align		4
.L_819:
        /*0018*/ 	.byte	0x04, 0x17
        /*001a*/ 	.short	(.L_821 - .L_820)
.L_820:
        /*001c*/ 	.word	0x00000000
        /*0020*/ 	.short	0x000b
        /*0022*/ 	.short	0x0054
        /*0024*/ 	.byte	0x00, 0xf0, 0x11, 0x00


	//----- nvinfo : EIATTR_KPARAM_INFO
	.align		4
.L_821:
        /*0028*/ 	.byte	0x04, 0x17
        /*002a*/ 	.short	(.L_823 - .L_822)
.L_822:
        /*002c*/ 	.word	0x00000000
        /*0030*/ 	.short	0x000a
        /*0032*/ 	.short	0x0050
        /*0034*/ 	.byte	0x00, 0xf0, 0x11, 0x00


	//----- nvinfo : EIATTR_KPARAM_INFO
	.align		4
.L_823:
        /*0038*/ 	.byte	0x04, 0x17
        /*003a*/ 	.short	(.L_825 - .L_824)
.L_824:
        /*003c*/ 	.word	0x00000000
        /*0040*/ 	.short	0x0009
        /*0042*/ 	.short	0x0048
        /*0044*/ 	.byte	0x00, 0xf0, 0x21, 0x00


	//----- nvinfo : EIATTR_KPARAM_INFO
	.align		4
.L_825:
        /*0048*/ 	.byte	0x04, 0x17
        /*004a*/ 	.short	(.L_827 - .L_826)
.L_826:
        /*004c*/ 	.word	0x00000000
        /*0050*/ 	.short	0x0008
        /*0052*/ 	.short	0x0040
        /*0054*/ 	.byte	0x00, 0xf0, 0x21, 0x00


	//----- nvinfo : EIATTR_KPARAM_INFO
	.align		4
.L_827:
        /*0058*/ 	.byte	0x04, 0x17
        /*005a*/ 	.short	(.L_829 - .L_828)
.L_828:
        /*005c*/ 	.word	0x00000000
        /*0060*/ 	.short	0x0007
        /*0062*/ 	.short	0x0038
        /*0064*/ 	.byte	0x00, 0xf0, 0x21, 0x00


	//----- nvinfo : EIATTR_KPARAM_INFO
	.align		4
.L_829:
        /*0068*/ 	.byte	0x04, 0x17
        /*006a*/ 	.short	(.L_831 - .L_830)
.L_830:
        /*006c*/ 	.word	0x00000000
        /*0070*/ 	.short	0x0006
        /*0072*/ 	.short	0x0030
        /*0074*/ 	.byte	0x00, 0xf0, 0x21, 0x00


	//----- nvinfo : EIATTR_KPARAM_INFO
	.align		4
.L_831:
        /*0078*/ 	.byte	0x04, 0x17
        /*007a*/ 	.short	(.L_833 - .L_832)
.L_832:
        /*007c*/ 	.word	0x00000000
        /*0080*/ 	.short	0x0005
        /*0082*/ 	.short	0x0028
        /*0084*/ 	.byte	0x00, 0xf0, 0x21, 0x00


	//----- nvinfo : EIATTR_KPARAM_INFO
	.align		4
.L_833:
        /*0088*/ 	.byte	0x04, 0x17
        /*008a*/ 	.short	(.L_835 - .L_834)
.L_834:
        /*008c*/ 	.word	0x00000000
        /*0090*/ 	.short	0x0004
        /*0092*/ 	.short	0x0020
        /*0094*/ 	.byte	0x00, 0xf0, 0x21, 0x00


	//----- nvinfo : EIATTR_KPARAM_INFO
	.align		4
.L_835:
        /*0098*/ 	.byte	0x04, 0x17
        /*009a*/ 	.short	(.L_837 - .L_836)
.L_836:
        /*009c*/ 	.word	0x00000000
        /*00a0*/ 	.short	0x0003
        /*00a2*/ 	.short	0x0018
        /*00a4*/ 	.byte	0x00, 0xf0, 0x21, 0x00


	//----- nvinfo : EIATTR_KPARAM_INFO
	.align		4
.L_837:
        /*00a8*/ 	.byte	0x04, 0x17
        /*00aa*/ 	.short	(.L_839 - .L_838)
.L_838:
        /*00ac*/ 	.word	0x00000000
        /*00b0*/ 	.short	0x0002
        /*00b2*/ 	.short	0x0010
        /*00b4*/ 	.byte	0x00, 0xf0, 0x21, 0x00


	//----- nvinfo : EIATTR_KPARAM_INFO
	.align		4
.L_839:
        /*00b8*/ 	.byte	0x04, 0x17
        /*00ba*/ 	.short	(.L_841 - .L_840)
.L_840:
        /*00bc*/ 	.word	0x00000000
        /*00c0*/ 	.short	0x0001
        /*00c2*/ 	.short	0x0008
        /*00c4*/ 	.byte	0x00, 0xf0, 0x21, 0x00


	//----- nvinfo : EIATTR_KPARAM_INFO
	.align		4
.L_841:
        /*00c8*/ 	.byte	0x04, 0x17
        /*00ca*/ 	.short	(.L_843 - .L_842)
.L_842:
        /*00cc*/ 	.word	0x00000000
        /*00d0*/ 	.short	0x0000
        /*00d2*/ 	.short	0x0000
        /*00d4*/ 	.byte	0x00, 0xf0, 0x21, 0x00


	//----- nvinfo : EIATTR_SPARSE_MMA_MASK
	.align		4
.L_843:
        /*00d8*/ 	.byte	0x03, 0x50
        /*00da*/ 	.short	0x0000


	//----- nvinfo : EIATTR_MAXREG_COUNT
	.align		4
        /*00dc*/ 	.byte	0x03, 0x1b
        /*00de*/ 	.short	0x0040


	//----- nvinfo : EIATTR_MERCURY_ISA_VERSION
	.align		4
        /*00e0*/ 	.byte	0x03, 0x5f
        /*00e2*/ 	.short	0x0101


	//----- nvinfo : EIATTR_EXIT_INSTR_OFFSETS
	.align		4
        /*00e4*/ 	.byte	0x04, 0x1c
        /*00e6*/ 	.short	(.L_845 - .L_844)


	//   ....[0]....
.L_844:
        /*00e8*/ 	.word	0x00000180


	//   ....[1]....
        /*00ec*/ 	.word	0x000013c0


	//   ....[2]....
        /*00f0*/ 	.word	0x00002db0


	//   ....[3]....
        /*00f4*/ 	.word	0x00003120


	//----- nvinfo : EIATTR_MAX_THREADS
	.align		4
.L_845:
        /*00f8*/ 	.byte	0x04, 0x05
        /*00fa*/ 	.short	(.L_847 - .L_846)
.L_846:
        /*00fc*/ 	.word	0x00000400
        /*0100*/ 	.word	0x00000001
        /*0104*/ 	.word	0x00000001


	//----- nvinfo : EIATTR_CRS_STACK_SIZE
	.align		4
.L_847:
        /*0108*/ 	.byte	0x04, 0x1e
        /*010a*/ 	.short	(.L_849 - .L_848)
.L_848:
        /*010c*/ 	.word	0x00000000


	//----- nvinfo : EIATTR_CBANK_PARAM_SIZE
	.align		4
.L_849:
        /*0110*/ 	.byte	0x03, 0x19
        /*0112*/ 	.short	0x005c


	//----- nvinfo : EIATTR_PARAM_CBANK
	.align		4
        /*0114*/ 	.byte	0x04, 0x0a
        /*0116*/ 	.short	(.L_851 - .L_850)
	.align		4
.L_850:
        /*0118*/ 	.word	index@(.nv.constant0._ZN2at6native53_GLOBAL__N__069e5665_20_UpSampleNearest3d_cu_ab8a35b428upsample_nearest3d_out_frameIdXadL_ZNS0_43nearest_neighbor_exact_compute_source_indexEfiiEEEEvPKT_mmmmmmmmPS3_fff)
        /*011c*/ 	.short	0x0210
        /*011e*/ 	.short	0x005c


	//----- nvinfo : EIATTR_SW_WAR
	.align		4
.L_851:
        /*0120*/ 	.byte	0x04, 0x36
        /*0122*/ 	.short	(.L_853 - .L_852)
.L_852:
        /*0124*/ 	.word	0x00000008
.L_853:


//--------------------- .nv.info._ZN2at6native53_GLOBAL__N__069e5665_20_UpSampleNearest3d_cu_ab8a35b428upsample_nearest3d_out_frameIhXadL_ZNS0_37nearest_neighbor_compute_source_indexEfiiEEEEvPKT_mmmmmmmmPS3_fff --------------------------
	.section	.nv.info._ZN2at6native53_GLOBAL__N__069e5665_20_UpSampleNearest3d_cu_ab8a35b428upsample_nearest3d_out_frameIhXadL_ZNS0_37nearest_neighbor_compute_source_indexEfiiEEEEvPKT_mmmmmmmmPS3_fff,"",@"SHT_CUDA_INFO"
	.sectionflags	@""
	.align	4


	//----- nvinfo : EIATTR_CUDA_API_VERSION
	.align		4
        /*0000*/ 	.byte	0x04, 0x37
        /*0002*/ 	.short	(.L_855 - .L_854)
.L_854:
        /*0004*/ 	.word	0x00000082


	//----- nvinfo : EIATTR_KPARAM_INFO
	.align		4
.L_855:
        /*0008*/ 	.byte	0x04, 0x17
        /*000a*/ 	.short	(.L_857 - .L_856)
.L_856:
        /*000c*/ 	.word	0x00000000
        /*0010*/ 	.short	0x000c
        /*0012*/ 	.short	0x0058
        /*0014*/ 	.byte	0x00, 0xf0, 0x11, 0x00


	//----- nvinfo : EIATTR_KPARAM_INFO
	.align		4
.L_857:
        /*0018*/ 	.byte	0x04, 0x17
        /*001a*/ 	.short	(.L_859 - .L_858)
.L_858:
        /*001c*/ 	.word	0x00000000
        /*0020*/ 	.short	0x000b
        /*0022*/ 	.short	0x0054
        /*0024*/ 	.byte	0x00, 0xf0, 0x11, 0x00


	//----- nvinfo : EIATTR_KPARAM_INFO
	.align		4
.L_859:
        /*0028*/ 	.byte	0x04, 0x17
        /*002a*/ 	.short	(.L_861 - .L_860)
.L_860:
        /*002c*/ 	.word	0x00000000
        /*0030*/ 	.short	0x000a
        /*0032*/ 	.short	0x0050
        /*0034*/ 	.byte	0x00, 0xf0, 0x11, 0x00


	//----- nvinfo : EIATTR_KPARAM_INFO
	.align		4
.L_861:
        /*0038*/ 	.byte	0x04, 0x17
        /*003a*/ 	.short	(.L_863 - .L_862)
.L_862:
        /*003c*/ 	.word	0x00000000
        /*0040*/ 	.short	0x0009
        /*0042*/ 	.short	0x0048
        /*0044*/ 	.byte	0x00, 0xf0, 0x21, 0x00


	//----- nvinfo : EIATTR_KPARAM_INFO
	.align		4
.L_863:
        /*0048*/ 	.byte	0x04, 0x17
        /*004a*/ 	.short	(.L_865 - .L_864)
.L_864:
        /*004c*/ 	.word	0x00000000
        /*0050*/ 	.short	0x0008
        /*0052*/ 	.short	0x0040
        /*0054*/ 	.byte	0x00, 0xf0, 0x21, 0x00


	//----- nvinfo : EIATTR_KPARAM_INFO
	.align		4
.L_865:
        /*0058*/ 	.byte	0x04, 0x17
        /*005a*/ 	.short	(.L_867 - .L_866)
.L_866:
        /*005c*/ 	.word	0x00000000
        /*0060*/ 	.short	0x0007
        /*0062*/ 	.short	0x0038
        /*0064*/ 	.byte	0x00, 0xf0, 0x21, 0x00


	//----- nvinfo : EIATTR_KPARAM_INFO
	.align		4
.L_867:
        /*0068*/ 	.byte	0x04, 0x17
        /*006a*/ 	.short	(.L_869 - .L_868)
.L_868:
        /*006c*/ 	.word	0x00000000
        /*0070*/ 	.short	0x0006
        /*0072*/ 	.short	0x0030
        /*0074*/ 	.byte	0x00, 0xf0, 0x21, 0x00


	//----- nvinfo : EIATTR_KPARAM_INFO
	.align		4
.L_869:
        /*0078*/ 	.byte	0x04, 0x17
        /*007a*/ 	.short	(.L_871 - .L_870)
.L_870:
        /*007c*/ 	.word	0x00000000
        /*0080*/ 	.short	0x0005
        /*0082*/ 	.short	0x0028
        /*0084*/ 	.byte	0x00, 0xf0, 0x21, 0x00


	//----- nvinfo : EIATTR_KPARAM_INFO
	.align		4
.L_871:
        /*0088*/ 	.byte	0x04, 0x17
        /*008a*/ 	.short	(.L_873 - .L_872)
.L_872:
        /*008c*/ 	.word	0x00000000
        /*0090*/ 	.short	0x0004
        /*0092*/ 	.short	0x0020
        /*0094*/ 	.byte	0x00, 0xf0, 0x21, 0x00


	//----- nvinfo : EIATTR_KPARAM_INFO
	.align		4
.L_873:
        /*0098*/ 	.byte	0x04, 0x17
        /*009a*/ 	.short	(.L_875 - .L_874)
.L_874:
        /*009c*/ 	.word	0x00000000
        /*00a0*/ 	.short	0x0003
        /*00a2*/ 	.short	0x0018
        /*00a4*/ 	.byte	0x00, 0xf0, 0x21, 0x00


	//----- nvinfo : EIATTR_KPARAM_INFO
	.align		4
.L_875:
        /*00a8*/ 	.byte	0x04, 0x17
        /*00aa*/ 	.short	(.L_877 - .L_876)
.L_876:
        /*00ac*/ 	.word	0x00000000
        /*00b0*/ 	.short	0x0002
        /*00b2*/ 	.short	0x0010
        /*00b4*/ 	.byte	0x00, 0xf0, 0x21, 0x00


	//----- nvinfo : EIATTR_KPARAM_INFO
	.align		4
.L_877:
        /*00b8*/ 	.byte	0x04, 0x17
        /*00ba*/ 	.short	(.L_879 - .L_878)
.L_878:
        /*00bc*/ 	.word	0x00000000
        /*00c0*/ 	.short	0x0001
        /*00c2*/ 	.short	0x0008
        /*00c4*/ 	.byte	0x00, 0xf0, 0x21, 0x00


	//----- nvinfo : EIATTR_KPARAM_INFO
	.align		4
.L_879:
        /*00c8*/ 	.byte	0x04, 0x17
        /*00ca*/ 	.short	(.L_881 - .L_880)
.L_880:
        /*00cc*/ 	.word	0x00000000
        /*00d0*/ 	.short	0x0000
        /*00d2*/ 	.short	0x0000
        /*00d4*/ 	.byte	0x00, 0xf0, 0x21, 0x00


	//----- nvinfo : EIATTR_SPARSE_MMA_MASK
	.align		4
.L_881:
        /*00d8*/ 	.byte	0x03, 0x50
        /*00da*/ 	.short	0x0000


	//----- nvinfo : EIATTR_MAXREG_COUNT
	.align		4
        /*00dc*/ 	.byte	0x03, 0x1b
        /*00de*/ 	.short	0x0040


	//----- nvinfo : EIATTR_MERCURY_ISA_VERSION
	.align		4
        /*00e0*/ 	.byte	0x03, 0x5f
        /*00e2*/ 	.short	0x0101


	//----- nvinfo : EIATTR_EXIT_INSTR_OFFSETS
	.align		4
        /*00e4*/ 	.byte	0x04, 0x1c
        /*00e6*/ 	.short	(.L_883 - .L_882)


	//   ....[0]....
.L_882:
        /*00e8*/ 	.word	0x00000190


	//   ....[1]....
        /*00ec*/ 	.word	0x000013a0


	//   ....[2]....
        /*00f0*/ 	.word	0x00002af0


	//   ....[3]....
        /*00f4*/ 	.word	0x00002ca0


	//----- nvinfo : EIATTR_MAX_THREADS
	.align		4
.L_883:
        /*00f8*/ 	.byte	0x04, 0x05
        /*00fa*/ 	.short	(.L_885 - .L_884)
.L_884:
        /*00fc*/ 	.word	0x00000400
        /*0100*/ 	.word	0x00000001
        /*0104*/ 	.word	0x00000001


	//----- nvinfo : EIATTR_CRS_STACK_SIZE
	.align		4
.L_885:
        /*0108*/ 	.byte	0x04, 0x1e
        /*010a*/ 	.short	(.L_887 - .L_886)
.L_886:
        /*010c*/ 	.word	0x00000000


	//----- nvinfo : EIATTR_CBANK_PARAM_SIZE
	.align		4
.L_887:
        /*0110*/ 	.byte	0x03, 0x19
        /*0112*/ 	.short	0x005c


	//----- nvinfo : EIATTR_PARAM_CBANK
	.align		4
        /*0114*/ 	.byte	0x04, 0x0a
        /*0116*/ 	.short	(.L_889 - .L_888)
	.align		4
.L_888:
        /*0118*/ 	.word	index@(.nv.constant0._ZN2at6native53_GLOBAL__N__069e5665_20_UpSampleNearest3d_cu_ab8a35b428upsample_nearest3d_out_frameIhXadL_ZNS0_37nearest_neighbor_compute_source_indexEfiiEEEEvPKT_mmmmmmmmPS3_fff)
        /*011c*/ 	.short	0x0210
        /*011e*/ 	.short	0x005c


	//----- nvinfo : EIATTR_SW_WAR
	.align		4
.L_889:
        /*0120*/ 	.byte	0x04, 0x36
        /*0122*/ 	.short	(.L_891 - .L_890)
.L_890:
        /*0124*/ 	.word	0x00000008
.L_891:


//--------------------- .nv.info._ZN2at6native53_GLOBAL__N__069e5665_20_UpSampleNearest3d_cu_ab8a35b428upsample_nearest3d_out_frameIN3c108BFloat16EXadL_ZNS0_37nearest_neighbor_compute_source_indexEfiiEEEEvPKT_mmmmmmmmPS5_fff --------------------------
	.section	.nv.info._ZN2at6native53_GLOBAL__N__069e5665_20_UpSampleNearest3d_cu_ab8a35b428upsample_nearest3d_out_frameIN3c108BFloat16EXadL_ZNS0_37nearest_neighbor_compute_source_indexEfiiEEEEvPKT_mmmmmmmmPS5_fff,"",@"SHT_CUDA_INFO"
	.sectionflags	@""
	.align	4


	//----- nvinfo : EIATTR_CUDA_API_VERSION
	.align		4
        /*0000*/ 	.byte	0x04, 0x37
        /*0002*/ 	.short	(.L_893 - .L_892)
.L_892:
        /*0004*/ 	.word	0x00000082


	//----- nvinfo : EIATTR_KPARAM_INFO
	.align		4
.L_893:
        /*0008*/ 	.byte	0x04, 0x17
        /*000a*/ 	.short	(.L_895 - .L_894)
.L_894:
        /*000c*/ 	.word	0x00000000
        /*0010*/ 	.short	0x000c
        /*0012*/ 	.short	0x0058
        /*0014*/ 	.byte	0x00, 0xf0, 0x11, 0x00


	//----- nvinfo : EIATTR_KPARAM_INFO
	.align		4
.L_895:
        /*0018*/ 	.byte	0x04, 0x17
        /*001a*/ 	.short	(.L_897 - .L_896)
.L_896:
        /*001c*/ 	.word	0x00000000
        /*0020*/ 	.short	0x000b
        /*0022*/ 	.short	0x0054
        /*0024*/ 	.byte	0x00, 0xf0, 0x11, 0x00


	//----- nvinfo : EIATTR_KPARAM_INFO
	.align		4
.L_897:
        /*0028*/ 	.byte	0x04, 0x17
        /*002a*/ 	.short	(.L_899 - .L_898)
.L_898:
        /*002c*/ 	.word	0x00000000
        /*0030*/ 	.short	0x000a
        /*0032*/ 	.short	0x0050
        /*0034*/ 	.byte	0x00, 0xf0, 0x11, 0x00


	//----- nvinfo : EIATTR_KPARAM_INFO
	.align		4
.L_899:
        /*0038*/ 	.byte	0x04, 0x17
        /*003a*/ 	.short	(.L_901 - .L_900)
.L_900:
        /*003c*/ 	.word	0x00000000
        /*0040*/ 	.short	0x0009
        /*0042*/ 	.short	0x0048
        /*0044*/ 	.byte	0x00, 0xf0, 0x21, 0x00


	//----- nvinfo : EIATTR_KPARAM_INFO
	.align		4
.L_901:
        /*0048*/ 	.byte	0x04, 0x17
        /*004a*/ 	.short	(.L_903 - .L_902)
.L_902:
        /*004c*/ 	.word	0x00000000
        /*0050*/ 	.short	0x0008
        /*0052*/ 	.short	0x0040
        /*0054*/ 	.byte	0x00, 0xf0, 0x21, 0x00


	//----- nvinfo : EIATTR_KPARAM_INFO
	.align		4
.L_903:
        /*0058*/ 	.byte	0x04, 0x17
        /*005a*/ 	.short	(.L_905 - .L_904)
.L_904:
        /*005c*/ 	.word	0x00000000
        /*0060*/ 	.short	0x0007
        /*0062*/ 	.short	0x0038
        /*0064*/ 	.byte	0x00, 0xf0, 0x21, 0x00


	//----- nvinfo : EIATTR_KPARAM_INFO
	.align		4
.L_905:
        /*0068*/ 	.byte	0x04, 0x17
        /*006a*/ 	.short	(.L_907 - .L_906)
.L_906:
        /*006c*/ 	.word	0x00000000
        /*0070*/ 	.short	0x0006
        /*0072*/ 	.short	0x0030
        /*0074*/ 	.byte	0x00, 0xf0, 0x21, 0x00


	//----- nvinfo : EIATTR_KPARAM_INFO
	.align		4
.L_907:
        /*0078*/ 	.byte	0x04, 0x17
        /*007a*/ 	.short	(.L_909 - .L_908)
.L_908:
        /*007c*/ 	.word	0x00000000
        /*0080*/ 	.short	0x0005
        /*0082*/ 	.short	0x0028
        /*0084*/ 	.byte	0x00, 0xf0, 0x21, 0x00


	//----- nvinfo : EIATTR_KPARAM_INFO
	.align		4
.L_909:
        /*0088*/ 	.byte	0x04, 0x17
        /*008a*/ 	.short	(.L_911 - .L_910)
.L_910:
        /*008c*/ 	.word	0x00000000
        /*0090*/ 	.short	0x0004
        /*0092*/ 	.short	0x0020
        /*0094*/ 	.byte	0x00, 0xf0, 0x21, 0x00


	//----- nvinfo : EIATTR_KPARAM_INFO
	.align		4
.L_911:
        /*0098*/ 	.byte	0x04, 0x17
        /*009a*/ 	.short	(.L_913 - .L_912)
.L_912:
        /*009c*/ 	.word	0x00000000
        /*00a0*/ 	.short	0x0003
        /*00a2*/ 	.short	0x0018
        /*00a4*/ 	.byte	0x00, 0xf0, 0x21, 0x00


	//----- nvinfo : EIATTR_KPARAM_INFO
	.align		4
.L_913:
        /*00a8*/ 	.byte	0x04, 0x17
        /*00aa*/ 	.short	(.L_915 - .L_914)
.L_914:
        /*00ac*/ 	.word	0x00000000
        /*00b0*/ 	.short	0x0002
        /*00b2*/ 	.short	0x0010
        /*00b4*/ 	.byte	0x00, 0xf0, 0x21, 0x00


	//----- nvinfo : EIATTR_KPARAM_INFO
	.align		4
.L_915:
        /*00b8*/ 	.byte	0x04, 0x17
        /*00ba*/ 	.short	(.L_917 - .L_916)
.L_916:
        /*00bc*/ 	.word	0x00000000
        /*00c0*/ 	.short	0x0001
        /*00c2*/ 	.short	0x0008
        /*00c4*/ 	.byte	0x00, 0xf0, 0x21, 0x00


	//----- nvinfo : EIATTR_KPARAM_INFO
	.align		4
.L_917:
        /*00c8*/ 	.byte	0x04, 0x17
        /*00ca*/ 	.short	(.L_919 - .L_918)
.L_918:
        /*00cc*/ 	.word	0x00000000
        /*00d0*/ 	.short	0x0000
        /*00d2*/ 	.short	0x0000
        /*00d4*/ 	.byte	0x00, 0xf0, 0x21, 0x00


	//----- nvinfo : EIATTR_SPARSE_MMA_MASK
	.align		4
.L_919:
        /*00d8*/ 	.byte	0x03, 0x50
        /*00da*/ 	.short	0x0000


	//----- nvinfo : EIATTR_MAXREG_COUNT
	.align		4
        /*00dc*/ 	.byte	0x03, 0x1b
        /*00de*/ 	.short	0x0040


	//----- nvinfo : EIATTR_MERCURY_ISA_VERSION
	.align		4
        /*00e0*/ 	.byte	0x03, 0x5f
        /*00e2*/ 	.short	0x0101


	//----- nvinfo : EIATTR_EXIT_INSTR_OFFSETS
	.align		4
        /*00e4*/ 	.byte	0x04, 0x1c
        /*00e6*/ 	.short	(.L_921 - .L_920)


	//   ....[0]....
.L_920:
        /*00e8*/ 	.word	0x00000180


	//   ....[1]....
        /*00ec*/ 	.word	0x00001340


	//   ....[2]....
        /*00f0*/ 	.word	0x00002d30


	//   ....[3]....
        /*00f4*/ 	.word	0x000030d0


	//----- nvinfo : EIATTR_MAX_THREADS
	.align		4
.L_921:
        /*00f8*/ 	.byte	0x04, 0x05
        /*00fa*/ 	.short	(.L_923 - .L_922)
.L_922:
        /*00fc*/ 	.word	0x00000400
        /*0100*/ 	.word	0x00000001
        /*0104*/ 	.word	0x00000001


	//----- nvinfo : EIATTR_CRS_STACK_SIZE
	.align		4
.L_923:
        /*0108*/ 	.byte	0x04, 0x1e
        /*010a*/ 	.short	(.L_925 - .L_924)
.L_924:
        /*010c*/ 	.word	0x00000000


	//----- nvinfo : EIATTR_CBANK_PARAM_SIZE
	.align		4
.L_925:
        /*0110*/ 	.byte	0x03, 0x19
        /*0112*/ 	.short	0x005c


	//----- nvinfo : EIATTR_PARAM_CBANK
	.align		4
        /*0114*/ 	.byte	0x04, 0x0a
        /*0116*/ 	.short	(.L_927 - .L_926)
	.align		4
.L_926:
        /*0118*/ 	.word	index@(.nv.constant0._ZN2at6native53_GLOBAL__N__069e5665_20_UpSampleNearest3d_cu_ab8a35b428upsample_nearest3d_out_frameIN3c108BFloat16EXadL_ZNS0_37nearest_neighbor_compute_source_indexEfiiEEEEvPKT_mmmmmmmmPS5_fff)
        /*011c*/ 	.short	0x0210
        /*011e*/ 	.short	0x005c


	//----- nvinfo : EIATTR_SW_WAR
	.align		4
.L_927:
        /*0120*/ 	.byte	0x04, 0x36
        /*0122*/ 	.short	(.L_929 - .L_928)
.L_928:
        /*0124*/ 	.word	0x00000008
.L_929:


//--------------------- .nv.info._ZN2at6native53_GLOBAL__N__069e5665_20_UpSampleNearest3d_cu_ab8a35b428upsample_nearest3d_out_frameIN3c104HalfEXadL_ZNS0_37nearest_neighbor_compute_source_indexEfiiEEEEvPKT_mmmmmmmmPS5_fff --------------------------
	.section	.nv.info._ZN2at6native53_GLOBAL__N__069e5665_20_UpSampleNearest3d_cu_ab8a35b428upsample_nearest3d_out_frameIN3c104HalfEXadL_ZNS0_37nearest_neighbor_compute_source_indexEfiiEEEEvPKT_mmmmmmmmPS5_fff,"",@"SHT_CUDA_INFO"
	.sectionflags	@""
	.align	4


	//----- nvinfo : EIATTR_CUDA_API_VERSION
	.align		4
        /*0000*/ 	.byte	0x04, 0x37
        /*0002*/ 	.short	(.L_931 - .L_930)
.L_930:
        /*0004*/ 	.word	0x00000082


	//----- nvinfo : EIATTR_KPARAM_INFO
	.align		4
.L_931:
        /*0008*/ 	.byte	0x04, 0x17
        /*000a*/ 	.short	(.L_933 - .L_932)
.L_932:
        /*000c*/ 	.word	0x00000000
        /*0010*/ 	.short	0x000c
        /*0012*/ 	.short	0x0058
        /*0014*/ 	.byte	0x00, 0xf0, 0x11, 0x00


	//----- nvinfo : EIATTR_KPARAM_INFO
	.align		4
.L_933:
        /*0018*/ 	.byte	0x04, 0x17
        /*001a*/ 	.short	(.L_935 - .L_934)
.L_934:
        /*001c*/ 	.word	0x00000000
        /*0020*/ 	.short	0x000b
        /*0022*/ 	.short	0x0054
        /*0024*/ 	.byte	0x00, 0xf0, 0x11, 0x00


	//----- nvinfo : EIATTR_KPARAM_INFO
	.align		4
.L_935:
        /*0028*/ 	.byte	0x04, 0x17
        /*002a*/ 	.short	(.L_937 - .L_936)
.L_936:
        /*002c*/ 	.word	0x00000000
        /*0030*/ 	.short	0x000a
        /*0032*/ 	.short	0x0050
        /*0034*/ 	.byte	0x00, 0xf0, 0x11, 0x00


	//----- nvinfo : EIATTR_KPARAM_INFO
	.align		4
.L_937:
        /*0038*/ 	.byte	0x04, 0x17
        /*003a*/ 	.short	(.L_939 - .L_938)
.L_938:
        /*003c*/ 	.word	0x00000000
        /*0040*/ 	.short	0x0009
        /*0042*/ 	.short	0x0048
        /*0044*/ 	.byte	0x00, 0xf0, 0x21, 0x00


	//----- nvinfo : EIATTR_KPARAM_INFO
	.align		4
.L_939:
        /*0048*/ 	.byte	0x04, 0x17
        /*004a*/ 	.short	(.L_941 - .L_940)
.L_940:
        /*004c*/ 	.word	0x00000000
        /*0050*/ 	.short	0x0008
        /*0052*/ 	.short	0x0040
        /*0054*/ 	.byte	0x00, 0xf0, 0x21, 0x00


	//----- nvinfo : EIATTR_KPARAM_INFO
	.align		4
.L_941:
        /*0058*/ 	.byte	0x04, 0x17
        /*005a*/ 	.short	(.L_943 - .L_942)
.L_942:
        /*005c*/ 	.word	0x00000000
        /*0060*/ 	.short	0x0007
        /*0062*/ 	.short	0x0038
        /*0064*/ 	.byte	0x00, 0xf0, 0x21, 0x00


	//----- nvinfo : EIATTR_KPARAM_INFO
	.align		4
.L_943:
        /*0068*/ 	.byte	0x04, 0x17
        /*006a*/ 	.short	(.L_945 - .L_944)
.L_944:
        /*006c*/ 	.word	0x00000000
        /*0070*/ 	.short	0x0006
        /*0072*/ 	.short	0x0030
        /*0074*/ 	.byte	0x00, 0xf0, 0x21, 0x00


	//----- nvinfo : EIATTR_KPARAM_INFO
	.align		4
.L_945:
        /*0078*/ 	.byte	0x04, 0x17
        /*007a*/ 	.short	(.L_947 - .L_946)
.L_946:
        /*007c*/ 	.word	0x00000000
        /*0080*/ 	.short	0x0005
        /*0082*/ 	.short	0x0028
        /*0084*/ 	.byte	0x00, 0xf0, 0x21, 0x00


	//----- nvinfo : EIATTR_KPARAM_INFO
	.align		4
.L_947:
        /*0088*/ 	.byte	0x04, 0x17
        /*008a*/ 	.short	(.L_949 - .L_948)
.L_948:
        /*008c*/ 	.word	0x00000000
        /*0090*/ 	.short	0x0004
        /*0092*/ 	.short	0x0020
        /*0094*/ 	.byte	0x00, 0xf0, 0x21, 0x00


	//----- nvinfo : EIATTR_KPARAM_INFO
	.align		4
.L_949:
        /*0098*/ 	.byte	0x04, 0x17
        /*009a*/ 	.short	(.L_951 - .L_950)
.L_950:
        /*009c*/ 	.word	0x00000000
        /*00a0*/ 	.short	0x0003
        /*00a2*/ 	.short	0x0018
        /*00a4*/ 	.byte	0x00, 0xf0, 0x21, 0x00


	//----- nvinfo : EIATTR_KPARAM_INFO
	.align		4
.L_951:
        /*00a8*/ 	.byte	0x04, 0x17
        /*00aa*/ 	.short	(.L_953 - .L_952)
.L_952:
        /*00ac*/ 	.word	0x00000000
        /*00b0*/ 	.short	0x0002
        /*00b2*/ 	.short	0x0010
        /*00b4*/ 	.byte	0x00, 0xf0, 0x21, 0x00


	//----- nvinfo : EIATTR_KPARAM_INFO
	.align		4
.L_953:
        /*00b8*/ 	.byte	0x04, 0x17
        /*00ba*/ 	.short	(.L_955 - .L_954)
.L_954:
        /*00bc*/ 	.word	0x00000000
        /*00c0*/ 	.short	0x0001
        /*00c2*/ 	.short	0x0008
        /*00c4*/ 	.byte	0x00, 0xf0, 0x21, 0x00


	//----- nvinfo : EIATTR_KPARAM_INFO
	.align		4
.L_955:
        /*00c8*/ 	.byte	0x04, 0x17
        /*00ca*/ 	.short	(.L_957 - .L_956)
.L_956:
        /*00cc*/ 	.word	0x00000000
        /*00d0*/ 	.short	0x0000
        /*00d2*/ 	.short	0x0000
        /*00d4*/ 	.byte	0x00, 0xf0, 0x21, 0x00


	//----- nvinfo : EIATTR_SPARSE_MMA_MASK
	.align		4
.L_957:
        /*00d8*/ 	.byte	0x03, 0x50
        /*00da*/ 	.short	0x0000


	//----- nvinfo : EIATTR_MAXREG_COUNT
	.align		4
        /*00dc*/ 	.byte	0x03, 0x1b
        /*00de*/ 	.short	0x0040


	//----- nvinfo : EIATTR_MERCURY_ISA_VERSION
	.align		4
        /*00e0*/ 	.byte	0x03, 0x5f
        /*00e2*/ 	.short	0x0101


	//----- nvinfo : EIATTR_EXIT_INSTR_OFFSETS
	.align		4
        /*00e4*/ 	.byte	0x04, 0x1c
        /*00e6*/ 	.short	(.L_959 - .L_958)


	//   ....[0]....
.L_958:
        /*00e8*/ 	.word	0x00000180


	//   ....[1]....
        /*00ec*/ 	.word	0x00001340


	//   ....[2]....
        /*00f0*/ 	.word	0x00002d30


	//   ....[3]....
        /*00f4*/ 	.word	0x000030d0


	//----- nvinfo : EIATTR_MAX_THREADS
	.align		4
.L_959:
        /*00f8*/ 	.byte	0x04, 0x05
        /*00fa*/ 	.short	(.L_961 - .L_960)
.L_960:
        /*00fc*/ 	.word	0x00000400
        /*0100*/ 	.word	0x00000001
        /*0104*/ 	.word	0x00000001


	//----- nvinfo : EIATTR_CRS_STACK_SIZE
	.align		4
.L_961:
        /*0108*/ 	.byte	0x04, 0x1e
        /*010a*/ 	.short	(.L_963 - .L_962)
.L_962:
        /*010c*/ 	.word	0x00000000


	//----- nvinfo : EIATTR_CBANK_PARAM_SIZE
	.align		4
.L_963:
        /*0110*/ 	.byte	0x03, 0x19
        /*0112*/ 	.short	0x005c


	//----- nvinfo : EIATTR_PARAM_CBANK
	.align		4
        /*0114*/ 	.byte	0x04, 0x0a
        /*0116*/ 	.short	(.L_965 - .L_964)
	.align		4
.L_964:
        /*0118*/ 	.word	index@(.nv.constant0._ZN2at6native53_GLOBAL__N__069e5665_20_UpSampleNearest3d_cu_ab8a35b428upsample_nearest3d_out_frameIN3c104HalfEXadL_ZNS0_37nearest_neighbor_compute_source_indexEfiiEEEEvPKT_mmmmmmmmPS5_fff)
        /*011c*/ 	.short	0x0210
        /*011e*/ 	.short	0x005c


	//----- nvinfo : EIATTR_SW_WAR
	.align		4
.L_965:
        /*0120*/ 	.byte	0x04, 0x36
        /*0122*/ 	.short	(.L_967 - .L_966)
.L_966:
        /*0124*/ 	.word	0x00000008
.L_967:


//--------------------- .nv.info._ZN2at6native53_GLOBAL__N__069e5665_20_UpSampleNearest3d_cu_ab8a35b428upsample_nearest3d_out_frameIfXadL_ZNS0_37nearest_neighbor_compute_source_indexEfiiEEEEvPKT_mmmmmmmmPS3_fff --------------------------
	.section	.nv.info._ZN2at6native53_GLOBAL__N__069e5665_20_UpSampleNearest3d_cu_ab8a35b428upsample_nearest3d_out_frameIfXadL_ZNS0_37nearest_neighbor_compute_source_indexEfiiEEEEvPKT_mmmmmmmmPS3_fff,"",@"SHT_CUDA_INFO"
	.sectionflags	@""
	.align	4


	//----- nvinfo : EIATTR_CUDA_API_VERSION
	.align		4
        /*0000*/ 	.byte	0x04, 0x37
        /*0002*/ 	.short	(.L_969 - .L_968)
.L_968:
        /*0004*/ 	.word	0x00000082


	//----- nvinfo : EIATTR_KPARAM_INFO
	.align		4
.L_969:
        /*0008*/ 	.byte	0x04, 0x17
        /*000a*/ 	.short	(.L_971 - .L_970)
.L_970:
        /*000c*/ 	.word	0x00000000
        /*0010*/ 	.short	0x000c
        /*0012*/ 	.short	0x0058
        /*0014*/ 	.byte	0x00, 0xf0, 0x11, 0x00


	//----- nvinfo : EIATTR_KPARAM_INFO
	.align		4
.L_971:
        /*0018*/ 	.byte	0x04, 0x17
        /*001a*/ 	.short	(.L_973 - .L_972)
.L_972:
        /*001c*/ 	.word	0x00000000
        /*0020*/ 	.short	0x000b
        /*0022*/ 	.short	0x0054
        /*0024*/ 	.byte	0x00, 0xf0, 0x11, 0x00


	//----- nvinfo : EIATTR_KPARAM_INFO
	.align		4
.L_973:
        /*0028*/ 	.byte	0x04, 0x17
        /*002a*/ 	.short	(.L_975 - .L_974)
.L_974:
        /*002c*/ 	.word	0x00000000
        /*0030*/ 	.short	0x000a
        /*0032*/ 	.short	0x0050
        /*0034*/ 	.byte	0x00, 0xf0, 0x11, 0x00


	//----- nvinfo : EIATTR_KPARAM_INFO
	.align		4
.L_975:
        /*0038*/ 	.byte	0x04, 0x17
        /*003a*/ 	.short	(.L_977 - .L_976)
.L_976:
        /*003c*/ 	.word	0x00000000
        /*0040*/ 	.short	0x0009
        /*0042*/ 	.short	0x0048
        /*0044*/ 	.byte	0x00, 0xf0, 0x21, 0x00


	//----- nvinfo : EIATTR_KPARAM_INFO
	.align		4
.L_977:
        /*0048*/ 	.byte	0x04, 0x17
        /*004a*/ 	.short	(.L_979 - .L_978)
.L_978:
        /*004c*/ 	.word	0x00000000
        /*0050*/ 	.short	0x0008
        /*0052*/ 	.short	0x0040
        /*0054*/ 	.byte	0x00, 0xf0, 0x21, 0x00


	//----- nvinfo : EIATTR_KPARAM_INFO
	.align		4
.L_979:
        /*0058*/ 	.byte	0x04, 0x17
        /*005a*/ 	.short	(.L_981 - .L_980)
.L_980:
        /*005c*/ 	.word	0x00000000
        /*0060*/ 	.short	0x0007
        /*0062*/ 	.short	0x0038
        /*0064*/ 	.byte	0x00, 0xf0, 0x21, 0x00


	//----- nvinfo : EIATTR_KPARAM_INFO
	.align		4
.L_981:
        /*0068*/ 	.byte	0x04, 0x17
        /*006a*/ 	.short	(.L_983 - .L_982)
.L_982:
        /*006c*/ 	.word	0x00000000
        /*0070*/ 	.short	0x0006
        /*0072*/ 	.short	0x0030
        /*0074*/ 	.byte	0x00, 0xf0, 0x21, 0x00


	//----- nvinfo : EIATTR_KPARAM_INFO
	.align		4
.L_983:
        /*0078*/ 	.byte	0x04, 0x17
        /*007a*/ 	.short	(.L_985 - .L_984)
.L_984:
        /*007c*/ 	.word	0x00000000
        /*0080*/ 	.short	0x0005
        /*0082*/ 	.short	0x0028
        /*0084*/ 	.byte	0x00, 0xf0, 0x21, 0x00


	//----- nvinfo : EIATTR_KPARAM_INFO
	.align		4
.L_985:
        /*0088*/ 	.byte	0x04, 0x17
        /*008a*/ 	.short	(.L_987 - .L_986)
.L_986:
        /*008c*/ 	.word	0x00000000
        /*0090*/ 	.short	0x0004
        /*0092*/ 	.short	0x0020
        /*0094*/ 	.byte	0x00, 0xf0, 0x21, 0x00


	//----- nvinfo : EIATTR_KPARAM_INFO
	.align		4
.L_987:
        /*0098*/ 	.byte	0x04, 0x17
        /*009a*/ 	.short	(.L_989 - .L_988)
.L_988:
        /*009c*/ 	.word	0x00000000
        /*00a0*/ 	.short	0x0003
        /*00a2*/ 	.short	0x0018
        /*00a4*/ 	.byte	0x00, 0xf0, 0x21, 0x00


	//----- nvinfo : EIATTR_KPARAM_INFO
	.align		4
.L_989:
        /*00a8*/ 	.byte	0x04, 0x17
        /*00aa*/ 	.short	(.L_991 - .L_990)
.L_990:
        /*00ac*/ 	.word	0x00000000
        /*00b0*/ 	.short	0x0002
        /*00b2*/ 	.short	0x0010
        /*00b4*/ 	.byte	0x00, 0xf0, 0x21, 0x00


	//----- nvinfo : EIATTR_KPARAM_INFO
	.align		4
.L_991:
        /*00b8*/ 	.byte	0x04, 0x17
        /*00ba*/ 	.short	(.L_993 - .L_992)
.L_992:
        /*00bc*/ 	.word	0x00000000
        /*00c0*/ 	.short	0x0001
        /*00c2*/ 	.short	0x0008
        /*00c4*/ 	.byte	0x00, 0xf0, 0x21, 0x00


	//----- nvinfo : EIATTR_KPARAM_INFO
	.align		4
.L_993:
        /*00c8*/ 	.byte	0x04, 0x17
        /*00ca*/ 	.short	(.L_995 - .L_994)
.L_994:
        /*00cc*/ 	.word	0x00000000
        /*00d0*/ 	.short	0x0000
        /*00d2*/ 	.short	0x0000
        /*00d4*/ 	.byte	0x00, 0xf0, 0x21, 0x00


	//----- nvinfo : EIATTR_SPARSE_MMA_MASK
	.align		4
.L_995:
        /*00d8*/ 	.byte	0x03, 0x50
        /*00da*/ 	.short	0x0000


	//----- nvinfo : EIATTR_MAXREG_COUNT
	.align		4
        /*00dc*/ 	.byte	0x03, 0x1b
        /*00de*/ 	.short	0x0040


	//----- nvinfo : EIATTR_MERCURY_ISA_VERSION
	.align		4
        /*00e0*/ 	.byte	0x03, 0x5f
        /*00e2*/ 	.short	0x0101


	//----- nvinfo : EIATTR_EXIT_INSTR_OFFSETS
	.align		4
        /*00e4*/ 	.byte	0x04, 0x1c
        /*00e6*/ 	.short	(.L_997 - .L_996)


	//   ....[0]....
.L_996:
        /*00e8*/ 	.word	0x00000180


	//   ....[1]....
        /*00ec*/ 	.word	0x00001320


	//   ....[2]....
        /*00f0*/ 	.word	0x00002c90


	//   ....[3]....
        /*00f4*/ 	.word	0x00003030


	//----- nvinfo : EIATTR_MAX_THREADS
	.align		4
.L_997:
        /*00f8*/ 	.byte	0x04, 0x05
        /*00fa*/ 	.short	(.L_999 - .L_998)
.L_998:
        /*00fc*/ 	.word	0x00000400
        /*0100*/ 	.word	0x00000001
        /*0104*/ 	.word	0x00000001


	//----- nvinfo : EIATTR_CRS_STACK_SIZE
	.align		4
.L_999:
        /*0108*/ 	.byte	0x04, 0x1e
        /*010a*/ 	.short	(.L_1001 - .L_1000)
.L_1000:
        /*010c*/ 	.word	0x00000000


	//----- nvinfo : EIATTR_CBANK_PARAM_SIZE
	.align		4
.L_1001:
        /*0110*/ 	.byte	0x03, 0x19
        /*0112*/ 	.short	0x005c


	//----- nvinfo : EIATTR_PARAM_CBANK
	.align		4
        /*0114*/ 	.byte	0x04, 0x0a
        /*0116*/ 	.short	(.L_1003 - .L_1002)
	.align		4
.L_1002:
        /*0118*/ 	.word	index@(.nv.constant0._ZN2at6native53_GLOBAL__N__069e5665_20_UpSampleNearest3d_cu_ab8a35b428upsample_nearest3d_out_frameIfXadL_ZNS0_37nearest_neighbor_compute_source_indexEfiiEEEEvPKT_mmmmmmmmPS3_fff)
        /*011c*/ 	.short	0x0210
        /*011e*/ 	.short	0x005c


	//----- nvinfo : EIATTR_SW_WAR
	.align		4
.L_1003:
        /*0120*/ 	.byte	0x04, 0x36
        /*0122*/ 	.short	(.L_1005 - .L_1004)
.L_1004:
        /*0124*/ 	.word	0x00000008
.L_1005:


//--------------------- .nv.info._ZN2at6native53_GLOBAL__N__069e5665_20_UpSampleNearest3d_cu_ab8a35b428upsample_nearest3d_out_frameIdXadL_ZNS0_37nearest_neighbor_compute_source_indexEfiiEEEEvPKT_mmmmmmmmPS3_fff --------------------------
	.section	.nv.info._ZN2at6native53_GLOBAL__N__069e5665_20_UpSampleNearest3d_cu_ab8a35b428upsample_nearest3d_out_frameIdXadL_ZNS0_37nearest_neighbor_compute_source_indexEfiiEEEEvPKT_mmmmmmmmPS3_fff,"",@"SHT_CUDA_INFO"
	.sectionflags	@""
	.align	4


	//----- nvinfo : EIATTR_CUDA_API_VERSION
	.align		4
        /*0000*/ 	.byte	0x04, 0x37
        /*0002*/ 	.short	(.L_1007 - .L_1006)
.L_1006:
        /*0004*/ 	.word	0x00000082


	//----- nvinfo : EIATTR_KPARAM_INFO
	.align		4
.L_1007:
        /*0008*/ 	.byte	0x04, 0x17
        /*000a*/ 	.short	(.L_1009 - .L_1008)
.L_1008:
        /*000c*/ 	.word	0x00000000
        /*0010*/ 	.short	0x000c
        /*0012*/ 	.short	0x0058
        /*0014*/ 	.byte	0x00, 0xf0, 0x11, 0x00


	//----- nvinfo : EIATTR_KPARAM_INFO
	.align		4
.L_1009:
        /*0018*/ 	.byte	0x04, 0x17
        /*001a*/ 	.short	(.L_1011 - .L_1010)
.L_1010:
        /*001c*/ 	.word	0x00000000
        /*0020*/ 	.short	0x000b
        /*0022*/ 	.short	0x0054
        /*0024*/ 	.byte	0x00, 0xf0, 0x11, 0x00


	//----- nvinfo : EIATTR_KPARAM_INFO
	.align		4
.L_1011:
        /*0028*/ 	.byte	0x04, 0x17
        /*002a*/ 	.short	(.L_1013 - .L_1012)
.L_1012:
        /*002c*/ 	.word	0x00000000
        /*0030*/ 	.short	0x000a
        /*0032*/ 	.short	0x0050
        /*0034*/ 	.byte	0x00, 0xf0, 0x11, 0x00


	//----- nvinfo : EIATTR_KPARAM_INFO
	.align		4
.L_1013:
        /*0038*/ 	.byte	0x04, 0x17
        /*003a*/ 	.short	(.L_1015 - .L_1014)
.L_1014:
        /*003c*/ 	.word	0x00000000
        /*0040*/ 	.short	0x0009
        /*0042*/ 	.short	0x0048
        /*0044*/ 	.byte	0x00, 0xf0, 0x21, 0x00


	//----- nvinfo : EIATTR_KPARAM_INFO
	.align		4
.L_1015:
        /*0048*/ 	.byte	0x04, 0x17
        /*004a*/ 	.short	(.L_1017 - .L_1016)
.L_1016:
        /*004c*/ 	.word	0x00000000
        /*0050*/ 	.short	0x0008
        /*0052*/ 	.short	0x0040
        /*0054*/ 	.byte	0x00, 0xf0, 0x21, 0x00


	//----- nvinfo : EIATTR_KPARAM_INFO
	.align		4
.L_1017:
        /*0058*/ 	.byte	0x04, 0x17
        /*005a*/ 	.short	(.L_1019 - .L_1018)
.L_1018:
        /*005c*/ 	.word	0x00000000
        /*0060*/ 	.short	0x0007
        /*0062*/ 	.short	0x0038
        /*0064*/ 	.byte	0x00, 0xf0, 0x21, 0x00


	//----- nvinfo : EIATTR_KPARAM_INFO
	.align		4
.L_1019:
        /*0068*/ 	.byte	0x04, 0x17
        /*006a*/ 	.short	(.L_1021 - .L_1020)
.L_1020:
        /*006c*/ 	.word	0x00000000
        /*0070*/ 	.short	0x0006
        /*0072*/ 	.short	0x0030
        /*0074*/ 	.byte	0x00, 0xf0, 0x21, 0x00


	//----- nvinfo : EIATTR_KPARAM_INFO
	.align		4
.L_1021:
        /*0078*/ 	.byte	0x04, 0x17
        /*007a*/ 	.short	(.L_1023 - .L_1022)
.L_1022:
        /*007c*/ 	.word	0x00000000
        /*0080*/ 	.short	0x0005
        /*0082*/ 	.short	0x0028
        /*0084*/ 	.byte	0x00, 0xf0, 0x21, 0x00


	//----- nvinfo : EIATTR_KPARAM_INFO
	.align		4
.L_1023:
        /*0088*/ 	.byte	0x04, 0x17
        /*008a*/ 	.short	(.L_1025 - .L_1024)
.L_1024:
        /*008c*/ 	.word	0x00000000
        /*0090*/ 	.short	0x0004
        /*0092*/ 	.short	0x0020
        /*0094*/ 	.byte	0x00, 0xf0, 0x21, 0x00


	//----- nvinfo : EIATTR_KPARAM_INFO
	.align		4
.L_1025:
        /*0098*/ 	.byte	0x04, 0x17
        /*009a*/ 	.short	(.L_1027 - .L_1026)
.L_1026:
        /*009c*/ 	.word	0x00000000
        /*00a0*/ 	.short	0x0003
        /*00a2*/ 	.short	0x0018
        /*00a4*/ 	.byte	0x00, 0xf0, 0x21, 0x00


	//----- nvinfo : EIATTR_KPARAM_INFO
	.align		4
.L_1027:
        /*00a8*/ 	.byte	0x04, 0x17
        /*00aa*/ 	.short	(.L_1029 - .L_1028)
.L_1028:
        /*00ac*/ 	.word	0x00000000
        /*00b0*/ 	.short	0x0002
        /*00b2*/ 	.short	0x0010
        /*00b4*/ 	.byte	0x00, 0xf0, 0x21, 0x00


	//----- nvinfo : EIATTR_KPARAM_INFO
	.align		4
.L_1029:
        /*00b8*/ 	.byte	0x04, 0x17
        /*00ba*/ 	.short	(.L_1031 - .L_1030)
.L_1030:
        /*00bc*/ 	.word	0x00000000
        /*00c0*/ 	.short	0x0001
        /*00c2*/ 	.short	0x0008
        /*00c4*/ 	.byte	0x00, 0xf0, 0x21, 0x00


	//----- nvinfo : EIATTR_KPARAM_INFO
	.align		4
.L_1031:
        /*00c8*/ 	.byte	0x04, 0x17
        /*00ca*/ 	.short	(.L_1033 - .L_1032)
.L_1032:
        /*00cc*/ 	.word	0x00000000
        /*00d0*/ 	.short	0x0000
        /*00d2*/ 	.short	0x0000
        /*00d4*/ 	.byte	0x00, 0xf0, 0x21, 0x00


	//----- nvinfo : EIATTR_SPARSE_MMA_MASK
	.align		4
.L_1033:
        /*00d8*/ 	.byte	0x03, 0x50
        /*00da*/ 	.short	0x0000


	//----- nvinfo : EIATTR_MAXREG_COUNT
	.align		4
        /*00dc*/ 	.byte	0x03, 0x1b
        /*00de*/ 	.short	0x0040


	//----- nvinfo : EIATTR_MERCURY_ISA_VERSION
	.align		4
        /*00e0*/ 	.byte	0x03, 0x5f
        /*00e2*/ 	.short	0x0101


	//----- nvinfo : EIATTR_EXIT_INSTR_OFFSETS
	.align		4
        /*00e4*/ 	.byte	0x04, 0x1c
        /*00e6*/ 	.short	(.L_1035 - .L_1034)


	//   ....[0]....
.L_1034:
        /*00e8*/ 	.word	0x00000180


	//   ....[1]....
        /*00ec*/ 	.word	0x00001390


	//   ....[2]....
        /*00f0*/ 	.word	0x00002d80


	//   ....[3]....
        /*00f4*/ 	.word	0x000030f0


	//----- nvinfo : EIATTR_MAX_THREADS
	.align		4
.L_1035:
        /*00f8*/ 	.byte	0x04, 0x05
        /*00fa*/ 	.short	(.L_1037 - .L_1036)
.L_1036:
        /*00fc*/ 	.word	0x00000400
        /*0100*/ 	.word	0x00000001
        /*0104*/ 	.word	0x00000001


	//----- nvinfo : EIATTR_CRS_STACK_SIZE
	.align		4
.L_1037:
        /*0108*/ 	.byte	0x04, 0x1e
        /*010a*/ 	.short	(.L_1039 - .L_1038)
.L_1038:
        /*010c*/ 	.word	0x00000000


	//----- nvinfo : EIATTR_CBANK_PARAM_SIZE
	.align		4
.L_1039:
        /*0110*/ 	.byte	0x03, 0x19
        /*0112*/ 	.short	0x005c


	//----- nvinfo : EIATTR_PARAM_CBANK
	.align		4
        /*0114*/ 	.byte	0x04, 0x0a
        /*0116*/ 	.short	(.L_1041 - .L_1040)
	.align		4
.L_1040:
        /*0118*/ 	.word	index@(.nv.constant0._ZN2at6native53_GLOBAL__N__069e5665_20_UpSampleNearest3d_cu_ab8a35b428upsample_nearest3d_out_frameIdXadL_ZNS0_37nearest_neighbor_compute_source_indexEfiiEEEEvPKT_mmmmmmmmPS3_fff)
        /*011c*/ 	.short	0x0210
        /*011e*/ 	.short	0x005c


	//----- nvinfo : EIATTR_SW_WAR
	.align		4
.L_1041:
        /*0120*/ 	.byte	0x04, 0x36
        /*0122*/ 	.short	(.L_1043 - .L_1042)
.L_1042:
        /*0124*/ 	.word	0x00000008
.L_1043:


//--------------------- .nv.callgraph             --------------------------
	.section	.nv.callgraph,"",@"SHT_CUDA_CALLGRAPH"
	.align	4
	.sectionentsize	8
	.align		4
        /*0000*/ 	.word	0x00000000
	.align		4
        /*0004*/ 	.word	0xffffffff
	.align		4
        /*0008*/ 	.word	0x00000000
	.align		4
        /*000c*/ 	.word	0xfffffffe
	.align		4
        /*0010*/ 	.word	0x00000000
	.align		4
        /*0014*/ 	.word	0xfffffffd
	.align		4
        /*0018*/ 	.word	0x00000000
	.align		4
        /*001c*/ 	.word	0xfffffffc


//--------------------- .nv.constant4             --------------------------
	.section	.nv.constant4,"a",@progbits
	.align	8
	.align		8
.nv.constant4:
        /*0000*/ 	.dword	_ZN51_INTERNAL_069e5665_20_UpSampleNearest3d_cu_ab8a35b44cuda3std3__45__cpo5beginE
	.align		8
        /*0008*/ 	.dword	_ZN51_INTERNAL_069e5665_20_UpSampleNearest3d_cu_ab8a35b44cuda3std3__45__cpo3endE
	.align		8
        /*0010*/ 	.dword	_ZN51_INTERNAL_069e5665_20_UpSampleNearest3d_cu_ab8a35b44cuda3std3__45__cpo6cbeginE
	.align		8
        /*0018*/ 	.dword	_ZN51_INTERNAL_069e5665_20_UpSampleNearest3d_cu_ab8a35b44cuda3std3__45__cpo4cendE
	.align		8
        /*0020*/ 	.dword	_ZN51_INTERNAL_069e5665_20_UpSampleNearest3d_cu_ab8a35b44cuda3std3__45__cpo6rbeginE
	.align		8
        /*0028*/ 	.dword	_ZN51_INTERNAL_069e5665_20_UpSampleNearest3d_cu_ab8a35b44cuda3std3__45__cpo4rendE
	.align		8
        /*0030*/ 	.dword	_ZN51_INTERNAL_069e5665_20_UpSampleNearest3d_cu_ab8a35b44cuda3std3__45__cpo7crbeginE
	.align		8
        /*0038*/ 	.dword	_ZN51_INTERNAL_069e5665_20_UpSampleNearest3d_cu_ab8a35b44cuda3std3__45__cpo5crendE
	.align		8
        /*0040*/ 	.dword	_ZN51_INTERNAL_069e5665_20_UpSampleNearest3d_cu_ab8a35b44cuda3std3__453_GLOBAL__N__069e5665_20_UpSampleNearest3d_cu_ab8a35b46ignoreE
	.align		8
        /*0048*/ 	.dword	_ZN51_INTERNAL_069e5665_20_UpSampleNearest3d_cu_ab8a35b44cuda3std3__419piecewise_constructE
	.align		8
        /*0050*/ 	.dword	_ZN51_INTERNAL_069e5665_20_UpSampleNearest3d_cu_ab8a35b44cuda3std3__48in_placeE
	.align		8
        /*0058*/ 	.dword	_ZN51_INTERNAL_069e5665_20_UpSampleNearest3d_cu_ab8a35b44cuda3std3__420unreachable_sentinelE
	.align		8
        /*0060*/ 	.dword	_ZN51_INTERNAL_069e5665_20_UpSampleNearest3d_cu_ab8a35b44cuda3std6ranges3__45__cpo4swapE
	.align		8
        /*0068*/ 	.dword	_ZN51_INTERNAL_069e5665_20_UpSampleNearest3d_cu_ab8a35b44cuda3std6ranges3__45__cpo9iter_moveE
	.align		8
        /*0070*/ 	.dword	_ZN51_INTERNAL_069e5665_20_UpSampleNearest3d_cu_ab8a35b44cuda3std6ranges3__45__cpo5beginE
	.align		8
        /*0078*/ 	.dword	_ZN51_INTERNAL_069e5665_20_UpSampleNearest3d_cu_ab8a35b44cuda3std6ranges3__45__cpo3endE
	.align		8
        /*0080*/ 	.dword	_ZN51_INTERNAL_069e5665_20_UpSampleNearest3d_cu_ab8a35b44cuda3std6ranges3__45__cpo6cbeginE
	.align		8
        /*0088*/ 	.dword	_ZN51_INTERNAL_069e5665_20_UpSampleNearest3d_cu_ab8a35b44cuda3std6ranges3__45__cpo4cendE
	.align		8
        /*0090*/ 	.dword	_ZN51_INTERNAL_069e5665_20_UpSampleNearest3d_cu_ab8a35b44cuda3std6ranges3__45__cpo7advanceE
	.align		8
        /*0098*/ 	.dword	_ZN51_INTERNAL_069e5665_20_UpSampleNearest3d_cu_ab8a35b44cuda3std6ranges3__45__cpo9iter_swapE
	.align		8
        /*00a0*/ 	.dword	_ZN51_INTERNAL_069e5665_20_UpSampleNearest3d_cu_ab8a35b44cuda3std6ranges3__45__cpo4nextE
	.align		8
        /*00a8*/ 	.dword	_ZN51_INTERNAL_069e5665_20_UpSampleNearest3d_cu_ab8a35b44cuda3std6ranges3__45__cpo4prevE
	.align		8
        /*00b0*/ 	.dword	_ZN51_INTERNAL_069e5665_20_UpSampleNearest3d_cu_ab8a35b44cuda3std6ranges3__45__cpo4dataE
	.align		8
        /*00b8*/ 	.dword	_ZN51_INTERNAL_069e5665_20_UpSampleNearest3d_cu_ab8a35b44cuda3std6ranges3__45__cpo5cdataE
	.align		8
        /*00c0*/ 	.dword	_ZN51_INTERNAL_069e5665_20_UpSampleNearest3d_cu_ab8a35b44cuda3std6ranges3__45__cpo4sizeE
	.align		8
        /*00c8*/ 	.dword	_ZN51_INTERNAL_069e5665_20_UpSampleNearest3d_cu_ab8a35b44cuda3std6ranges3__45__cpo5ssizeE
	.align		8
        /*00d0*/ 	.dword	_ZN51_INTERNAL_069e5665_20_UpSampleNearest3d_cu_ab8a35b44cuda3std6ranges3__45__cpo8distanceE
	.align		8
        /*00d8*/ 	.dword	_ZN51_INTERNAL_069e5665_20_UpSampleNearest3d_cu_ab8a35b46thrust23THRUST_300001_SM_900_NS6system6detail10sequential3seqE


//--------------------- .text._ZN2at6native53_GLOBAL__N__069e5665_20_UpSampleNearest3d_cu_ab8a35b437upsample_nearest3d_backward_out_frameIhlXadL_ZNS0_46nearest_neighbor_exact_bw_compute_source_indexEfiiEEEEvPKT_mmmmmmmmPS3_fff --------------------------
	.section	.text._ZN2at6native53_GLOBAL__N__069e5665_20_UpSampleNearest3d_cu_ab8a35b437upsample_nearest3d_backward_out_frameIhlXadL_ZNS0_46nearest_neighbor_exact_bw_compute_source_indexEfiiEEEEvPKT_mmmmmmmmPS3_fff,"ax",@progbits
	.align	128
.text._ZN2at6native53_GLOBAL__N__069e5665_20_UpSampleNearest3d_cu_ab8a35b437upsample_nearest3d_backward_out_frameIhlXadL_ZNS0_46nearest_neighbor_exact_bw_compute_source_indexEfiiEEEEvPKT_mmmmmmmmPS3_fff:
        .type           _ZN2at6native53_GLOBAL__N__069e5665_20_UpSampleNearest3d_cu_ab8a35b437upsample_nearest3d_backward_out_frameIhlXadL_ZNS0_46nearest_neighbor_exact_bw_compute_source_indexEfiiEEEEvPKT_mmmmmmmmPS3_fff,@function
        .size           _ZN2at6native53_GLOBAL__N__069e5665_20_UpSampleNearest3d_cu_ab8a35b437upsample_nearest3d_backward_out_frameIhlXadL_ZNS0_46nearest_neighbor_exact_bw_compute_source_indexEfiiEEEEvPKT_mmmmmmmmPS3_fff,(.L_x_660 - _ZN2at6native53_GLOBAL__N__069e5665_20_UpSampleNearest3d_cu_ab8a35b437upsample_nearest3d_backward_out_frameIhlXadL_ZNS0_46nearest_neighbor_exact_bw_compute_source_indexEfiiEEEEvPKT_mmmmmmmmPS3_fff)
        .other          _ZN2at6native53_GLOBAL__N__069e5665_20_UpSampleNearest3d_cu_ab8a35b437upsample_nearest3d_backward_out_frameIhlXadL_ZNS0_46nearest_neighbor_exact_bw_compute_source_indexEfiiEEEEvPKT_mmmmmmmmPS3_fff,@"STO_CUDA_ENTRY STV_DEFAULT"
_ZN2at6native53_GLOBAL__N__069e5665_20_UpSampleNearest3d_cu_ab8a35b437upsample_nearest3d_backward_out_frameIhlXadL_ZNS0_46nearest_neighbor_exact_bw_compute_source_indexEfiiEEEEvPKT_mmmmmmmmPS3_fff:
[----:B------:R-:W0:Y:S01]  /*0000*/  LDC R1, c[0x0][0x28] ;  /* 0x00000a00ff017b82 */ /* 0x000e220000000800 */
[----:B------:R-:W1:Y:S01]  /*0010*/  S2R R2, SR_TID.X ;  /* 0x0000000000027919 */ /* 0x000e620000002100 */
[----:B------:R-:W-:Y:S01]  /*0020*/  ULDC.64 UR8, c[0x0][0x240] ;  /* 0x0000900000087ab9 */ /* 0x000fe20000000a00 */
[----:B------:R-:W-:-:S05]  /*0030*/  ULDC.64 UR10, c[0x0][0x220] ;  /* 0x00008800000a7ab9 */ /* 0x000fca0000000a00 */
[----:B------:R-:W1:Y:S01]  /*0040*/  S2UR UR14, SR_CTAID.X ;  /* 0x00000000000e79c3 */ /* 0x000e620000002500 */
[----:B------:R-:W-:Y:S01]  /*0050*/  UIMAD UR6, UR9, UR10, URZ ;  /* 0x0000000a090672a4 */ /* 0x000fe2000f8e023f */
[----:B------:R-:W-:Y:S01]  /*0060*/  IMAD.MOV.U32 R3, RZ, RZ, RZ ;  /* 0x000000ffff037224 */ /* 0x000fe200078e00ff */
[----:B------:R-:W-:Y:S01]  /*0070*/  UIMAD.WIDE.U32 UR4, UR8, UR10, URZ ;  /* 0x0000000a080472a5 */ /* 0x000fe2000f8e003f */
[----:B0-----:R-:W-:Y:S01]  /*0080*/  VIADD R1, R1, 0xfffffff8 ;  /* 0xfffffff801017836 */ /* 0x001fe20000000000 */
[----:B------:R-:W-:Y:S01]  /*0090*/  UIMAD UR6, UR8, UR11, UR6 ;  /* 0x0000000b080672a4 */ /* 0x000fe2000f8e0206 */
[----:B------:R-:W-:Y:S02]  /*00a0*/  ULDC.64 UR12, c[0x0][0x250] ;  /* 0x00009400000c7ab9 */ /* 0x000fe40000000a00 */
[----:B------:R-:W1:Y:S01]  /*00b0*/  LDC R27, c[0x0][RZ] ;  /* 0x00000000ff1b7b82 */ /* 0x000e620000000800 */
[----:B------:R-:W-:Y:S01]  /*00c0*/  UIADD3 UR5, UR5, UR6, URZ ;  /* 0x0000000605057290 */ /* 0x000fe2000fffe03f */
[----:B------:R-:W-:-:S03]  /*00d0*/  ULDC.64 UR10, c[0x0][0x248] ;  /* 0x00009200000a7ab9 */ /* 0x000fc60000000a00 */
[----:B------:R-:W-:Y:S02]  /*00e0*/  UIMAD UR5, UR5, UR10, URZ ;  /* 0x0000000a050572a4 */ /* 0x000fe4000f8e023f */
[----:B------:R-:W-:Y:S02]  /*00f0*/  UIMAD.WIDE.U32 UR6, UR4, UR10, URZ ;  /* 0x0000000a040672a5 */ /* 0x000fe4000f8e003f */
[----:B------:R-:W-:Y:S02]  /*0100*/  UIMAD UR4, UR4, UR11, UR5 ;  /* 0x0000000b040472a4 */ /* 0x000fe4000f8e0205 */
[----:B------:R-:W-:Y:S02]  /*0110*/  UIMAD.WIDE.U32 UR16, UR6, UR12, URZ ;  /* 0x0000000c061072a5 */ /* 0x000fe4000f8e003f */
[----:B------:R-:W-:-:S04]  /*0120*/  UIADD3 UR4, UR7, UR4, URZ ;  /* 0x0000000407047290 */ /* 0x000fc8000fffe03f */
[----:B------:R-:W-:-:S04]  /*0130*/  UIMAD UR4, UR4, UR12, URZ ;  /* 0x0000000c040472a4 */ /* 0x000fc8000f8e023f */
[----:B------:R-:W-:Y:S01]  /*0140*/  UIMAD UR4, UR6, UR13, UR4 ;  /* 0x0000000d060472a4 */ /* 0x000fe2000f8e0204 */
[----:B-1----:R-:W-:-:S03]  /*0150*/  IMAD.WIDE.U32 R26, R27, UR14, R2 ;  /* 0x0000000e1b1a7c25 */ /* 0x002fc6000f8e0002 */
[----:B------:R-:W-:Y:S01]  /*0160*/  UIADD3 UR4, UR17, UR4, URZ ;  /* 0x0000000411047290 */ /* 0x000fe2000fffe03f */
[----:B------:R-:W-:-:S05]  /*0170*/  ISETP.GE.U32.AND P0, PT, R26, UR16, PT ;  /* 0x000000101a007c0c */ /* 0x000fca000bf06070 */
[----:B------:R-:W-:-:S13]  /*0180*/  ISETP.GE.U32.AND.EX P0, PT, R27, UR4, PT, P0 ;  /* 0x000000041b007c0c */ /* 0x000fda000bf06100 */
[----:B------:R-:W-:Y:S05]  /*0190*/  @P0 EXIT ;  /* 0x000000000000094d */ /* 0x000fea0003800000 */
[----:B------:R-:W-:Y:S01]  /*01a0*/  UIMAD UR6, UR11, UR8, URZ ;  /* 0x000000080b0672a4 */ /* 0x000fe2000f8e023f */
[----:B------:R-:W-:Y:S01]  /*01b0*/  BSSY B0, `(.L_x_0) ;  /* 0x0000021000007945 */ /* 0x000fe20003800000 */
[----:B------:R-:W-:Y:S02]  /*01c0*/  UIMAD.WIDE.U32 UR4, UR10, UR8, URZ ;  /* 0x000000080a0472a5 */ /* 0x000fe4000f8e003f */
[----:B------:R-:W-:-:S04]  /*01d0*/  UIMAD UR6, UR9, UR10, UR6 ;  /* 0x0000000a090672a4 */ /* 0x000fc8000f8e0206 */
[----:B------:R-:W-:Y:S02]  /*01e0*/  UIADD3 UR5, UR5, UR6, URZ ;  /* 0x0000000605057290 */ /* 0x000fe4000fffe03f */
[----:B------:R-:W-:Y:S02]  /*01f0*/  UIMAD.WIDE.U32 UR6, UR4, UR12, URZ ;  /* 0x0000000c040672a5 */ /* 0x000fe4000f8e003f */
[----:B------:R-:W-:-:S04]  /*0200*/  UIMAD UR5, UR5, UR12, URZ ;  /* 0x0000000c050572a4 */ /* 0x000fc8000f8e023f */
[----:B------:R-:W-:-:S04]  /*0210*/  UIMAD UR5, UR4, UR13, UR5 ;  /* 0x0000000d040572a4 */ /* 0x000fc8000f8e0205 */
[----:B------:R-:W-:-:S06]  /*0220*/  UIADD3 UR8, UR7, UR5, URZ ;  /* 0x0000000507087290 */ /* 0x000fcc000fffe03f */
[----:B------:R-:W-:-:S04]  /*0230*/  LOP3.LUT R0, R27, UR8, RZ, 0xfc, !PT ;  /* 0x000000081b007c12 */ /* 0x000fc8000f8efcff */
[----:B------:R-:W-:-:S13]  /*0240*/  ISETP.NE.U32.AND P0, PT, R0, RZ, PT ;  /* 0x000000ff0000720c */ /* 0x000fda0003f05070 */
[----:B------:R-:W-:Y:S05]  /*0250*/  @!P0 BRA `(.L_x_1) ;  /* 0x00000000000c8947 */ /* 0x000fea0003800000 */
[----:B------:R-:W-:-:S07]  /*0260*/  MOV R0, 0x280 ;  /* 0x0000028000007802 */ /* 0x000fce0000000f00 */
[----:B------:R-:W-:Y:S05]  /*0270*/  CALL.REL.NOINC `($__internal_0_$__cuda_sm20_div_s64) ;  /* 0x0000001c00747944 */ /* 0x000fea0003c00000 */
[----:B------:R-:W-:Y:S05]  /*0280*/  BRA `(.L_x_2) ;  /* 0x00000000004c7947 */ /* 0x000fea0003800000 */
.L_x_1:
[----:B------:R-:W0:Y:S01]  /*0290*/  I2F.U32.RP R0, UR6 ;  /* 0x0000000600007d06 */ /* 0x000e220008209000 */
[----:B------:R-:W-:Y:S01]  /*02a0*/  ISETP.NE.U32.AND P2, PT, RZ, UR6, PT ;  /* 0x00000006ff007c0c */ /* 0x000fe2000bf45070 */
[----:B------:R-:W-:-:S06]  /*02b0*/  IMAD.MOV.U32 R9, RZ, RZ, RZ ;  /* 0x000000ffff097224 */ /* 0x000fcc00078e00ff */
[----:B0-----:R-:W0:Y:S02]  /*02c0*/  MUFU.RCP R0, R0 ;  /* 0x0000000000007308 */ /* 0x001e240000001000 */
[----:B0-----:R-:W-:-:S06]  /*02d0*/  VIADD R2, R0, 0xffffffe ;  /* 0x0ffffffe00027836 */ /* 0x001fcc0000000000 */
[----:B------:R0:W1:Y:S02]  /*02e0*/  F2I.FTZ.U32.TRUNC.NTZ R3, R2 ;  /* 0x0000000200037305 */ /* 0x000064000021f000 */
[----:B0-----:R-:W-:Y:S01]  /*02f0*/  IMAD.MOV.U32 R2, RZ, RZ, RZ ;  /* 0x000000ffff027224 */ /* 0x001fe200078e00ff */
[----:B-1----:R-:W-:-:S05]  /*0300*/  IADD3 R5, RZ, -R3, RZ ;  /* 0x80000003ff057210 */ /* 0x002fca0007ffe0ff */
[----:B------:R-:W-:-:S04]  /*0310*/  IMAD R5, R5, UR6, RZ ;  /* 0x0000000605057c24 */ /* 0x000fc8000f8e02ff */
[----:B------:R-:W-:-:S06]  /*0320*/  IMAD.HI.U32 R3, R3, R5, R2 ;  /* 0x0000000503037227 */ /* 0x000fcc00078e0002 */
[----:B------:R-:W-:-:S04]  /*0330*/  IMAD.HI.U32 R8, R3, R26, RZ ;  /* 0x0000001a03087227 */ /* 0x000fc800078e00ff */
[----:B------:R-:W-:-:S04]  /*0340*/  IMAD.MOV R3, RZ, RZ, -R8 ;  /* 0x000000ffff037224 */ /* 0x000fc800078e0a08 */
[----:B------:R-:W-:-:S05]  /*0350*/  IMAD R3, R3, UR6, R26 ;  /* 0x0000000603037c24 */ /* 0x000fca000f8e021a */
[----:B------:R-:W-:-:S13]  /*0360*/  ISETP.GE.U32.AND P0, PT, R3, UR6, PT ;  /* 0x0000000603007c0c */ /* 0x000fda000bf06070 */
[----:B------:R-:W-:Y:S01]  /*0370*/  @P0 VIADD R3, R3, -UR6 ;  /* 0x8000000603030c36 */ /* 0x000fe20008000000 */
[----:B------:R-:W-:-:S04]  /*0380*/  @P0 IADD3 R8, R8, 0x1, RZ ;  /* 0x0000000108080810 */ /* 0x000fc80007ffe0ff */
[----:B------:R-:W-:-:S13]  /*0390*/  ISETP.GE.U32.AND P1, PT, R3, UR6, PT ;  /* 0x0000000603007c0c */ /* 0x000fda000bf26070 */
[----:B------:R-:W-:Y:S01]  /*03a0*/  @P1 VIADD R8, R8, 0x1 ;  /* 0x0000000108081836 */ /* 0x000fe20000000000 */
[----:B------:R-:W-:-:S07]  /*03b0*/  @!P2 LOP3.LUT R8, RZ, UR6, RZ, 0x33, !PT ;  /* 0x00000006ff08ac12 */ /* 0x000fce000f8e33ff */
.L_x_2:
[----:B------:R-:W-:Y:S05]  /*03c0*/  BSYNC B0 ;  /* 0x0000000000007941 */ /* 0x000fea0003800000 */
.L_x_0:
[----:B------:R-:W-:Y:S01]  /*03d0*/  ULDC UR4, c[0x0][0x224] ;  /* 0x0000890000047ab9 */ /* 0x000fe20000000800 */
[----:B------:R-:W-:Y:S01]  /*03e0*/  BSSY B0, `(.L_x_3) ;  /* 0x000001e000007945 */ /* 0x000fe20003800000 */
[----:B------:R-:W-:-:S04]  /*03f0*/  LOP3.LUT R0, R9, UR4, RZ, 0xfc, !PT ;  /* 0x0000000409007c12 */ /* 0x000fc8000f8efcff */
[----:B------:R-:W-:-:S13]  /*0400*/  ISETP.NE.U32.AND P0, PT, R0, RZ, PT ;  /* 0x000000ff0000720c */ /* 0x000fda0003f05070 */
[----:B------:R-:W-:Y:S05]  /*0410*/  @!P0 BRA `(.L_x_4) ;  /* 0x0000000000208947 */ /* 0x000fea0003800000 */
[----:B------:R-:W-:Y:S01]  /*0420*/  ULDC.64 UR4, c[0x0][0x220] ;  /* 0x0000880000047ab9 */ /* 0x000fe20000000a00 */
[----:B------:R-:W-:Y:S01]  /*0430*/  IMAD.MOV.U32 R0, RZ, RZ, R8 ;  /* 0x000000ffff007224 */ /* 0x000fe200078e0008 */
[----:B------:R-:W-:Y:S01]  /*0440*/  MOV R5, UR4 ;  /* 0x0000000400057c02 */ /* 0x000fe20008000f00 */
[----:B------:R-:W-:Y:S01]  /*0450*/  IMAD.U32 R7, RZ, RZ, UR5 ;  /* 0x00000005ff077e24 */ /* 0x000fe2000f8e00ff */
[----:B------:R-:W-:-:S07]  /*0460*/  MOV R6, 0x480 ;  /* 0x0000048000067802 */ /* 0x000fce0000000f00 */
[----:B------:R-:W-:Y:S05]  /*0470*/  CALL.REL.NOINC `($__internal_2_$__cuda_sm20_rem_u64) ;  /* 0x0000002400587944 */ /* 0x000fea0003c00000 */
[----:B------:R-:W-:Y:S01]  /*0480*/  IMAD.MOV.U32 R24, RZ, RZ, R0 ;  /* 0x000000ffff187224 */ /* 0x000fe200078e0000 */
[----:B------:R-:W-:Y:S06]  /*0490*/  BRA `(.L_x_5) ;  /* 0x0000000000487947 */ /* 0x000fec0003800000 */
.L_x_4:
[----:B------:R-:W-:Y:S02]  /*04a0*/  ULDC UR4, c[0x0][0x220] ;  /* 0x0000880000047ab9 */ /* 0x000fe40000000800 */
[----:B------:R-:W0:Y:S01]  /*04b0*/  I2F.U32.RP R0, UR4 ;  /* 0x0000000400007d06 */ /* 0x000e220008209000 */
[----:B------:R-:W-:-:S07]  /*04c0*/  ISETP.NE.U32.AND P1, PT, RZ, UR4, PT ;  /* 0x00000004ff007c0c */ /* 0x000fce000bf25070 */
        /* <DEDUP_REMOVED lines=11> */
[----:B------:R-:W-:-:S05]  /*0580*/  @P0 VIADD R24, R24, -UR4 ;  /* 0x8000000418180c36 */ /* 0x000fca0008000000 */
[----:B------:R-:W-:-:S13]  /*0590*/  ISETP.GE.U32.AND P0, PT, R24, UR4, PT ;  /* 0x0000000418007c0c */ /* 0x000fda000bf06070 */
[----:B------:R-:W-:Y:S02]  /*05a0*/  @P0 IADD3 R24, R24, -UR4, RZ ;  /* 0x8000000418180c10 */ /* 0x000fe4000fffe0ff */
[----:B------:R-:W-:-:S07]  /*05b0*/  @!P1 LOP3.LUT R24, RZ, UR4, RZ, 0x33, !PT ;  /* 0x00000004ff189c12 */ /* 0x000fce000f8e33ff */
.L_x_5:
[----:B------:R-:W-:Y:S05]  /*05c0*/  BSYNC B0 ;  /* 0x0000000000007941 */ /* 0x000fea0003800000 */
.L_x_3:
[----:B------:R-:W-:Y:S01]  /*05d0*/  ULDC UR4, c[0x0][0x24c] ;  /* 0x0000930000047ab9 */ /* 0x000fe20000000800 */
[----:B------:R-:W-:Y:S01]  /*05e0*/  BSSY B0, `(.L_x_6) ;  /* 0x0000022000007945 */ /* 0x000fe20003800000 */
[----:B------:R-:W-:-:S04]  /*05f0*/  LOP3.LUT R0, R27, UR4, RZ, 0xfc, !PT ;  /* 0x000000041b007c12 */ /* 0x000fc8000f8efcff */
[----:B------:R-:W-:-:S13]  /*0600*/  ISETP.NE.U32.AND P0, PT, R0, RZ, PT ;  /* 0x000000ff0000720c */ /* 0x000fda0003f05070 */
[----:B------:R-:W-:Y:S05]  /*0610*/  @!P0 BRA `(.L_x_7) ;  /* 0x0000000000288947 */ /* 0x000fea0003800000 */
[----:B------:R-:W-:Y:S01]  /*0620*/  ULDC.64 UR4, c[0x0][0x248] ;  /* 0x0000920000047ab9 */ /* 0x000fe20000000a00 */
[----:B------:R-:W-:Y:S01]  /*0630*/  IMAD.MOV.U32 R0, RZ, RZ, R26 ;  /* 0x000000ffff007224 */ /* 0x000fe200078e001a */
[----:B------:R-:W-:Y:S01]  /*0640*/  MOV R7, R27 ;  /* 0x0000001b00077202 */ /* 0x000fe20000000f00 */
[----:B------:R-:W-:Y:S01]  /*0650*/  IMAD.U32 R6, RZ, RZ, UR4 ;  /* 0x00000004ff067e24 */ /* 0x000fe2000f8e00ff */
[----:B------:R-:W-:Y:S01]  /*0660*/  MOV R4, 0x690 ;  /* 0x0000069000047802 */ /* 0x000fe20000000f00 */
[----:B------:R-:W-:-:S07]  /*0670*/  IMAD.U32 R5, RZ, RZ, UR5 ;  /* 0x00000005ff057e24 */ /* 0x000fce000f8e00ff */
[----:B------:R-:W-:Y:S05]  /*0680*/  CALL.REL.NOINC `($__internal_1_$__cuda_sm20_div_u64) ;  /* 0x0000001c00c07944 */ /* 0x000fea0003c00000 */
[----:B------:R-:W-:Y:S02]  /*0690*/  IMAD.MOV.U32 R6, RZ, RZ, R8 ;  /* 0x000000ffff067224 */ /* 0x000fe400078e0008 */
[----:B------:R-:W-:Y:S01]  /*06a0*/  IMAD.MOV.U32 R7, RZ, RZ, R9 ;  /* 0x000000ffff077224 */ /* 0x000fe200078e0009 */
[----:B------:R-:W-:Y:S06]  /*06b0*/  BRA `(.L_x_8) ;  /* 0x0000000000507947 */ /* 0x000fec0003800000 */
.L_x_7:
[----:B------:R-:W-:Y:S01]  /*06c0*/  ULDC UR4, c[0x0][0x248] ;  /* 0x0000920000047ab9 */ /* 0x000fe20000000800 */
[----:B------:R-:W-:Y:S01]  /*06d0*/  IMAD.MOV.U32 R7, RZ, RZ, RZ ;  /* 0x000000ffff077224 */ /* 0x000fe200078e00ff */
        /* <DEDUP_REMOVED lines=18> */
.L_x_8:
[----:B------:R-:W-:Y:S05]  /*0800*/  BSYNC B0 ;  /* 0x0000000000007941 */ /* 0x000fea0003800000 */
.L_x_6:
        /* <DEDUP_REMOVED lines=10> */
[----:B------:R-:W-:Y:S05]  /*08b0*/  CALL.REL.NOINC `($__internal_1_$__cuda_sm20_div_u64) ;  /* 0x0000001c00347944 */ /* 0x000fea0003c00000 */
[----:B------:R-:W-:Y:S05]  /*08c0*/  BRA `(.L_x_11) ;  /* 0x0000000000507947 */ /* 0x000fea0003800000 */
.L_x_10:
[----:B------:R-:W-:Y:S01]  /*08d0*/  ULDC UR4, c[0x0][0x250] ;  /* 0x0000940000047ab9 */ /* 0x000fe20000000800 */
[----:B------:R-:W-:Y:S01]  /*08e0*/  IMAD.MOV.U32 R9, RZ, RZ, RZ ;  /* 0x000000ffff097224 */ /* 0x000fe200078e00ff */
[----:B------:R-:W0:Y:S01]  /*08f0*/  I2F.U32.RP R0, UR4 ;  /* 0x0000000400007d06 */ /* 0x000e220008209000 */
[----:B------:R-:W-:-:S07]  /*0900*/  ISETP.NE.U32.AND P2, PT, RZ, UR4, PT ;  /* 0x00000004ff007c0c */ /* 0x000fce000bf45070 */
[----:B0-----:R-:W0:Y:S02]  /*0910*/  MUFU.RCP R0, R0 ;  /* 0x0000000000007308 */ /* 0x001e240000001000 */
[----:B0-----:R-:W-:-:S06]  /*0920*/  VIADD R2, R0, 0xffffffe ;  /* 0x0ffffffe00027836 */ /* 0x001fcc0000000000 */
[----:B------:R0:W1:Y:S02]  /*0930*/  F2I.FTZ.U32.TRUNC.NTZ R3, R2 ;  /* 0x0000000200037305 */ /* 0x000064000021f000 */
[----:B0-----:R-:W-:Y:S01]  /*0940*/  HFMA2.MMA R2, -RZ, RZ, 0, 0 ;  /* 0x00000000ff027435 */ /* 0x001fe200000001ff */
[----:B-1----:R-:W-:-:S04]  /*0950*/  IMAD.MOV R5, RZ, RZ, -R3 ;  /* 0x000000ffff057224 */ /* 0x002fc800078e0a03 */
[----:B------:R-:W-:-:S05]  /*0960*/  IMAD R5, R5, UR4, RZ ;  /* 0x0000000405057c24 */ /* 0x000fca000f8e02ff */
[----:B------:R-:W-:-:S06]  /*0970*/  IMAD.HI.U32 R3, R3, R5, R2 ;  /* 0x0000000503037227 */ /* 0x000fcc00078e0002 */
[----:B------:R-:W-:-:S04]  /*0980*/  IMAD.HI.U32 R8, R3, R6, RZ ;  /* 0x0000000603087227 */ /* 0x000fc800078e00ff */
[----:B------:R-:W-:-:S04]  /*0990*/  IMAD.MOV R3, RZ, RZ, -R8 ;  /* 0x000000ffff037224 */ /* 0x000fc800078e0a08 */
[----:B------:R-:W-:-:S05]  /*09a0*/  IMAD R6, R3, UR4, R6 ;  /* 0x0000000403067c24 */ /* 0x000fca000f8e0206 */
[----:B------:R-:W-:-:S13]  /*09b0*/  ISETP.GE.U32.AND P0, PT, R6, UR4, PT ;  /* 0x0000000406007c0c */ /* 0x000fda000bf06070 */
[----:B------:R-:W-:Y:S02]  /*09c0*/  @P0 VIADD R6, R6, -UR4 ;  /* 0x8000000406060c36 */ /* 0x000fe40008000000 */
[----:B------:R-:W-:-:S03]  /*09d0*/  @P0 VIADD R8, R8, 0x1 ;  /* 0x0000000108080836 */ /* 0x000fc60000000000 */
[----:B------:R-:W-:-:S13]  /*09e0*/  ISETP.GE.U32.AND P1, PT, R6, UR4, PT ;  /* 0x0000000406007c0c */ /* 0x000fda000bf26070 */
[----:B------:R-:W-:Y:S02]  /*09f0*/  @P1 IADD3 R8, R8, 0x1, RZ ;  /* 0x0000000108081810 */ /* 0x000fe40007ffe0ff */
[----:B------:R-:W-:-:S07]  /*0a00*/  @!P2 LOP3.LUT R8, RZ, UR4, RZ, 0x33, !PT ;  /* 0x00000004ff08ac12 */ /* 0x000fce000f8e33ff */
.L_x_11:
[----:B------:R-:W-:Y:S05]  /*0a10*/  BSYNC B0 ;  /* 0x0000000000007941 */ /* 0x000fea0003800000 */
.L_x_9:
        /* <DEDUP_REMOVED lines=11> */
[----:B------:R-:W-:Y:S05]  /*0ad0*/  BRA `(.L_x_14) ;  /* 0x0000000000487947 */ /* 0x000fea0003800000 */
.L_x_13:
[----:B------:R-:W-:Y:S02]  /*0ae0*/  ULDC UR4, c[0x0][0x240] ;  /* 0x0000900000047ab9 */ /* 0x000fe40000000800 */
[----:B------:R-:W0:Y:S01]  /*0af0*/  I2F.U32.RP R0, UR4 ;  /* 0x0000000400007d06 */ /* 0x000e220008209000 */
[----:B------:R-:W-:-:S07]  /*0b00*/  ISETP.NE.U32.AND P1, PT, RZ, UR4, PT ;  /* 0x00000004ff007c0c */ /* 0x000fce000bf25070 */
[----:B0-----:R-:W0:Y:S02]  /*0b10*/  MUFU.RCP R0, R0 ;  /* 0x0000000000007308 */ /* 0x001e240000001000 */
[----:B0-----:R-:W-:-:S06]  /*0b20*/  VIADD R2, R0, 0xffffffe ;  /* 0x0ffffffe00027836 */ /* 0x001fcc0000000000 */
[----:B------:R0:W1:Y:S02]  /*0b30*/  F2I.FTZ.U32.TRUNC.NTZ R3, R2 ;  /* 0x0000000200037305 */ /* 0x000064000021f000 */
[----:B0-----:R-:W-:Y:S02]  /*0b40*/  IMAD.MOV.U32 R2, RZ, RZ, RZ ;  /* 0x000000ffff027224 */ /* 0x001fe400078e00ff */
[----:B-1----:R-:W-:-:S04]  /*0b50*/  IMAD.MOV R5, RZ, RZ, -R3 ;  /* 0x000000ffff057224 */ /* 0x002fc800078e0a03 */
[----:B------:R-:W-:-:S04]  /*0b60*/  IMAD R5, R5, UR4, RZ ;  /* 0x0000000405057c24 */ /* 0x000fc8000f8e02ff */
[----:B------:R-:W-:-:S06]  /*0b70*/  IMAD.HI.U32 R3, R3, R5, R2 ;  /* 0x0000000503037227 */ /* 0x000fcc00078e0002 */
[----:B------:R-:W-:-:S05]  /*0b80*/  IMAD.HI.U32 R3, R3, R8, RZ ;  /* 0x0000000803037227 */ /* 0x000fca00078e00ff */
[----:B------:R-:W-:-:S05]  /*0b90*/  IADD3 R3, -R3, RZ, RZ ;  /* 0x000000ff03037210 */ /* 0x000fca0007ffe1ff */
[----:B------:R-:W-:-:S05]  /*0ba0*/  IMAD R0, R3, UR4, R8 ;  /* 0x0000000403007c24 */ /* 0x000fca000f8e0208 */
[----:B------:R-:W-:-:S13]  /*0bb0*/  ISETP.GE.U32.AND P0, PT, R0, UR4, PT ;  /* 0x0000000400007c0c */ /* 0x000fda000bf06070 */
[----:B------:R-:W-:-:S05]  /*0bc0*/  @P0 VIADD R0, R0, -UR4 ;  /* 0x8000000400000c36 */ /* 0x000fca0008000000 */
[----:B------:R-:W-:-:S13]  /*0bd0*/  ISETP.GE.U32.AND P0, PT, R0, UR4, PT ;  /* 0x0000000400007c0c */ /* 0x000fda000bf06070 */
[----:B------:R-:W-:Y:S01]  /*0be0*/  @P0 VIADD R0, R0, -UR4 ;  /* 0x8000000400000c36 */ /* 0x000fe20008000000 */
[----:B------:R-:W-:-:S07]  /*0bf0*/  @!P1 LOP3.LUT R0, RZ, UR4, RZ, 0x33, !PT ;  /* 0x00000004ff009c12 */ /* 0x000fce000f8e33ff */
.L_x_14:
[----:B------:R-:W-:Y:S05]  /*0c00*/  BSYNC B0 ;  /* 0x0000000000007941 */ /* 0x000fea0003800000 */
.L_x_12:
[----:B------:R-:W0:Y:S01]  /*0c10*/  LDC R3, c[0x0][0x260] ;  /* 0x00009800ff037b82 */ /* 0x000e220000000800 */
[----:B------:R-:W-:Y:S01]  /*0c20*/  I2FP.F32.S32 R2, R0 ;  /* 0x0000000000027245 */ /* 0x000fe20000201400 */
[----:B------:R-:W-:Y:S01]  /*0c30*/  VIADD R0, R0, 0x1 ;  /* 0x0000000100007836 */ /* 0x000fe20000000000 */
[----:B------:R-:W-:Y:S01]  /*0c40*/  ULDC UR4, c[0x0][0x254] ;  /* 0x0000950000047ab9 */ /* 0x000fe20000000800 */
[----:B------:R-:W-:Y:S03]  /*0c50*/  BSSY B0, `(.L_x_15) ;  /* 0x000002e000007945 */ /* 0x000fe60003800000 */
[----:B------:R-:W-:Y:S01]  /*0c60*/  I2FP.F32.S32 R0, R0 ;  /* 0x0000000000007245 */ /* 0x000fe20000201400 */
[----:B0-----:R-:W-:-:S04]  /*0c70*/  FFMA.FTZ R2, R2, R3, -0.5 ;  /* 0xbf00000002027423 */ /* 0x001fc80000010003 */
[----:B------:R-:W-:Y:S01]  /*0c80*/  FFMA.FTZ R0, R0, R3, -0.5 ;  /* 0xbf00000000007423 */ /* 0x000fe20000010003 */
[----:B------:R-:W-:Y:S01]  /*0c90*/  LOP3.LUT R3, R27, UR4, RZ, 0xfc, !PT ;  /* 0x000000041b037c12 */ /* 0x000fe2000f8efcff */
[----:B------:R-:W-:Y:S01]  /*0ca0*/  ULDC UR4, c[0x0][0x228] ;  /* 0x00008a0000047ab9 */ /* 0x000fe20000000800 */
[----:B------:R-:W0:Y:S02]  /*0cb0*/  F2I.FTZ.CEIL.NTZ R2, R2 ;  /* 0x0000000200027305 */ /* 0x000e24000021b100 */
[----:B------:R-:W-:-:S06]  /*0cc0*/  ISETP.NE.U32.AND P0, PT, R3, RZ, PT ;  /* 0x000000ff0300720c */ /* 0x000fcc0003f05070 */
[----:B------:R-:W1:Y:S01]  /*0cd0*/  F2I.FTZ.CEIL.NTZ R0, R0 ;  /* 0x0000000000007305 */ /* 0x000e62000021b100 */
[----:B0-----:R-:W-:-:S05]  /*0ce0*/  VIMNMX R2, R2, UR4, PT ;  /* 0x0000000402027c48 */ /* 0x001fca000bfe0100 */
[----:B------:R0:W-:Y:S01]  /*0cf0*/  STL [R1], R2 ;  /* 0x0000000201007387 */ /* 0x0001e20000100800 */
[----:B-1----:R-:W-:Y:S01]  /*0d00*/  VIMNMX R23, R0, UR4, PT ;  /* 0x0000000400177c48 */ /* 0x002fe2000bfe0100 */
[----:B------:R-:W-:Y:S06]  /*0d10*/  @!P0 BRA `(.L_x_16) ;  /* 0x00000000002c8947 */ /* 0x000fec0003800000 */
[----:B------:R-:W-:Y:S01]  /*0d20*/  ULDC.64 UR4, c[0x0][0x250] ;  /* 0x0000940000047ab9 */ /* 0x000fe20000000a00 */
[----:B------:R-:W-:Y:S01]  /*0d30*/  MOV R0, R26 ;  /* 0x0000001a00007202 */ /* 0x000fe20000000f00 */
[----:B------:R-:W-:Y:S01]  /*0d40*/  IMAD.U32 R6, RZ, RZ, UR4 ;  /* 0x00000004ff067e24 */ /* 0x000fe2000f8e00ff */
[----:B------:R-:W-:Y:S01]  /*0d50*/  MOV R4, 0xd90 ;  /* 0x00000d9000047802 */ /* 0x000fe20000000f00 */
[----:B------:R-:W-:Y:S02]  /*0d60*/  IMAD.U32 R5, RZ, RZ, UR5 ;  /* 0x00000005ff057e24 */ /* 0x000fe4000f8e00ff */
[----:B------:R-:W-:-:S07]  /*0d70*/  IMAD.MOV.U32 R7, RZ, RZ, R27 ;  /* 0x000000ffff077224 */ /* 0x000fce00078e001b */
[----:B0-----:R-:W-:Y:S05]  /*0d80*/  CALL.REL.NOINC `($__internal_1_$__cuda_sm20_div_u64) ;  /* 0x0000001800007944 */ /* 0x001fea0003c00000 */
[----:B------:R-:W-:Y:S01]  /*0d90*/  IADD3 R3, -R8, RZ, RZ ;  /* 0x000000ff08037210 */ /* 0x000fe20007ffe1ff */
[----:B------:R-:W-:-:S04]  /*0da0*/  ULDC UR4, c[0x0][0x250] ;  /* 0x0000940000047ab9 */ /* 0x000fc80000000800 */
[----:B------:R-:W-:Y:S01]  /*0db0*/  IMAD R4, R3, UR4, R26 ;  /* 0x0000000403047c24 */ /* 0x000fe2000f8e021a */
[----:B------:R-:W-:Y:S06]  /*0dc0*/  BRA `(.L_x_17) ;  /* 0x0000000000587947 */ /* 0x000fec0003800000 */
.L_x_16:
[----:B------:R-:W-:Y:S01]  /*0dd0*/  ULDC UR4, c[0x0][0x250] ;  /* 0x0000940000047ab9 */ /* 0x000fe20000000800 */
[----:B------:R-:W-:Y:S01]  /*0de0*/  IMAD.MOV.U32 R9, RZ, RZ, RZ ;  /* 0x000000ffff097224 */ /* 0x000fe200078e00ff */
[----:B------:R-:W1:Y:S01]  /*0df0*/  I2F.U32.RP R4, UR4 ;  /* 0x0000000400047d06 */ /* 0x000e620008209000 */
[----:B------:R-:W-:-:S07]  /*0e00*/  ISETP.NE.U32.AND P2, PT, RZ, UR4, PT ;  /* 0x00000004ff007c0c */ /* 0x000fce000bf45070 */
[----:B-1----:R-:W0:Y:S02]  /*0e10*/  MUFU.RCP R4, R4 ;  /* 0x0000000400047308 */ /* 0x002e240000001000 */
        /* <DEDUP_REMOVED lines=10> */
[----:B------:R-:W-:Y:S02]  /*0ec0*/  @P0 VIADD R0, R0, -UR4 ;  /* 0x8000000400000c36 */ /* 0x000fe40008000000 */
[----:B------:R-:W-:-:S03]  /*0ed0*/  @P0 VIADD R8, R8, 0x1 ;  /* 0x0000000108080836 */ /* 0x000fc60000000000 */
[----:B------:R-:W-:-:S13]  /*0ee0*/  ISETP.GE.U32.AND P1, PT, R0, UR4, PT ;  /* 0x0000000400007c0c */ /* 0x000fda000bf26070 */
[----:B------:R-:W-:Y:S01]  /*0ef0*/  @P1 VIADD R8, R8, 0x1 ;  /* 0x0000000108081836 */ /* 0x000fe20000000000 */
[----:B------:R-:W-:-:S04]  /*0f00*/  @!P2 LOP3.LUT R8, RZ, UR4, RZ, 0x33, !PT ;  /* 0x00000004ff08ac12 */ /* 0x000fc8000f8e33ff */
[----:B------:R-:W-:-:S05]  /*0f10*/  IADD3 R3, -R8, RZ, RZ ;  /* 0x000000ff08037210 */ /* 0x000fca0007ffe1ff */
[----:B------:R-:W-:-:S07]  /*0f20*/  IMAD R4, R3, UR4, R26 ;  /* 0x0000000403047c24 */ /* 0x000fce000f8e021a */
.L_x_17:
[----:B------:R-:W-:Y:S05]  /*0f30*/  BSYNC B0 ;  /* 0x0000000000007941 */ /* 0x000fea0003800000 */
.L_x_15:
        /* <DEDUP_REMOVED lines=12> */
.L_x_19:
        /* <DEDUP_REMOVED lines=18> */
.L_x_20:
[----:B------:R-:W-:Y:S05]  /*1120*/  BSYNC B0 ;  /* 0x0000000000007941 */ /* 0x000fea0003800000 */
.L_x_18:
[----:B------:R-:W0:Y:S01]  /*1130*/  LDC R7, c[0x0][0x268] ;  /* 0x00009a00ff077b82 */ /* 0x000e220000000800 */
[----:B------:R-:W-:Y:S01]  /*1140*/  I2FP.F32.S32 R2, R4 ;  /* 0x0000000400027245 */ /* 0x000fe20000201400 */
[----:B------:R-:W-:Y:S01]  /*1150*/  VIADD R4, R4, 0x1 ;  /* 0x0000000104047836 */ /* 0x000fe20000000000 */
[----:B------:R-:W-:Y:S02]  /*1160*/  ULDC.64 UR4, c[0x0][0x218] ;  /* 0x0000860000047ab9 */ /* 0x000fe40000000a00 */
[----:B------:R-:W-:Y:S01]  /*1170*/  ISETP.NE.U32.AND P0, PT, RZ, UR4, PT ;  /* 0x00000004ff007c0c */ /* 0x000fe2000bf05070 */
[----:B------:R-:W-:Y:S01]  /*1180*/  ULDC UR4, c[0x0][0x238] ;  /* 0x00008e0000047ab9 */ /* 0x000fe20000000800 */
[----:B------:R-:W-:Y:S01]  /*1190*/  I2FP.F32.S32 R4, R4 ;  /* 0x0000000400047245 */ /* 0x000fe20000201400 */
[----:B------:R-:W1:Y:S01]  /*11a0*/  LDC R5, c[0x0][0x264] ;  /* 0x00009900ff057b82 */ /* 0x000e620000000800 */
[----:B------:R-:W-:Y:S01]  /*11b0*/  ISETP.NE.AND.EX P0, PT, RZ, UR5, PT, P0 ;  /* 0x00000005ff007c0c */ /* 0x000fe2000bf05300 */
[-C--:B0-----:R-:W-:Y:S01]  /*11c0*/  FFMA.FTZ R3, R2, R7.reuse, -0.5 ;  /* 0xbf00000002037423 */ /* 0x081fe20000010007 */
[----:B------:R-:W-:Y:S01]  /*11d0*/  I2FP.F32.S32 R2, R0 ;  /* 0x0000000000027245 */ /* 0x000fe20000201400 */
[----:B------:R-:W-:Y:S01]  /*11e0*/  FFMA.FTZ R4, R4, R7, -0.5 ;  /* 0xbf00000004047423 */ /* 0x000fe20000010007 */
[----:B------:R-:W-:Y:S01]  /*11f0*/  IADD3 R0, R0, 0x1, RZ ;  /* 0x0000000100007810 */ /* 0x000fe20007ffe0ff */
[----:B------:R0:W2:Y:S03]  /*1200*/  F2I.FTZ.CEIL.NTZ R12, R3 ;  /* 0x00000003000c7305 */ /* 0x0000a6000021b100 */
[----:B------:R-:W-:Y:S01]  /*1210*/  I2FP.F32.S32 R0, R0 ;  /* 0x0000000000007245 */ /* 0x000fe20000201400 */
[----:B-1----:R-:W-:-:S04]  /*1220*/  FFMA.FTZ R2, R2, R5, -0.5 ;  /* 0xbf00000002027423 */ /* 0x002fc80000010005 */
[----:B------:R-:W1:Y:S01]  /*1230*/  F2I.FTZ.CEIL.NTZ R4, R4 ;  /* 0x0000000400047305 */ /* 0x000e62000021b100 */
[----:B0-----:R-:W-:Y:S01]  /*1240*/  FFMA.FTZ R3, R0, R5, -0.5 ;  /* 0xbf00000000037423 */ /* 0x001fe20000010005 */
[----:B--2---:R-:W-:-:S06]  /*1250*/  VIMNMX R12, R12, UR4, PT ;  /* 0x000000040c0c7c48 */ /* 0x004fcc000bfe0100 */
[----:B------:R-:W0:Y:S01]  /*1260*/  F2I.FTZ.CEIL.NTZ R2, R2 ;  /* 0x0000000200027305 */ /* 0x000e22000021b100 */
[----:B-1----:R-:W-:-:S07]  /*1270*/  VIMNMX R0, R4, UR4, PT ;  /* 0x0000000404007c48 */ /* 0x002fce000bfe0100 */
[----:B------:R-:W1:Y:S01]  /*1280*/  F2I.FTZ.CEIL.NTZ R3, R3 ;  /* 0x0000000300037305 */ /* 0x000e62000021b100 */
[----:B------:R-:W-:Y:S05]  /*1290*/  @!P0 EXIT ;  /* 0x000000000000894d */ /* 0x000fea0003800000 */
[----:B------:R-:W-:Y:S01]  /*12a0*/  LOP3.LUT R5, RZ, R0, RZ, 0x33, !PT ;  /* 0x00000000ff057212 */ /* 0x000fe200078e33ff */
[--C-:B------:R-:W-:Y:S01]  /*12b0*/  IMAD.IADD R4, R0, 0x1, -R12.reuse ;  /* 0x0000000100047824 */ /* 0x100fe200078e0a0c */
[----:B------:R-:W-:Y:S01]  /*12c0*/  ULDC UR4, c[0x0][0x230] ;  /* 0x00008c0000047ab9 */ /* 0x000fe20000000800 */
[C---:B------:R-:W-:Y:S01]  /*12d0*/  VIADD R21, R12.reuse, 0x2 ;  /* 0x000000020c157836 */ /* 0x040fe20000000000 */
[----:B------:R-:W-:Y:S01]  /*12e0*/  IADD3 R5, -R5, -0x2, -R12 ;  /* 0xfffffffe05057810 */ /* 0x000fe20007ffe90c */
[----:B------:R-:W-:Y:S01]  /*12f0*/  VIADD R11, R12, 0x3 ;  /* 0x000000030c0b7836 */ /* 0x000fe20000000000 */
[----:B0-----:R-:W-:Y:S01]  /*1300*/  VIMNMX R22, R2, UR4, PT ;  /* 0x0000000402167c48 */ /* 0x001fe2000bfe0100 */
[----:B------:R-:W-:Y:S01]  /*1310*/  ULDC.64 UR12, c[0x0][0x208] ;  /* 0x00008200000c7ab9 */ /* 0x000fe20000000a00 */
[----:B-1----:R-:W-:Y:S01]  /*1320*/  VIMNMX R2, R3, UR4, PT ;  /* 0x0000000403027c48 */ /* 0x002fe2000bfe0100 */
[----:B------:R-:W-:Y:S01]  /*1330*/  UMOV UR4, URZ ;  /* 0x0000003f00047c82 */ /* 0x000fe20008000000 */
[----:B------:R-:W-:-:S02]  /*1340*/  ISETP.GE.U32.AND P1, PT, R5, 0x3, PT ;  /* 0x000000030500780c */ /* 0x000fc40003f26070 */
[----:B------:R-:W-:-:S11]  /*1350*/  LOP3.LUT R3, R4, 0x3, RZ, 0xc0, !PT ;  /* 0x0000000304037812 */ /* 0x000fd600078ec0ff */
.L_x_36:
[----:B------:R-:W2:Y:S01]  /*1360*/  LDL R4, [R1] ;  /* 0x0000000001047983 */ /* 0x000ea20000100800 */
[----:B------:R-:W-:Y:S01]  /*1370*/  BSSY B2, `(.L_x_21) ;  /* 0x00000b3000027945 */ /* 0x000fe20003800000 */
[----:B------:R-:W-:Y:S01]  /*1380*/  HFMA2.MMA R20, -RZ, RZ, 0, 0 ;  /* 0x00000000ff147435 */ /* 0x000fe200000001ff */
[----:B--2---:R-:W-:-:S13]  /*1390*/  ISETP.GE.AND P0, PT, R4, R23, PT ;  /* 0x000000170400720c */ /* 0x004fda0003f06270 */
[----:B------:R-:W-:Y:S05]  /*13a0*/  @P0 BRA `(.L_x_22) ;  /* 0x0000000800bc0947 */ /* 0x000fea0003800000 */
[----:B------:R-:W-:Y:S01]  /*13b0*/  SHF.R.S32.HI R25, RZ, 0x1f, R24 ;  /* 0x0000001fff197819 */ /* 0x000fe20000011418 */
[----:B------:R-:W-:Y:S02]  /*13c0*/  IMAD.MOV.U32 R20, RZ, RZ, RZ ;  /* 0x000000ffff147224 */ /* 0x000fe400078e00ff */
[----:B------:R-:W-:-:S07]  /*13d0*/  IMAD.MOV.U32 R5, RZ, RZ, R4 ;  /* 0x000000ffff057224 */ /* 0x000fce00078e0004 */
.L_x_35:
[----:B------:R-:W-:Y:S01]  /*13e0*/  ISETP.GE.AND P0, PT, R22, R2, PT ;  /* 0x000000021600720c */ /* 0x000fe20003f06270 */
[----:B------:R-:W-:-:S12]  /*13f0*/  BSSY B1, `(.L_x_23) ;  /* 0x00000a7000017945 */ /* 0x000fd80003800000 */
[----:B------:R-:W-:Y:S05]  /*1400*/  @P0 BRA `(.L_x_24) ;  /* 0x0000000800940947 */ /* 0x000fea0003800000 */
[----:B------:R-:W0:Y:S01]  /*1410*/  LDC.64 R6, c[0x0][0x220] ;  /* 0x00008800ff067b82 */ /* 0x000e220000000a00 */
[----:B------:R-:W-:Y:S01]  /*1420*/  USHF.R.S32.HI UR5, URZ, 0x1f, UR4 ;  /* 0x0000001f3f057899 */ /* 0x000fe20008011404 */
[----:B------:R-:W-:Y:S01]  /*1430*/  MOV R8, R24 ;  /* 0x0000001800087202 */ /* 0x000fe20000000f00 */
[----:B------:R-:W-:-:S04]  /*1440*/  IMAD.MOV.U32 R9, RZ, RZ, R25 ;  /* 0x000000ffff097224 */ /* 0x000fc800078e0019 */
[C---:B0-----:R-:W-:Y:S02]  /*1450*/  IMAD R4, R6.reuse, UR5, RZ ;  /* 0x0000000506047c24 */ /* 0x041fe4000f8e02ff */
[----:B------:R-:W-:-:S04]  /*1460*/  IMAD.WIDE.U32 R14, R6, UR4, R8 ;  /* 0x00000004060e7c25 */ /* 0x000fc8000f8e0008 */
[----:B------:R-:W-:Y:S02]  /*1470*/  IMAD R7, R7, UR4, R4 ;  /* 0x0000000407077c24 */ /* 0x000fe4000f8e0204 */
[----:B------:R-:W-:-:S03]  /*1480*/  IMAD.MOV.U32 R6, RZ, RZ, R22 ;  /* 0x000000ffff067224 */ /* 0x000fc600078e0016 */
[----:B------:R-:W-:-:S07]  /*1490*/  IADD3 R7, R15, R7, RZ ;  /* 0x000000070f077210 */ /* 0x000fce0007ffe0ff */
.L_x_34:
[----:B------:R-:W-:Y:S01]  /*14a0*/  ISETP.GT.AND P0, PT, R0, R12, PT ;  /* 0x0000000c0000720c */ /* 0x000fe20003f04270 */
[----:B------:R-:W-:-:S12]  /*14b0*/  BSSY B0, `(.L_x_25) ;  /* 0x0000097000007945 */ /* 0x000fd80003800000 */
[----:B------:R-:W-:Y:S05]  /*14c0*/  @!P0 BRA `(.L_x_26) ;  /* 0x0000000800548947 */ /* 0x000fea0003800000 */
[----:B------:R-:W-:Y:S01]  /*14d0*/  ULDC.64 UR6, c[0x0][0x228] ;  /* 0x00008a0000067ab9 */ /* 0x000fe20000000a00 */
[--C-:B------:R-:W-:Y:S01]  /*14e0*/  SHF.R.S32.HI R9, RZ, 0x1f, R5.reuse ;  /* 0x0000001fff097819 */ /* 0x100fe20000011405 */
[----:B------:R-:W-:Y:S01]  /*14f0*/  IMAD R17, R7, UR6, RZ ;  /* 0x0000000607117c24 */ /* 0x000fe2000f8e02ff */
[----:B------:R-:W-:Y:S01]  /*1500*/  ISETP.NE.AND P0, PT, R3, RZ, PT ;  /* 0x000000ff0300720c */ /* 0x000fe20003f05270 */
[----:B------:R-:W-:Y:S01]  /*1510*/  IMAD.MOV.U32 R8, RZ, RZ, R5 ;  /* 0x000000ffff087224 */ /* 0x000fe200078e0005 */
[----:B------:R-:W-:Y:S01]  /*1520*/  MOV R16, R6 ;  /* 0x0000000600107202 */ /* 0x000fe20000000f00 */
[C---:B------:R-:W-:Y:S01]  /*1530*/  IMAD R17, R14.reuse, UR7, R17 ;  /* 0x000000070e117c24 */ /* 0x040fe2000f8e0211 */
[----:B------:R-:W-:Y:S01]  /*1540*/  BSSY B3, `(.L_x_27) ;  /* 0x000001f000037945 */ /* 0x000fe20003800000 */
[----:B------:R-:W-:Y:S01]  /*1550*/  IMAD.WIDE.U32 R8, R14, UR6, R8 ;  /* 0x000000060e087c25 */ /* 0x000fe2000f8e0008 */
[----:B------:R-:W-:-:S03]  /*1560*/  ULDC.64 UR6, c[0x0][0x230] ;  /* 0x00008c0000067ab9 */ /* 0x000fc60000000a00 */
[----:B------:R-:W-:Y:S01]  /*1570*/  IMAD.IADD R9, R9, 0x1, R17 ;  /* 0x0000000109097824 */ /* 0x000fe200078e0211 */
[----:B------:R-:W-:Y:S01]  /*1580*/  SHF.R.S32.HI R17, RZ, 0x1f, R6 ;  /* 0x0000001fff117819 */ /* 0x000fe20000011406 */
[----:B------:R-:W-:Y:S02]  /*1590*/  IMAD.MOV.U32 R10, RZ, RZ, R12 ;  /* 0x000000ffff0a7224 */ /* 0x000fe400078e000c */
[----:B------:R-:W-:Y:S02]  /*15a0*/  IMAD R9, R9, UR6, RZ ;  /* 0x0000000609097c24 */ /* 0x000fe4000f8e02ff */
[----:B------:R-:W-:-:S04]  /*15b0*/  IMAD.WIDE.U32 R16, R8, UR6, R16 ;  /* 0x0000000608107c25 */ /* 0x000fc8000f8e0010 */
[----:B------:R-:W-:-:S04]  /*15c0*/  IMAD R9, R8, UR7, R9 ;  /* 0x0000000708097c24 */ /* 0x000fc8000f8e0209 */
[----:B------:R-:W-:Y:S01]  /*15d0*/  IMAD.IADD R9, R17, 0x1, R9 ;  /* 0x0000000111097824 */ /* 0x000fe200078e0209 */
[----:B------:R-:W-:Y:S06]  /*15e0*/  @!P0 BRA `(.L_x_28) ;  /* 0x0000000000508947 */ /* 0x000fec0003800000 */
[--C-:B------:R-:W-:Y:S01]  /*15f0*/  SHF.R.S32.HI R13, RZ, 0x1f, R12.reuse ;  /* 0x0000001fff0d7819 */ /* 0x100fe2000001140c */
[----:B------:R-:W-:Y:S01]  /*1600*/  ULDC.64 UR8, c[0x0][0x238] ;  /* 0x00008e0000087ab9 */ /* 0x000fe20000000a00 */
[----:B------:R-:W-:Y:S01]  /*1610*/  ULDC.64 UR6, c[0x0][0x210] ;  /* 0x0000840000067ab9 */ /* 0x000fe20000000a00 */
[----:B------:R-:W-:Y:S02]  /*1620*/  IMAD R29, R9, UR8, RZ ;  /* 0x00000008091d7c24 */ /* 0x000fe4000f8e02ff */
[----:B------:R-:W-:-:S04]  /*1630*/  IMAD.WIDE.U32 R18, R16, UR8, R12 ;  /* 0x0000000810127c25 */ /* 0x000fc8000f8e000c */
[----:B------:R-:W-:Y:S01]  /*1640*/  IMAD R29, R16, UR9, R29 ;  /* 0x00000009101d7c24 */ /* 0x000fe2000f8e021d */
[----:B------:R-:W-:-:S04]  /*1650*/  IADD3 R18, P0, R18, UR6, RZ ;  /* 0x0000000612127c10 */ /* 0x000fc8000ff1e0ff */
[----:B------:R-:W-:-:S05]  /*1660*/  IADD3.X R19, R19, UR7, R29, P0, !PT ;  /* 0x0000000713137c10 */ /* 0x000fca00087fe41d */
[----:B------:R-:W2:Y:S01]  /*1670*/  LDG.E.U8 R29, desc[UR12][R18.64] ;  /* 0x0000000c121d7981 */ /* 0x000ea2000c1e1100 */
[----:B------:R-:W-:Y:S01]  /*1680*/  ISETP.NE.AND P0, PT, R3, 0x1, PT ;  /* 0x000000010300780c */ /* 0x000fe20003f05270 */
[----:B------:R-:W-:Y:S01]  /*1690*/  VIADD R10, R12, 0x1 ;  /* 0x000000010c0a7836 */ /* 0x000fe20000000000 */
[----:B--2---:R-:W-:-:S11]  /*16a0*/  IADD3 R20, R29, R20, RZ ;  /* 0x000000141d147210 */ /* 0x004fd60007ffe0ff */
[----:B------:R-:W-:Y:S05]  /*16b0*/  @!P0 BRA `(.L_x_28) ;  /* 0x00000000001c8947 */ /* 0x000fea0003800000 */
[----:B------:R-:W-:Y:S01]  /*16c0*/  ISETP.NE.AND P0, PT, R3, 0x2, PT ;  /* 0x000000020300780c */ /* 0x000fe20003f05270 */
[----:B------:R-:W2:-:S12]  /*16d0*/  LDG.E.U8 R29, desc[UR12][R18.64+0x1] ;  /* 0x0000010c121d7981 */ /* 0x000e98000c1e1100 */
[----:B------:R-:W3:Y:S01]  /*16e0*/  @P0 LDG.E.U8 R4, desc[UR12][R18.64+0x2] ;  /* 0x0000020c12040981 */ /* 0x000ee2000c1e1100 */
[----:B------:R-:W-:Y:S01]  /*16f0*/  MOV R10, R21 ;  /* 0x00000015000a7202 */ /* 0x000fe20000000f00 */
[----:B------:R-:W-:Y:S02]  /*1700*/  @P0 IMAD.MOV.U32 R10, RZ, RZ, R11 ;  /* 0x000000ffff0a0224 */ /* 0x000fe400078e000b */
[----:B--2---:R-:W-:-:S04]  /*1710*/  IMAD.IADD R20, R29, 0x1, R20 ;  /* 0x000000011d147824 */ /* 0x004fc800078e0214 */
[----:B---3--:R-:W-:-:S07]  /*1720*/  @P0 IMAD.IADD R20, R4, 0x1, R20 ;  /* 0x0000000104140824 */ /* 0x008fce00078e0214 */
.L_x_28:
[----:B------:R-:W-:Y:S05]  /*1730*/  BSYNC B3 ;  /* 0x0000000000037941 */ /* 0x000fea0003800000 */
.L_x_27:
[----:B------:R-:W-:Y:S05]  /*1740*/  @!P1 BRA `(.L_x_26) ;  /* 0x0000000400b49947 */ /* 0x000fea0003800000 */
[----:B------:R-:W-:Y:S01]  /*1750*/  IADD3 R4, R0, -R10, RZ ;  /* 0x8000000a00047210 */ /* 0x000fe20007ffe0ff */
[----:B------:R-:W-:Y:S01]  /*1760*/  BSSY B3, `(.L_x_29) ;  /* 0x0000039000037945 */ /* 0x000fe20003800000 */
[----:B------:R-:W-:Y:S02]  /*1770*/  PLOP3.LUT P0, PT, PT, PT, PT, 0x80, 0x0 ;  /* 0x000000000000781c */ /* 0x000fe40003f0f070 */
[----:B------:R-:W-:-:S13]  /*1780*/  ISETP.GT.AND P2, PT, R4, 0xc, PT ;  /* 0x0000000c0400780c */ /* 0x000fda0003f44270 */
[----:B------:R-:W-:Y:S05]  /*1790*/  @!P2 BRA `(.L_x_30) ;  /* 0x0000000000d4a947 */ /* 0x000fea0003800000 */
[----:B------:R-:W-:Y:S01]  /*17a0*/  PLOP3.LUT P0, PT, PT, PT, PT, 0x8, 0x0 ;  /* 0x000000000000781c */ /* 0x000fe20003f0e170 */
[----:B------:R-:W-:-:S12]  /*17b0*/  VIADD R4, R0, 0xfffffff4 ;  /* 0xfffffff400047836 */ /* 0x000fd80000000000 */
.L_x_31:
[--C-:B------:R-:W-:Y:S01]  /*17c0*/  SHF.R.S32.HI R19, RZ, 0x1f, R10.reuse ;  /* 0x0000001fff137819 */ /* 0x100fe2000001140a */
[----:B------:R-:W-:Y:S01]  /*17d0*/  IMAD.MOV.U32 R18, RZ, RZ, R10 ;  /* 0x000000ffff127224 */ /* 0x000fe200078e000a */
[----:B------:R-:W-:Y:S01]  /*17e0*/  ULDC.64 UR6, c[0x0][0x238] ;  /* 0x00008e0000067ab9 */ /* 0x000fe20000000a00 */
[----:B------:R-:W-:Y:S01]  /*17f0*/  ULDC.64 UR8, c[0x0][0x210] ;  /* 0x0000840000087ab9 */ /* 0x000fe20000000a00 */
[----:B------:R-:W-:Y:S02]  /*1800*/  IMAD R29, R9, UR6, RZ ;  /* 0x00000006091d7c24 */ /* 0x000fe4000f8e02ff */
[----:B------:R-:W-:-:S04]  /*1810*/  IMAD.WIDE.U32 R18, R16, UR6, R18 ;  /* 0x0000000610127c25 */ /* 0x000fc8000f8e0012 */
[----:B------:R-:W-:Y:S01]  /*1820*/  IMAD R8, R16, UR7, R29 ;  /* 0x0000000710087c24 */ /* 0x000fe2000f8e021d */
[----:B------:R-:W-:-:S04]  /*1830*/  IADD3 R18, P2, R18, UR8, RZ ;  /* 0x0000000812127c10 */ /* 0x000fc8000ff5e0ff */
[----:B------:R-:W-:-:S05]  /*1840*/  IADD3.X R19, R8, UR9, R19, P2, !PT ;  /* 0x0000000908137c10 */ /* 0x000fca00097fe413 */
[----:B------:R-:W2:Y:S04]  /*1850*/  LDG.E.U8 R28, desc[UR12][R18.64] ;  /* 0x0000000c121c7981 */ /* 0x000ea8000c1e1100 */
[----:B------:R-:W2:Y:S02]  /*1860*/  LDG.E.U8 R29, desc[UR12][R18.64+0x1] ;  /* 0x0000010c121d7981 */ /* 0x000ea4000c1e1100 */
[----:B--2---:R-:W-:Y:S02]  /*1870*/  IADD3 R20, R29, R20, R28 ;  /* 0x000000141d147210 */ /* 0x004fe40007ffe01c */
[----:B------:R-:W2:Y:S04]  /*1880*/  LDG.E.U8 R29, desc[UR12][R18.64+0x2] ;  /* 0x0000020c121d7981 */ /* 0x000ea8000c1e1100 */
[----:B------:R0:W2:Y:S02]  /*1890*/  LDG.E.U8 R28, desc[UR12][R18.64+0x3] ;  /* 0x0000030c121c7981 */ /* 0x0000a4000c1e1100 */
[----:B0-----:R-:W-:-:S04]  /*18a0*/  IADD3 R18, R10, 0x4, RZ ;  /* 0x000000040a127810 */ /* 0x001fc80007ffe0ff */
[----:B------:R-:W-:-:S03]  /*18b0*/  SHF.R.S32.HI R19, RZ, 0x1f, R18 ;  /* 0x0000001fff137819 */ /* 0x000fc60000011412 */
[----:B------:R-:W-:-:S03]  /*18c0*/  IMAD.WIDE.U32 R18, R16, UR6, R18 ;  /* 0x0000000610127c25 */ /* 0x000fc6000f8e0012 */
[----:B------:R-:W-:-:S04]  /*18d0*/  IADD3 R18, P2, R18, UR8, RZ ;  /* 0x0000000812127c10 */ /* 0x000fc8000ff5e0ff */
[----:B------:R-:W-:Y:S02]  /*18e0*/  IADD3.X R19, R8, UR9, R19, P2, !PT ;  /* 0x0000000908137c10 */ /* 0x000fe400097fe413 */
[----:B--2---:R-:W-:-:S03]  /*18f0*/  IADD3 R20, R28, R20, R29 ;  /* 0x000000141c147210 */ /* 0x004fc60007ffe01d */
[----:B------:R-:W2:Y:S04]  /*1900*/  LDG.E.U8 R28, desc[UR12][R18.64] ;  /* 0x0000000c121c7981 */ /* 0x000ea8000c1e1100 */
[----:B------:R-:W2:Y:S02]  /*1910*/  LDG.E.U8 R29, desc[UR12][R18.64+0x1] ;  /* 0x0000010c121d7981 */ /* 0x000ea4000c1e1100 */
[----:B--2---:R-:W-:Y:S02]  /*1920*/  IADD3 R20, R29, R20, R28 ;  /* 0x000000141d147210 */ /* 0x004fe40007ffe01c */
[----:B------:R-:W2:Y:S04]  /*1930*/  LDG.E.U8 R29, desc[UR12][R18.64+0x2] ;  /* 0x0000020c121d7981 */ /* 0x000ea8000c1e1100 */
[----:B------:R0:W2:Y:S02]  /*1940*/  LDG.E.U8 R28, desc[UR12][R18.64+0x3] ;  /* 0x0000030c121c7981 */ /* 0x0000a4000c1e1100 */
[----:B0-----:R-:W-:-:S05]  /*1950*/  VIADD R18, R10, 0x8 ;  /* 0x000000080a127836 */ /* 0x001fca0000000000 */
        /* <DEDUP_REMOVED lines=14> */
[----:B------:R-:W-:-:S05]  /*1a40*/  IADD3.X R19, R8, UR9, R19, P2, !PT ;  /* 0x0000000908137c10 */ /* 0x000fca00097fe413 */
[----:B------:R-:W3:Y:S01]  /*1a50*/  LDG.E.U8 R8, desc[UR12][R18.64+0x1] ;  /* 0x0000010c12087981 */ /* 0x000ee2000c1e1100 */
[----:B--2---:R-:W-:-:S03]  /*1a60*/  IADD3 R20, R28, R20, R29 ;  /* 0x000000141c147210 */ /* 0x004fc60007ffe01d */
[----:B------:R-:W3:Y:S01]  /*1a70*/  LDG.E.U8 R29, desc[UR12][R18.64] ;  /* 0x0000000c121d7981 */ /* 0x000ee2000c1e1100 */
[----:B------:R-:W-:-:S04]  /*1a80*/  IADD3 R10, R10, 0x10, RZ ;  /* 0x000000100a0a7810 */ /* 0x000fc80007ffe0ff */
[----:B------:R-:W-:Y:S02]  /*1a90*/  ISETP.GE.AND P2, PT, R10, R4, PT ;  /* 0x000000040a00720c */ /* 0x000fe40003f46270 */
[----:B---3--:R-:W-:Y:S02]  /*1aa0*/  IADD3 R8, R8, R20, R29 ;  /* 0x0000001408087210 */ /* 0x008fe40007ffe01d */
[----:B------:R-:W2:Y:S04]  /*1ab0*/  LDG.E.U8 R20, desc[UR12][R18.64+0x2] ;  /* 0x0000020c12147981 */ /* 0x000ea8000c1e1100 */
[----:B------:R-:W2:Y:S02]  /*1ac0*/  LDG.E.U8 R29, desc[UR12][R18.64+0x3] ;  /* 0x0000030c121d7981 */ /* 0x000ea4000c1e1100 */
[----:B--2---:R-:W-:-:S03]  /*1ad0*/  IADD3 R20, R29, R8, R20 ;  /* 0x000000081d147210 */ /* 0x004fc60007ffe014 */
[----:B------:R-:W-:Y:S05]  /*1ae0*/  @!P2 BRA `(.L_x_31) ;  /* 0xfffffffc0034a947 */ /* 0x000fea000383ffff */
.L_x_30:
[----:B------:R-:W-:Y:S05]  /*1af0*/  BSYNC B3 ;  /* 0x0000000000037941 */ /* 0x000fea0003800000 */
.L_x_29:
[----:B------:R-:W-:Y:S01]  /*1b00*/  IMAD.IADD R4, R0, 0x1, -R10 ;  /* 0x0000000100047824 */ /* 0x000fe200078e0a0a */
[----:B------:R-:W-:Y:S04]  /*1b10*/  BSSY B3, `(.L_x_32) ;  /* 0x000001f000037945 */ /* 0x000fe80003800000 */
[----:B------:R-:W-:-:S13]  /*1b20*/  ISETP.GT.AND P2, PT, R4, 0x4, PT ;  /* 0x000000040400780c */ /* 0x000fda0003f44270 */
[----:B------:R-:W-:Y:S05]  /*1b30*/  @!P2 BRA `(.L_x_33) ;  /* 0x000000000070a947 */ /* 0x000fea0003800000 */
        /* <DEDUP_REMOVED lines=18> */
[----:B------:R-:W-:-:S05]  /*1c60*/  IADD3.X R19, R4, UR9, R19, P0, !PT ;  /* 0x0000000904137c10 */ /* 0x000fca00087fe413 */
[----:B------:R-:W3:Y:S01]  /*1c70*/  LDG.E.U8 R4, desc[UR12][R18.64+0x1] ;  /* 0x0000010c12047981 */ /* 0x000ee2000c1e1100 */
[----:B--2---:R-:W-:-:S03]  /*1c80*/  IADD3 R8, R29, R20, R8 ;  /* 0x000000141d087210 */ /* 0x004fc60007ffe008 */
[----:B------:R-:W3:Y:S04]  /*1c90*/  LDG.E.U8 R29, desc[UR12][R18.64] ;  /* 0x0000000c121d7981 */ /* 0x000ee8000c1e1100 */
[----:B------:R-:W2:Y:S01]  /*1ca0*/  LDG.E.U8 R20, desc[UR12][R18.64+0x2] ;  /* 0x0000020c12147981 */ /* 0x000ea2000c1e1100 */
[----:B---3--:R-:W-:-:S03]  /*1cb0*/  IADD3 R4, R4, R8, R29 ;  /* 0x0000000804047210 */ /* 0x008fc60007ffe01d */
[----:B------:R-:W2:Y:S01]  /*1cc0*/  LDG.E.U8 R29, desc[UR12][R18.64+0x3] ;  /* 0x0000030c121d7981 */ /* 0x000ea2000c1e1100 */
[----:B------:R-:W-:Y:S01]  /*1cd0*/  PLOP3.LUT P0, PT, PT, PT, PT, 0x8, 0x0 ;  /* 0x000000000000781c */ /* 0x000fe20003f0e170 */
[----:B------:R-:W-:Y:S01]  /*1ce0*/  VIADD R10, R10, 0x8 ;  /* 0x000000080a0a7836 */ /* 0x000fe20000000000 */
[----:B--2---:R-:W-:-:S11]  /*1cf0*/  IADD3 R20, R29, R4, R20 ;  /* 0x000000041d147210 */ /* 0x004fd60007ffe014 */
.L_x_33:
[----:B------:R-:W-:Y:S05]  /*1d00*/  BSYNC B3 ;  /* 0x0000000000037941 */ /* 0x000fea0003800000 */
.L_x_32:
[----:B------:R-:W-:-:S13]  /*1d10*/  ISETP.LT.OR P0, PT, R10, R0, P0 ;  /* 0x000000000a00720c */ /* 0x000fda0000701670 */
        /* <DEDUP_REMOVED lines=11> */
[----:B------:R-:W2:Y:S04]  /*1dd0*/  LDG.E.U8 R4, desc[UR12][R8.64+0x1] ;  /* 0x0000010c08047981 */ /* 0x000ea8000c1e1100 */
[----:B------:R-:W3:Y:S04]  /*1de0*/  LDG.E.U8 R10, desc[UR12][R8.64+0x2] ;  /* 0x0000020c080a7981 */ /* 0x000ee8000c1e1100 */
[----:B------:R-:W3:Y:S01]  /*1df0*/  LDG.E.U8 R19, desc[UR12][R8.64+0x3] ;  /* 0x0000030c08137981 */ /* 0x000ee2000c1e1100 */
[----:B--2---:R-:W-:-:S04]  /*1e00*/  IADD3 R4, R4, R20, R17 ;  /* 0x0000001404047210 */ /* 0x004fc80007ffe011 */
[----:B---3--:R-:W-:-:S07]  /*1e10*/  IADD3 R20, R19, R4, R10 ;  /* 0x0000000413147210 */ /* 0x008fce0007ffe00a */
.L_x_26:
[----:B------:R-:W-:Y:S05]  /*1e20*/  BSYNC B0 ;  /* 0x0000000000007941 */ /* 0x000fea0003800000 */
.L_x_25:
[----:B------:R-:W-:-:S04]  /*1e30*/  IADD3 R6, R6, 0x1, RZ ;  /* 0x0000000106067810 */ /* 0x000fc80007ffe0ff */
[----:B------:R-:W-:-:S13]  /*1e40*/  ISETP.GE.AND P0, PT, R6, R2, PT ;  /* 0x000000020600720c */ /* 0x000fda0003f06270 */
[----:B------:R-:W-:Y:S05]  /*1e50*/  @!P0 BRA `(.L_x_34) ;  /* 0xfffffff400908947 */ /* 0x000fea000383ffff */
.L_x_24:
[----:B------:R-:W-:Y:S05]  /*1e60*/  BSYNC B1 ;  /* 0x0000000000017941 */ /* 0x000fea0003800000 */
.L_x_23:
[----:B------:R-:W-:-:S05]  /*1e70*/  VIADD R5, R5, 0x1 ;  /* 0x0000000105057836 */ /* 0x000fca0000000000 */
[----:B------:R-:W-:-:S13]  /*1e80*/  ISETP.GE.AND P0, PT, R5, R23, PT ;  /* 0x000000170500720c */ /* 0x000fda0003f06270 */
[----:B------:R-:W-:Y:S05]  /*1e90*/  @!P0 BRA `(.L_x_35) ;  /* 0xfffffff400508947 */ /* 0x000fea000383ffff */
.L_x_22:
[----:B------:R-:W-:Y:S05]  /*1ea0*/  BSYNC B2 ;  /* 0x0000000000027941 */ /* 0x000fea0003800000 */
.L_x_21:
[----:B------:R-:W0:Y:S01]  /*1eb0*/  LDC.64 R4, c[0x0][0x218] ;  /* 0x00008600ff047b82 */ /* 0x000e220000000a00 */
[----:B------:R-:W-:Y:S01]  /*1ec0*/  ULDC.64 UR8, c[0x0][0x240] ;  /* 0x0000900000087ab9 */ /* 0x000fe20000000a00 */
[----:B------:R-:W-:Y:S01]  /*1ed0*/  ULDC.64 UR10, c[0x0][0x248] ;  /* 0x00009200000a7ab9 */ /* 0x000fe20000000a00 */
[----:B------:R-:W-:Y:S01]  /*1ee0*/  ULDC.64 UR14, c[0x0][0x258] ;  /* 0x00009600000e7ab9 */ /* 0x000fe20000000a00 */
[----:B------:R-:W-:Y:S01]  /*1ef0*/  UIMAD UR11, UR11, UR8, URZ ;  /* 0x000000080b0b72a4 */ /* 0x000fe2000f8e023f */
[----:B------:R-:W-:Y:S01]  /*1f00*/  IADD3 R8, P0, R26, UR14, RZ ;  /* 0x0000000e1a087c10 */ /* 0x000fe2000ff1e0ff */
[----:B------:R-:W-:Y:S02]  /*1f10*/  UIMAD.WIDE.U32 UR6, UR10, UR8, URZ ;  /* 0x000000080a0672a5 */ /* 0x000fe4000f8e003f */
[----:B------:R-:W1:Y:S01]  /*1f20*/  LDC.64 R6, c[0x0][0x220] ;  /* 0x00008800ff067b82 */ /* 0x000e620000000a00 */
[----:B------:R-:W-:Y:S01]  /*1f30*/  UIMAD UR9, UR9, UR10, UR11 ;  /* 0x0000000a090972a4 */ /* 0x000fe2000f8e020b */
[----:B------:R-:W-:Y:S01]  /*1f40*/  IADD3.X R9, R27, UR15, RZ, P0, !PT ;  /* 0x0000000f1b097c10 */ /* 0x000fe200087fe4ff */
[----:B------:R-:W-:-:S02]  /*1f50*/  UIADD3 UR4, UR4, 0x1, URZ ;  /* 0x0000000104047890 */ /* 0x000fc4000fffe03f */
[----:B------:R-:W-:Y:S01]  /*1f60*/  UIADD3 UR9, UR7, UR9, URZ ;  /* 0x0000000907097290 */ /* 0x000fe2000fffe03f */
[----:B------:R-:W-:Y:S01]  /*1f70*/  ULDC.64 UR10, c[0x0][0x250] ;  /* 0x00009400000a7ab9 */ /* 0x000fe20000000a00 */
[----:B------:R2:W-:Y:S02]  /*1f80*/  STG.E.U8 desc[UR12][R8.64], R20 ;  /* 0x0000001408007986 */ /* 0x0005e4000c10110c */
[----:B------:R-:W-:Y:S02]  /*1f90*/  UIMAD UR5, UR9, UR10, URZ ;  /* 0x0000000a090572a4 */ /* 0x000fe4000f8e023f */
[----:B------:R-:W-:Y:S02]  /*1fa0*/  UIMAD.WIDE.U32 UR8, UR6, UR10, URZ ;  /* 0x0000000a060872a5 */ /* 0x000fe4000f8e003f */
[----:B------:R-:W-:Y:S01]  /*1fb0*/  UIMAD UR5, UR6, UR11, UR5 ;  /* 0x0000000b060572a4 */ /* 0x000fe2000f8e0205 */
[----:B0-----:R-:W-:-:S03]  /*1fc0*/  ISETP.LE.U32.AND P0, PT, R4, UR4, PT ;  /* 0x0000000404007c0c */ /* 0x001fc6000bf03070 */
[----:B------:R-:W-:Y:S01]  /*1fd0*/  UIADD3 UR5, UR9, UR5, URZ ;  /* 0x0000000509057290 */ /* 0x000fe2000fffe03f */
[----:B------:R-:W-:-:S05]  /*1fe0*/  ISETP.GE.U32.AND.EX P0, PT, RZ, R5, PT, P0 ;  /* 0x00000005ff00720c */ /* 0x000fca0003f06100 */
[C---:B-1----:R-:W-:Y:S02]  /*1ff0*/  IMAD R4, R6.reuse, UR5, RZ ;  /* 0x0000000506047c24 */ /* 0x042fe4000f8e02ff */
[----:B------:R-:W-:-:S04]  /*2000*/  IMAD.WIDE.U32 R26, R6, UR8, R26 ;  /* 0x00000008061a7c25 */ /* 0x000fc8000f8e001a */
[----:B------:R-:W-:-:S04]  /*2010*/  IMAD R7, R7, UR8, R4 ;  /* 0x0000000807077c24 */ /* 0x000fc8000f8e0204 */
[----:B------:R-:W-:Y:S01]  /*2020*/  IMAD.IADD R27, R27, 0x1, R7 ;  /* 0x000000011b1b7824 */ /* 0x000fe200078e0207 */
[----:B--2---:R-:W-:Y:S06]  /*2030*/  @!P0 BRA `(.L_x_36) ;  /* 0xfffffff000c88947 */ /* 0x004fec000383ffff */
[----:B------:R-:W-:Y:S05]  /*2040*/  EXIT ;  /* 0x000000000000794d */ /* 0x000fea0003800000 */
        .weak           $__internal_0_$__cuda_sm20_div_s64
        .type           $__internal_0_$__cuda_sm20_div_s64,@function
        .size           $__internal_0_$__cuda_sm20_div_s64,($__internal_1_$__cuda_sm20_div_u64 - $__internal_0_$__cuda_sm20_div_s64)
$__internal_0_$__cuda_sm20_div_s64:
[----:B------:R-:W-:Y:S01]  /*2050*/  UIADD3 UR4, UP1, URZ, -UR6, URZ ;  /* 0x800000063f047290 */ /* 0x000fe2000ff3e03f */
[----:B------:R-:W-:Y:S01]  /*2060*/  ISETP.GE.AND P3, PT, R27, RZ, PT ;  /* 0x000000ff1b00720c */ /* 0x000fe20003f66270 */
[----:B------:R-:W-:Y:S02]  /*2070*/  UISETP.GE.AND UP0, UPT, UR8, URZ, UPT ;  /* 0x0000003f0800728c */ /* 0x000fe4000bf06270 */
[----:B------:R-:W-:Y:S02]  /*2080*/  UIADD3.X UR5, URZ, ~UR8, URZ, UP1, !UPT ;  /* 0x800000083f057290 */ /* 0x000fe40008ffe43f */
[----:B------:R-:W-:Y:S02]  /*2090*/  USEL UR4, UR4, UR6, !UP0 ;  /* 0x0000000604047287 */ /* 0x000fe4000c000000 */
[----:B------:R-:W-:-:S09]  /*20a0*/  USEL UR5, UR5, UR8, !UP0 ;  /* 0x0000000805057287 */ /* 0x000fd2000c000000 */
[----:B------:R-:W0:Y:S08]  /*20b0*/  I2F.U64.RP R6, UR4 ;  /* 0x0000000400067d12 */ /* 0x000e300008309000 */
[----:B0-----:R-:W0:Y:S02]  /*20c0*/  MUFU.RCP R6, R6 ;  /* 0x0000000600067308 */ /* 0x001e240000001000 */
[----:B0-----:R-:W-:-:S06]  /*20d0*/  IADD3 R2, R6, 0x1ffffffe, RZ ;  /* 0x1ffffffe06027810 */ /* 0x001fcc0007ffe0ff */
[----:B------:R-:W0:Y:S02]  /*20e0*/  F2I.U64.TRUNC R2, R2 ;  /* 0x0000000200027311 */ /* 0x000e24000020d800 */
[----:B0-----:R-:W-:-:S04]  /*20f0*/  IMAD.WIDE.U32 R4, R2, UR4, RZ ;  /* 0x0000000402047c25 */ /* 0x001fc8000f8e00ff */
[----:B------:R-:W-:Y:S01]  /*2100*/  IMAD R5, R2, UR5, R5 ;  /* 0x0000000502057c24 */ /* 0x000fe2000f8e0205 */
[----:B------:R-:W-:-:S03]  /*2110*/  IADD3 R7, P0, RZ, -R4, RZ ;  /* 0x80000004ff077210 */ /* 0x000fc60007f1e0ff */
[----:B------:R-:W-:Y:S02]  /*2120*/  IMAD R5, R3, UR4, R5 ;  /* 0x0000000403057c24 */ /* 0x000fe4000f8e0205 */
[----:B------:R-:W-:-:S04]  /*2130*/  IMAD.HI.U32 R4, R2, R7, RZ ;  /* 0x0000000702047227 */ /* 0x000fc800078e00ff */
[----:B------:R-:W-:Y:S02]  /*2140*/  IMAD.X R9, RZ, RZ, ~R5, P0 ;  /* 0x000000ffff097224 */ /* 0x000fe400000e0e05 */
[----:B------:R-:W-:Y:S02]  /*2150*/  IMAD.MOV.U32 R5, RZ, RZ, R2 ;  /* 0x000000ffff057224 */ /* 0x000fe400078e0002 */
[-C--:B------:R-:W-:Y:S02]  /*2160*/  IMAD R11, R3, R9.reuse, RZ ;  /* 0x00000009030b7224 */ /* 0x080fe400078e02ff */
[----:B------:R-:W-:-:S04]  /*2170*/  IMAD.WIDE.U32 R4, P0, R2, R9, R4 ;  /* 0x0000000902047225 */ /* 0x000fc80007800004 */
[----:B------:R-:W-:-:S04]  /*2180*/  IMAD.HI.U32 R9, R3, R9, RZ ;  /* 0x0000000903097227 */ /* 0x000fc800078e00ff */
[----:B------:R-:W-:-:S05]  /*2190*/  IMAD.HI.U32 R4, P1, R3, R7, R4 ;  /* 0x0000000703047227 */ /* 0x000fca0007820004 */
[----:B------:R-:W-:Y:S02]  /*21a0*/  IADD3 R5, P2, R11, R4, RZ ;  /* 0x000000040b057210 */ /* 0x000fe40007f5e0ff */
[----:B------:R-:W-:Y:S02]  /*21b0*/  IADD3.X R4, R9, R3, RZ, P0, !PT ;  /* 0x0000000309047210 */ /* 0x000fe400007fe4ff */
[-C--:B------:R-:W-:Y:S01]  /*21c0*/  IADD3 R9, P4, RZ, -R26.reuse, RZ ;  /* 0x8000001aff097210 */ /* 0x080fe20007f9e0ff */
[----:B------:R-:W-:Y:S01]  /*21d0*/  IMAD.WIDE.U32 R2, R5, UR4, RZ ;  /* 0x0000000405027c25 */ /* 0x000fe2000f8e00ff */
[----:B------:R-:W-:Y:S02]  /*21e0*/  IADD3.X R7, RZ, RZ, R4, P2, P1 ;  /* 0x000000ffff077210 */ /* 0x000fe400017e2404 */
[----:B------:R-:W-:Y:S01]  /*21f0*/  SEL R9, R9, R26, !P3 ;  /* 0x0000001a09097207 */ /* 0x000fe20005800000 */
[----:B------:R-:W-:Y:S01]  /*2200*/  IMAD R4, R5, UR5, R3 ;  /* 0x0000000505047c24 */ /* 0x000fe2000f8e0203 */
[----:B------:R-:W-:Y:S01]  /*2210*/  IADD3 R3, P0, RZ, -R2, RZ ;  /* 0x80000002ff037210 */ /* 0x000fe20007f1e0ff */
[----:B------:R-:W-:-:S02]  /*2220*/  IMAD.X R8, RZ, RZ, ~R27, P4 ;  /* 0x000000ffff087224 */ /* 0x000fc400020e0e1b */
[----:B------:R-:W-:Y:S02]  /*2230*/  IMAD R2, R7, UR4, R4 ;  /* 0x0000000407027c24 */ /* 0x000fe4000f8e0204 */
[----:B------:R-:W-:Y:S01]  /*2240*/  IMAD.HI.U32 R4, R5, R3, RZ ;  /* 0x0000000305047227 */ /* 0x000fe200078e00ff */
[----:B------:R-:W-:-:S03]  /*2250*/  SEL R8, R8, R27, !P3 ;  /* 0x0000001b08087207 */ /* 0x000fc60005800000 */
[----:B------:R-:W-:-:S04]  /*2260*/  IMAD.X R2, RZ, RZ, ~R2, P0 ;  /* 0x000000ffff027224 */ /* 0x000fc800000e0e02 */
[----:B------:R-:W-:-:S04]  /*2270*/  IMAD.WIDE.U32 R4, P0, R5, R2, R4 ;  /* 0x0000000205047225 */ /* 0x000fc80007800004 */
[----:B------:R-:W-:-:S04]  /*2280*/  IMAD.HI.U32 R5, P1, R7, R3, R4 ;  /* 0x0000000307057227 */ /* 0x000fc80007820004 */
[CC--:B------:R-:W-:Y:S02]  /*2290*/  IMAD R4, R7.reuse, R2.reuse, RZ ;  /* 0x0000000207047224 */ /* 0x0c0fe400078e02ff */
[----:B------:R-:W-:-:S03]  /*22a0*/  IMAD.HI.U32 R2, R7, R2, RZ ;  /* 0x0000000207027227 */ /* 0x000fc600078e00ff */
[----:B------:R-:W-:Y:S01]  /*22b0*/  IADD3 R5, P2, R4, R5, RZ ;  /* 0x0000000504057210 */ /* 0x000fe20007f5e0ff */
[----:B------:R-:W-:Y:S01]  /*22c0*/  IMAD.MOV.U32 R3, RZ, RZ, RZ ;  /* 0x000000ffff037224 */ /* 0x000fe200078e00ff */
[----:B------:R-:W-:-:S03]  /*22d0*/  IADD3.X R7, R2, R7, RZ, P0, !PT ;  /* 0x0000000702077210 */ /* 0x000fc600007fe4ff */
[----:B------:R-:W-:Y:S01]  /*22e0*/  IMAD.HI.U32 R2, R5, R9, RZ ;  /* 0x0000000905027227 */ /* 0x000fe200078e00ff */
[----:B------:R-:W-:-:S03]  /*22f0*/  IADD3.X R7, RZ, RZ, R7, P2, P1 ;  /* 0x000000ffff077210 */ /* 0x000fc600017e2407 */
[----:B------:R-:W-:-:S04]  /*2300*/  IMAD.WIDE.U32 R2, R5, R8, R2 ;  /* 0x0000000805027225 */ /* 0x000fc800078e0002 */
[C---:B------:R-:W-:Y:S02]  /*2310*/  IMAD R5, R7.reuse, R8, RZ ;  /* 0x0000000807057224 */ /* 0x040fe400078e02ff */
[----:B------:R-:W-:-:S04]  /*2320*/  IMAD.HI.U32 R2, P0, R7, R9, R2 ;  /* 0x0000000907027227 */ /* 0x000fc80007800002 */
[----:B------:R-:W-:Y:S01]  /*2330*/  IMAD.HI.U32 R4, R7, R8, RZ ;  /* 0x0000000807047227 */ /* 0x000fe200078e00ff */
[----:B------:R-:W-:-:S03]  /*2340*/  IADD3 R5, P1, R5, R2, RZ ;  /* 0x0000000205057210 */ /* 0x000fc60007f3e0ff */
[----:B------:R-:W-:Y:S02]  /*2350*/  IMAD.X R4, RZ, RZ, R4, P0 ;  /* 0x000000ffff047224 */ /* 0x000fe400000e0604 */
[----:B------:R-:W-:-:S03]  /*2360*/  IMAD.WIDE.U32 R2, R5, UR4, RZ ;  /* 0x0000000405027c25 */ /* 0x000fc6000f8e00ff */
[----:B------:R-:W-:Y:S01]  /*2370*/  IADD3.X R4, RZ, R4, RZ, P1, !PT ;  /* 0x00000004ff047210 */ /* 0x000fe20000ffe4ff */
[C---:B------:R-:W-:Y:S01]  /*2380*/  IMAD R3, R5.reuse, UR5, R3 ;  /* 0x0000000505037c24 */ /* 0x040fe2000f8e0203 */
[----:B------:R-:W-:Y:S02]  /*2390*/  IADD3 R9, P1, -R2, R9, RZ ;  /* 0x0000000902097210 */ /* 0x000fe40007f3e1ff */
[----:B------:R-:W-:Y:S01]  /*23a0*/  IADD3 R2, P2, R5, 0x1, RZ ;  /* 0x0000000105027810 */ /* 0x000fe20007f5e0ff */
[----:B------:R-:W-:Y:S01]  /*23b0*/  IMAD R3, R4, UR4, R3 ;  /* 0x0000000404037c24 */ /* 0x000fe2000f8e0203 */
[----:B------:R-:W-:-:S03]  /*23c0*/  ISETP.GE.U32.AND P0, PT, R9, UR4, PT ;  /* 0x0000000409007c0c */ /* 0x000fc6000bf06070 */
[----:B------:R-:W-:Y:S01]  /*23d0*/  IMAD.X R8, R8, 0x1, ~R3, P1 ;  /* 0x0000000108087824 */ /* 0x000fe200008e0e03 */
[----:B------:R-:W-:Y:S01]  /*23e0*/  IADD3 R6, P1, R9, -UR4, RZ ;  /* 0x8000000409067c10 */ /* 0x000fe2000ff3e0ff */
[----:B------:R-:W-:-:S03]  /*23f0*/  IMAD.X R3, RZ, RZ, R4, P2 ;  /* 0x000000ffff037224 */ /* 0x000fc600010e0604 */
[C---:B------:R-:W-:Y:S02]  /*2400*/  ISETP.GE.U32.AND.EX P0, PT, R8.reuse, UR5, PT, P0 ;  /* 0x0000000508007c0c */ /* 0x040fe4000bf06100 */
[----:B------:R-:W-:Y:S02]  /*2410*/  IADD3.X R7, R8, ~UR5, RZ, P1, !PT ;  /* 0x8000000508077c10 */ /* 0x000fe40008ffe4ff */
[----:B------:R-:W-:Y:S02]  /*2420*/  SEL R6, R6, R9, P0 ;  /* 0x0000000906067207 */ /* 0x000fe40000000000 */
[----:B------:R-:W-:Y:S02]  /*2430*/  SEL R7, R7, R8, P0 ;  /* 0x0000000807077207 */ /* 0x000fe40000000000 */
[----:B------:R-:W-:Y:S02]  /*2440*/  SEL R5, R2, R5, P0 ;  /* 0x0000000502057207 */ /* 0x000fe40000000000 */
[----:B------:R-:W-:-:S02]  /*2450*/  ISETP.GE.U32.AND P1, PT, R6, UR4, PT ;  /* 0x0000000406007c0c */ /* 0x000fc4000bf26070 */
[----:B------:R-:W-:Y:S02]  /*2460*/  SEL R4, R3, R4, P0 ;  /* 0x0000000403047207 */ /* 0x000fe40000000000 */
[----:B------:R-:W-:Y:S02]  /*2470*/  IADD3 R8, P2, R5, 0x1, RZ ;  /* 0x0000000105087810 */ /* 0x000fe40007f5e0ff */
[----:B------:R-:W-:Y:S02]  /*2480*/  ISETP.GE.U32.AND.EX P0, PT, R7, UR5, PT, P1 ;  /* 0x0000000507007c0c */ /* 0x000fe4000bf06110 */
[----:B------:R-:W-:Y:S02]  /*2490*/  IADD3.X R9, RZ, R4, RZ, P2, !PT ;  /* 0x00000004ff097210 */ /* 0x000fe400017fe4ff */
[----:B------:R-:W-:Y:S02]  /*24a0*/  SEL R8, R8, R5, P0 ;  /* 0x0000000508087207 */ /* 0x000fe40000000000 */
[----:B------:R-:W-:-:S02]  /*24b0*/  LOP3.LUT R2, R27, UR8, RZ, 0x3c, !PT ;  /* 0x000000081b027c12 */ /* 0x000fc4000f8e3cff */
[----:B------:R-:W-:Y:S02]  /*24c0*/  SEL R9, R9, R4, P0 ;  /* 0x0000000409097207 */ /* 0x000fe40000000000 */
[-C--:B------:R-:W-:Y:S02]  /*24d0*/  IADD3 R3, P2, RZ, -R8.reuse, RZ ;  /* 0x80000008ff037210 */ /* 0x080fe40007f5e0ff */
[----:B------:R-:W-:Y:S02]  /*24e0*/  ISETP.GE.AND P1, PT, R2, RZ, PT ;  /* 0x000000ff0200720c */ /* 0x000fe40003f26270 */
[----:B------:R-:W-:Y:S01]  /*24f0*/  ISETP.NE.U32.AND P0, PT, RZ, UR6, PT ;  /* 0x00000006ff007c0c */ /* 0x000fe2000bf05070 */
[----:B------:R-:W-:Y:S01]  /*2500*/  IMAD.X R2, RZ, RZ, ~R9, P2 ;  /* 0x000000ffff027224 */ /* 0x000fe200010e0e09 */
[----:B------:R-:W-:Y:S01]  /*2510*/  SEL R8, R3, R8, !P1 ;  /* 0x0000000803087207 */ /* 0x000fe20004800000 */
[----:B------:R-:W-:Y:S01]  /*2520*/  HFMA2.MMA R3, -RZ, RZ, 0, 0 ;  /* 0x00000000ff037435 */ /* 0x000fe200000001ff */
[----:B------:R-:W-:-:S02]  /*2530*/  ISETP.NE.AND.EX P0, PT, RZ, UR8, PT, P0 ;  /* 0x00000008ff007c0c */ /* 0x000fc4000bf05300 */
[----:B------:R-:W-:Y:S01]  /*2540*/  SEL R9, R2, R9, !P1 ;  /* 0x0000000902097207 */ /* 0x000fe20004800000 */
[----:B------:R-:W-:Y:S01]  /*2550*/  IMAD.MOV.U32 R2, RZ, RZ, R0 ;  /* 0x000000ffff027224 */ /* 0x000fe200078e0000 */
[----:B------:R-:W-:Y:S02]  /*2560*/  SEL R8, R8, 0xffffffff, P0 ;  /* 0xffffffff08087807 */ /* 0x000fe40000000000 */
[----:B------:R-:W-:Y:S01]  /*2570*/  SEL R9, R9, 0xffffffff, P0 ;  /* 0xffffffff09097807 */ /* 0x000fe20000000000 */
[----:B------:R-:W-:Y:S06]  /*2580*/  RET.REL.NODEC R2 `(_ZN2at6native53_GLOBAL__N__069e5665_20_UpSampleNearest3d_cu_ab8a35b437upsample_nearest3d_backward_out_frameIhlXadL_ZNS0_46nearest_neighbor_exact_bw_compute_source_indexEfiiEEEEvPKT_mmmmmmmmPS3_fff) ;  /* 0xffffffd8029c7950 */ /* 0x000fec0003c3ffff */
        .weak           $__internal_1_$__cuda_sm20_div_u64
        .type           $__internal_1_$__cuda_sm20_div_u64,@function
        .size           $__internal_1_$__cuda_sm20_div_u64,($__internal_2_$__cuda_sm20_rem_u64 - $__internal_1_$__cuda_sm20_div_u64)
$__internal_1_$__cuda_sm20_div_u64:
[----:B------:R-:W-:Y:S02]  /*2590*/  IMAD.MOV.U32 R10, RZ, RZ, R6 ;  /* 0x000000ffff0a7224 */ /* 0x000fe400078e0006 */
[----:B------:R-:W-:-:S04]  /*25a0*/  IMAD.MOV.U32 R11, RZ, RZ, R5 ;  /* 0x000000ffff0b7224 */ /* 0x000fc800078e0005 */
[----:B------:R-:W0:Y:S08]  /*25b0*/  I2F.U64.RP R10, R10 ;  /* 0x0000000a000a7312 */ /* 0x000e300000309000 */
[----:B0-----:R-:W0:Y:S02]  /*25c0*/  MUFU.RCP R2, R10 ;  /* 0x0000000a00027308 */ /* 0x001e240000001000 */
[----:B0-----:R-:W-:-:S06]  /*25d0*/  IADD3 R2, R2, 0x1ffffffe, RZ ;  /* 0x1ffffffe02027810 */ /* 0x001fcc0007ffe0ff */
[----:B------:R-:W0:Y:S02]  /*25e0*/  F2I.U64.TRUNC R2, R2 ;  /* 0x0000000200027311 */ /* 0x000e24000020d800 */
[----:B0-----:R-:W-:-:S04]  /*25f0*/  IMAD.WIDE.U32 R8, R2, R6, RZ ;  /* 0x0000000602087225 */ /* 0x001fc800078e00ff */
[----:B------:R-:W-:Y:S01]  /*2600*/  IMAD R9, R2, R5, R9 ;  /* 0x0000000502097224 */ /* 0x000fe200078e0209 */
[----:B------:R-:W-:-:S03]  /*2610*/  IADD3 R13, P0, RZ, -R8, RZ ;  /* 0x80000008ff0d7210 */ /* 0x000fc60007f1e0ff */
[----:B------:R-:W-:Y:S02]  /*2620*/  IMAD R9, R3, R6, R9 ;  /* 0x0000000603097224 */ /* 0x000fe400078e0209 */
        /* <DEDUP_REMOVED lines=8> */
[----:B------:R-:W-:-:S03]  /*26b0*/  IADD3.X R8, R15, R3, RZ, P0, !PT ;  /* 0x000000030f087210 */ /* 0x000fc600007fe4ff */
[----:B------:R-:W-:Y:S01]  /*26c0*/  IMAD.WIDE.U32 R2, R9, R6, RZ ;  /* 0x0000000609027225 */ /* 0x000fe200078e00ff */
[----:B------:R-:W-:-:S03]  /*26d0*/  IADD3.X R11, RZ, RZ, R8, P2, P1 ;  /* 0x000000ffff0b7210 */ /* 0x000fc600017e2408 */
[----:B------:R-:W-:Y:S01]  /*26e0*/  IMAD R3, R9, R5, R3 ;  /* 0x0000000509037224 */ /* 0x000fe200078e0203 */
[----:B------:R-:W-:-:S03]  /*26f0*/  IADD3 R13, P0, RZ, -R2, RZ ;  /* 0x80000002ff0d7210 */ /* 0x000fc60007f1e0ff */
[----:B------:R-:W-:Y:S02]  /*2700*/  IMAD R3, R11, R6, R3 ;  /* 0x000000060b037224 */ /* 0x000fe400078e0203 */
[----:B------:R-:W-:-:S04]  /*2710*/  IMAD.HI.U32 R8, R9, R13, RZ ;  /* 0x0000000d09087227 */ /* 0x000fc800078e00ff */
[----:B------:R-:W-:Y:S01]  /*2720*/  IMAD.X R2, RZ, RZ, ~R3, P0 ;  /* 0x000000ffff027224 */ /* 0x000fe200000e0e03 */
[----:B------:R-:W-:-:S03]  /*2730*/  MOV R3, RZ ;  /* 0x000000ff00037202 */ /* 0x000fc60000000f00 */
[----:B------:R-:W-:-:S04]  /*2740*/  IMAD.WIDE.U32 R8, P0, R9, R2, R8 ;  /* 0x0000000209087225 */ /* 0x000fc80007800008 */
[C---:B------:R-:W-:Y:S02]  /*2750*/  IMAD R10, R11.reuse, R2, RZ ;  /* 0x000000020b0a7224 */ /* 0x040fe400078e02ff */
[----:B------:R-:W-:-:S04]  /*2760*/  IMAD.HI.U32 R9, P1, R11, R13, R8 ;  /* 0x0000000d0b097227 */ /* 0x000fc80007820008 */
[----:B------:R-:W-:Y:S01]  /*2770*/  IMAD.HI.U32 R2, R11, R2, RZ ;  /* 0x000000020b027227 */ /* 0x000fe200078e00ff */
[----:B------:R-:W-:-:S03]  /*2780*/  IADD3 R9, P2, R10, R9, RZ ;  /* 0x000000090a097210 */ /* 0x000fc60007f5e0ff */
[----:B------:R-:W-:Y:S02]  /*2790*/  IMAD.X R11, R2, 0x1, R11, P0 ;  /* 0x00000001020b7824 */ /* 0x000fe400000e060b */
[----:B------:R-:W-:-:S03]  /*27a0*/  IMAD.HI.U32 R2, R9, R0, RZ ;  /* 0x0000000009027227 */ /* 0x000fc600078e00ff */
[----:B------:R-:W-:Y:S01]  /*27b0*/  IADD3.X R11, RZ, RZ, R11, P2, P1 ;  /* 0x000000ffff0b7210 */ /* 0x000fe200017e240b */
[----:B------:R-:W-:-:S04]  /*27c0*/  IMAD.WIDE.U32 R2, R9, R7, R2 ;  /* 0x0000000709027225 */ /* 0x000fc800078e0002 */
[C---:B------:R-:W-:Y:S02]  /*27d0*/  IMAD R9, R11.reuse, R7, RZ ;  /* 0x000000070b097224 */ /* 0x040fe400078e02ff */
[----:B------:R-:W-:-:S04]  /*27e0*/  IMAD.HI.U32 R2, P0, R11, R0, R2 ;  /* 0x000000000b027227 */ /* 0x000fc80007800002 */
[----:B------:R-:W-:Y:S01]  /*27f0*/  IMAD.HI.U32 R8, R11, R7, RZ ;  /* 0x000000070b087227 */ /* 0x000fe200078e00ff */
[----:B------:R-:W-:-:S03]  /*2800*/  IADD3 R9, P1, R9, R2, RZ ;  /* 0x0000000209097210 */ /* 0x000fc60007f3e0ff */
[----:B------:R-:W-:Y:S02]  /*2810*/  IMAD.X R8, RZ, RZ, R8, P0 ;  /* 0x000000ffff087224 */ /* 0x000fe400000e0608 */
[----:B------:R-:W-:-:S04]  /*2820*/  IMAD.WIDE.U32 R2, R9, R6, RZ ;  /* 0x0000000609027225 */ /* 0x000fc800078e00ff */
[----:B------:R-:W-:Y:S01]  /*2830*/  IMAD.X R11, RZ, RZ, R8, P1 ;  /* 0x000000ffff0b7224 */ /* 0x000fe200008e0608 */
[----:B------:R-:W-:Y:S01]  /*2840*/  IADD3 R13, P1, -R2, R0, RZ ;  /* 0x00000000020d7210 */ /* 0x000fe20007f3e1ff */
[----:B------:R-:W-:-:S03]  /*2850*/  IMAD R3, R9, R5, R3 ;  /* 0x0000000509037224 */ /* 0x000fc600078e0203 */
[-C--:B------:R-:W-:Y:S01]  /*2860*/  ISETP.GE.U32.AND P0, PT, R13, R6.reuse, PT ;  /* 0x000000060d00720c */ /* 0x080fe20003f06070 */
[----:B------:R-:W-:-:S05]  /*2870*/  IMAD R0, R11, R6, R3 ;  /* 0x000000060b007224 */ /* 0x000fca00078e0203 */
[----:B------:R-:W-:Y:S02]  /*2880*/  IADD3.X R8, ~R0, R7, RZ, P1, !PT ;  /* 0x0000000700087210 */ /* 0x000fe40000ffe5ff */
[----:B------:R-:W-:Y:S02]  /*2890*/  IADD3 R7, P1, -R6, R13, RZ ;  /* 0x0000000d06077210 */ /* 0x000fe40007f3e1ff */
[----:B------:R-:W-:Y:S02]  /*28a0*/  IADD3 R0, P2, R9, 0x1, RZ ;  /* 0x0000000109007810 */ /* 0x000fe40007f5e0ff */
[C---:B------:R-:W-:Y:S01]  /*28b0*/  ISETP.GE.U32.AND.EX P0, PT, R8.reuse, R5, PT, P0 ;  /* 0x000000050800720c */ /* 0x040fe20003f06100 */
[----:B------:R-:W-:Y:S01]  /*28c0*/  IMAD.X R10, R8, 0x1, ~R5, P1 ;  /* 0x00000001080a7824 */ /* 0x000fe200008e0e05 */
[----:B------:R-:W-:Y:S01]  /*28d0*/  ISETP.NE.U32.AND P1, PT, R6, RZ, PT ;  /* 0x000000ff0600720c */ /* 0x000fe20003f25070 */
[----:B------:R-:W-:Y:S01]  /*28e0*/  IMAD.X R2, RZ, RZ, R11, P2 ;  /* 0x000000ffff027224 */ /* 0x000fe200010e060b */
[----:B------:R-:W-:-:S02]  /*28f0*/  SEL R7, R7, R13, P0 ;  /* 0x0000000d07077207 */ /* 0x000fc40000000000 */
[----:B------:R-:W-:Y:S02]  /*2900*/  SEL R3, R0, R9, P0 ;  /* 0x0000000900037207 */ /* 0x000fe40000000000 */
[----:B------:R-:W-:Y:S02]  /*2910*/  SEL R10, R10, R8, P0 ;  /* 0x000000080a0a7207 */ /* 0x000fe40000000000 */
[----:B------:R-:W-:Y:S02]  /*2920*/  SEL R0, R2, R11, P0 ;  /* 0x0000000b02007207 */ /* 0x000fe40000000000 */
[----:B------:R-:W-:Y:S02]  /*2930*/  ISETP.GE.U32.AND P0, PT, R7, R6, PT ;  /* 0x000000060700720c */ /* 0x000fe40003f06070 */
[----:B------:R-:W-:Y:S02]  /*2940*/  IADD3 R8, P2, R3, 0x1, RZ ;  /* 0x0000000103087810 */ /* 0x000fe40007f5e0ff */
[----:B------:R-:W-:-:S02]  /*2950*/  ISETP.GE.U32.AND.EX P0, PT, R10, R5, PT, P0 ;  /* 0x000000050a00720c */ /* 0x000fc40003f06100 */
[-C--:B------:R-:W-:Y:S02]  /*2960*/  IADD3.X R9, RZ, R0.reuse, RZ, P2, !PT ;  /* 0x00000000ff097210 */ /* 0x080fe400017fe4ff */
[----:B------:R-:W-:Y:S01]  /*2970*/  ISETP.NE.AND.EX P1, PT, R5, RZ, PT, P1 ;  /* 0x000000ff0500720c */ /* 0x000fe20003f25310 */
[----:B------:R-:W-:Y:S01]  /*2980*/  IMAD.MOV.U32 R5, RZ, RZ, 0x0 ;  /* 0x00000000ff057424 */ /* 0x000fe200078e00ff */
[----:B------:R-:W-:Y:S02]  /*2990*/  SEL R8, R8, R3, P0 ;  /* 0x0000000308087207 */ /* 0x000fe40000000000 */
[----:B------:R-:W-:Y:S02]  /*29a0*/  SEL R9, R9, R0, P0 ;  /* 0x0000000009097207 */ /* 0x000fe40000000000 */
[----:B------:R-:W-:Y:S02]  /*29b0*/  SEL R8, R8, 0xffffffff, P1 ;  /* 0xffffffff08087807 */ /* 0x000fe40000800000 */
[----:B------:R-:W-:Y:S01]  /*29c0*/  SEL R9, R9, 0xffffffff, P1 ;  /* 0xffffffff09097807 */ /* 0x000fe20000800000 */
[----:B------:R-:W-:Y:S06]  /*29d0*/  RET.REL.NODEC R4 `(_ZN2at6native53_GLOBAL__N__069e5665_20_UpSampleNearest3d_cu_ab8a35b437upsample_nearest3d_backward_out_frameIhlXadL_ZNS0_46nearest_neighbor_exact_bw_compute_source_indexEfiiEEEEvPKT_mmmmmmmmPS3_fff) ;  /* 0xffffffd404887950 */ /* 0x000fec0003c3ffff */
        .weak           $__internal_2_$__cuda_sm20_rem_u64
        .type           $__internal_2_$__cuda_sm20_rem_u64,@function
        .size           $__internal_2_$__cuda_sm20_rem_u64,(.L_x_660 - $__internal_2_$__cuda_sm20_rem_u64)
$__internal_2_$__cuda_sm20_rem_u64:
[----:B------:R-:W-:Y:S01]  /*29e0*/  IMAD.MOV.U32 R12, RZ, RZ, R5 ;  /* 0x000000ffff0c7224 */ /* 0x000fe200078e0005 */
[----:B------:R-:W-:-:S04]  /*29f0*/  MOV R13, R7 ;  /* 0x00000007000d7202 */ /* 0x000fc80000000f00 */
[----:B------:R-:W0:Y:S08]  /*2a00*/  I2F.U64.RP R8, R12 ;  /* 0x0000000c00087312 */ /* 0x000e300000309000 */
[----:B0-----:R-:W0:Y:S02]  /*2a10*/  MUFU.RCP R8, R8 ;  /* 0x0000000800087308 */ /* 0x001e240000001000 */
[----:B0-----:R-:W-:-:S06]  /*2a20*/  VIADD R2, R8, 0x1ffffffe ;  /* 0x1ffffffe08027836 */ /* 0x001fcc0000000000 */
[----:B------:R-:W0:Y:S02]  /*2a30*/  F2I.U64.TRUNC R2, R2 ;  /* 0x0000000200027311 */ /* 0x000e24000020d800 */
[----:B0-----:R-:W-:-:S04]  /*2a40*/  IMAD.WIDE.U32 R10, R2, R5, RZ ;  /* 0x00000005020a7225 */ /* 0x001fc800078e00ff */
[----:B------:R-:W-:Y:S01]  /*2a50*/  IMAD R11, R2, R7, R11 ;  /* 0x00000007020b7224 */ /* 0x000fe200078e020b */
[----:B------:R-:W-:-:S03]  /*2a60*/  IADD3 R15, P0, RZ, -R10, RZ ;  /* 0x8000000aff0f7210 */ /* 0x000fc60007f1e0ff */
[----:B------:R-:W-:Y:S02]  /*2a70*/  IMAD R11, R3, R5, R11 ;  /* 0x00000005030b7224 */ /* 0x000fe400078e020b */
[----:B------:R-:W-:-:S04]  /*2a80*/  IMAD.HI.U32 R10, R2, R15, RZ ;  /* 0x0000000f020a7227 */ /* 0x000fc800078e00ff */
[----:B------:R-:W-:Y:S01]  /*2a90*/  IMAD.X R17, RZ, RZ, ~R11, P0 ;  /* 0x000000ffff117224 */ /* 0x000fe200000e0e0b */
[----:B------:R-:W-:-:S03]  /*2aa0*/  MOV R11, R2 ;  /* 0x00000002000b7202 */ /* 0x000fc60000000f00 */
[-C--:B------:R-:W-:Y:S02]  /*2ab0*/  IMAD R13, R3, R17.reuse, RZ ;  /* 0x00000011030d7224 */ /* 0x080fe400078e02ff */
[----:B------:R-:W-:-:S04]  /*2ac0*/  IMAD.WIDE.U32 R10, P0, R2, R17, R10 ;  /* 0x00000011020a7225 */ /* 0x000fc8000780000a */
[----:B------:R-:W-:-:S04]  /*2ad0*/  IMAD.HI.U32 R17, R3, R17, RZ ;  /* 0x0000001103117227 */ /* 0x000fc800078e00ff */
[----:B------:R-:W-:-:S04]  /*2ae0*/  IMAD.HI.U32 R10, P1, R3, R15, R10 ;  /* 0x0000000f030a7227 */ /* 0x000fc8000782000a */
[----:B------:R-:W-:Y:S01]  /*2af0*/  IMAD.X R8, R17, 0x1, R3, P0 ;  /* 0x0000000111087824 */ /* 0x000fe200000e0603 */
[----:B------:R-:W-:-:S04]  /*2b00*/  IADD3 R11, P2, R13, R10, RZ ;  /* 0x0000000a0d0b7210 */ /* 0x000fc80007f5e0ff */
[----:B------:R-:W-:Y:S01]  /*2b10*/  IADD3.X R8, RZ, RZ, R8, P2, P1 ;  /* 0x000000ffff087210 */ /* 0x000fe200017e2408 */
[----:B------:R-:W-:-:S04]  /*2b20*/  IMAD.WIDE.U32 R2, R11, R5, RZ ;  /* 0x000000050b027225 */ /* 0x000fc800078e00ff */
[----:B------:R-:W-:Y:S01]  /*2b30*/  IMAD R3, R11, R7, R3 ;  /* 0x000000070b037224 */ /* 0x000fe200078e0203 */
[----:B------:R-:W-:-:S03]  /*2b40*/  IADD3 R13, P0, RZ, -R2, RZ ;  /* 0x80000002ff0d7210 */ /* 0x000fc60007f1e0ff */
[----:B------:R-:W-:Y:S02]  /*2b50*/  IMAD R3, R8, R5, R3 ;  /* 0x0000000508037224 */ /* 0x000fe400078e0203 */
[----:B------:R-:W-:-:S04]  /*2b60*/  IMAD.HI.U32 R10, R11, R13, RZ ;  /* 0x0000000d0b0a7227 */ /* 0x000fc800078e00ff */
[----:B------:R-:W-:-:S04]  /*2b70*/  IMAD.X R3, RZ, RZ, ~R3, P0 ;  /* 0x000000ffff037224 */ /* 0x000fc800000e0e03 */
[----:B------:R-:W-:-:S04]  /*2b80*/  IMAD.WIDE.U32 R10, P0, R11, R3, R10 ;  /* 0x000000030b0a7225 */ /* 0x000fc8000780000a */
[C---:B------:R-:W-:Y:S02]  /*2b90*/  IMAD R2, R8.reuse, R3, RZ ;  /* 0x0000000308027224 */ /* 0x040fe400078e02ff */
[----:B------:R-:W-:-:S04]  /*2ba0*/  IMAD.HI.U32 R11, P1, R8, R13, R10 ;  /* 0x0000000d080b7227 */ /* 0x000fc8000782000a */
[----:B------:R-:W-:Y:S01]  /*2bb0*/  IMAD.HI.U32 R3, R8, R3, RZ ;  /* 0x0000000308037227 */ /* 0x000fe200078e00ff */
[----:B------:R-:W-:-:S04]  /*2bc0*/  IADD3 R11, P2, R2, R11, RZ ;  /* 0x0000000b020b7210 */ /* 0x000fc80007f5e0ff */
[----:B------:R-:W-:Y:S01]  /*2bd0*/  IADD3.X R8, R3, R8, RZ, P0, !PT ;  /* 0x0000000803087210 */ /* 0x000fe200007fe4ff */
[----:B------:R-:W-:-:S03]  /*2be0*/  IMAD.HI.U32 R2, R11, R0, RZ ;  /* 0x000000000b027227 */ /* 0x000fc600078e00ff */
[----:B------:R-:W-:Y:S01]  /*2bf0*/  IADD3.X R8, RZ, RZ, R8, P2, P1 ;  /* 0x000000ffff087210 */ /* 0x000fe200017e2408 */
[----:B------:R-:W-:Y:S02]  /*2c00*/  IMAD.MOV.U32 R3, RZ, RZ, RZ ;  /* 0x000000ffff037224 */ /* 0x000fe400078e00ff */
[----:B------:R-:W-:-:S04]  /*2c10*/  IMAD.WIDE.U32 R2, R11, R9, R2 ;  /* 0x000000090b027225 */ /* 0x000fc800078e0002 */
[C---:B------:R-:W-:Y:S02]  /*2c20*/  IMAD R11, R8.reuse, R9, RZ ;  /* 0x00000009080b7224 */ /* 0x040fe400078e02ff */
[----:B------:R-:W-:-:S04]  /*2c30*/  IMAD.HI.U32 R2, P0, R8, R0, R2 ;  /* 0x0000000008027227 */ /* 0x000fc80007800002 */
[----:B------:R-:W-:Y:S01]  /*2c40*/  IMAD.HI.U32 R8, R8, R9, RZ ;  /* 0x0000000908087227 */ /* 0x000fe200078e00ff */
[----:B------:R-:W-:-:S03]  /*2c50*/  IADD3 R10, P1, R11, R2, RZ ;  /* 0x000000020b0a7210 */ /* 0x000fc60007f3e0ff */
[----:B------:R-:W-:Y:S02]  /*2c60*/  IMAD.X R8, RZ, RZ, R8, P0 ;  /* 0x000000ffff087224 */ /* 0x000fe400000e0608 */
[----:B------:R-:W-:-:S03]  /*2c70*/  IMAD.WIDE.U32 R2, R10, R5, RZ ;  /* 0x000000050a027225 */ /* 0x000fc600078e00ff */
[----:B------:R-:W-:Y:S01]  /*2c80*/  IADD3.X R8, RZ, R8, RZ, P1, !PT ;  /* 0x00000008ff087210 */ /* 0x000fe20000ffe4ff */
[----:B------:R-:W-:Y:S01]  /*2c90*/  IMAD R10, R10, R7, R3 ;  /* 0x000000070a0a7224 */ /* 0x000fe200078e0203 */
[----:B------:R-:W-:-:S03]  /*2ca0*/  IADD3 R0, P1, -R2, R0, RZ ;  /* 0x0000000002007210 */ /* 0x000fc60007f3e1ff */
[-C--:B------:R-:W-:Y:S01]  /*2cb0*/  IMAD R8, R8, R5.reuse, R10 ;  /* 0x0000000508087224 */ /* 0x080fe200078e020a */
[----:B------:R-:W-:-:S03]  /*2cc0*/  ISETP.GE.U32.AND P0, PT, R0, R5, PT ;  /* 0x000000050000720c */ /* 0x000fc60003f06070 */
[----:B------:R-:W-:Y:S01]  /*2cd0*/  IMAD.X R10, R9, 0x1, ~R8, P1 ;  /* 0x00000001090a7824 */ /* 0x000fe200008e0e08 */
[----:B------:R-:W-:-:S04]  /*2ce0*/  IADD3 R2, P1, -R5, R0, RZ ;  /* 0x0000000005027210 */ /* 0x000fc80007f3e1ff */
[C---:B------:R-:W-:Y:S01]  /*2cf0*/  ISETP.GE.U32.AND.EX P0, PT, R10.reuse, R7, PT, P0 ;  /* 0x000000070a00720c */ /* 0x040fe20003f06100 */
[----:B------:R-:W-:Y:S01]  /*2d00*/  IMAD.X R8, R10, 0x1, ~R7, P1 ;  /* 0x000000010a087824 */ /* 0x000fe200008e0e07 */
[C---:B------:R-:W-:Y:S02]  /*2d10*/  ISETP.NE.U32.AND P1, PT, R5.reuse, RZ, PT ;  /* 0x000000ff0500720c */ /* 0x040fe40003f25070 */
[----:B------:R-:W-:Y:S02]  /*2d20*/  SEL R2, R2, R0, P0 ;  /* 0x0000000002027207 */ /* 0x000fe40000000000 */
[----:B------:R-:W-:Y:S02]  /*2d30*/  SEL R8, R8, R10, P0 ;  /* 0x0000000a08087207 */ /* 0x000fe40000000000 */
[----:B------:R-:W-:Y:S02]  /*2d40*/  ISETP.GE.U32.AND P0, PT, R2, R5, PT ;  /* 0x000000050200720c */ /* 0x000fe40003f06070 */
[----:B------:R-:W-:-:S02]  /*2d50*/  IADD3 R0, -R5, R2, RZ ;  /* 0x0000000205007210 */ /* 0x000fc40007ffe1ff */
[----:B------:R-:W-:Y:S02]  /*2d60*/  ISETP.GE.U32.AND.EX P0, PT, R8, R7, PT, P0 ;  /* 0x000000070800720c */ /* 0x000fe40003f06100 */
[----:B------:R-:W-:Y:S01]  /*2d70*/  ISETP.NE.AND.EX P1, PT, R7, RZ, PT, P1 ;  /* 0x000000ff0700720c */ /* 0x000fe20003f25310 */
[----:B------:R-:W-:Y:S01]  /*2d80*/  IMAD.MOV.U32 R7, RZ, RZ, 0x0 ;  /* 0x00000000ff077424 */ /* 0x000fe200078e00ff */
[----:B------:R-:W-:-:S04]  /*2d90*/  SEL R0, R0, R2, P0 ;  /* 0x0000000200007207 */ /* 0x000fc80000000000 */
[----:B------:R-:W-:Y:S01]  /*2da0*/  SEL R0, R0, 0xffffffff, P1 ;  /* 0xffffffff00007807 */ /* 0x000fe20000800000 */
[----:B------:R-:W-:Y:S06]  /*2db0*/  RET.REL.NODEC R6 `(_ZN2at6native53_GLOBAL__N__069e5665_20_UpSampleNearest3d_cu_ab8a35b437upsample_nearest3d_backward_out_frameIhlXadL_ZNS0_46nearest_neighbor_exact_bw_compute_source_indexEfiiEEEEvPKT_mmmmmmmmPS3_fff) ;  /* 0xffffffd006907950 */ /* 0x000fec0003c3ffff */
.L_x_37:
[----:B------:R-:W-:-:S00]  /*2dc0*/  BRA `(.L_x_37) ;  /* 0xfffffffc00fc7947 */ /* 0x000fc0000383ffff */
[----:B------:R-:W-:-:S00]  /*2dd0*/  NOP ;  /* 0x0000000000007918 */ /* 0x000fc00000000000 */
        /* <DEDUP_REMOVED lines=10> */
.L_x_660:


//--------------------- .text._ZN2at6native53_GLOBAL__N__069e5665_20_UpSampleNearest3d_cu_ab8a35b437upsample_nearest3d_backward_out_frameIN3c108BFloat16EfXadL_ZNS0_46nearest_neighbor_exact_bw_compute_source_indexEfiiEEEEvPKT_mmmmmmmmPS5_fff --------------------------
	.section	.text._ZN2at6native53_GLOBAL__N__069e5665_20_UpSampleNearest3d_cu_ab8a35b437upsample_nearest3d_backward_out_frameIN3c108BFloat16EfXadL_ZNS0_46nearest_neighbor_exact_bw_compute_source_indexEfiiEEEEvPKT_mmmmmmmmPS5_fff,"ax",@progbits
	.align	128
.text._ZN2at6native53_GLOBAL__N__069e5665_20_UpSampleNearest3d_cu_ab8a35b437upsample_nearest3d_backward_out_frameIN3c108BFloat16EfXadL_ZNS0_46nearest_neighbor_exact_bw_compute_source_indexEfiiEEEEvPKT_mmmmmmmmPS5_fff:
        .type           _ZN2at6native53_GLOBAL__N__069e5665_20_UpSampleNearest3d_cu_ab8a35b437upsample_nearest3d_backward_out_frameIN3c108BFloat16EfXadL_ZNS0_46nearest_neighbor_exact_bw_compute_source_indexEfiiEEEEvPKT_mmmmmmmmPS5_fff,@function
        .size           _ZN2at6native53_GLOBAL__N__069e5665_20_UpSampleNearest3d_cu_ab8a35b437upsample_nearest3d_backward_out_frameIN3c108BFloat16EfXadL_ZNS0_46nearest_neighbor_exact_bw_compute_source_indexEfiiEEEEvPKT_mmmmmmmmPS5_fff,(.L_x_664 - _ZN2at6native53_GLOBAL__N__069e5665_20_UpSampleNearest3d_cu_ab8a35b437upsample_nearest3d_backward_out_frameIN3c108BFloat16EfXadL_ZNS0_46nearest_neighbor_exact_bw_compute_source_indexEfiiEEEEvPKT_mmmmmmmmPS5_fff)
        .other          _ZN2at6native53_GLOBAL__N__069e5665_20_UpSampleNearest3d_cu_ab8a35b437upsample_nearest3d_backward_out_frameIN3c108BFloat16EfXadL_ZNS0_46nearest_neighbor_exact_bw_compute_source_indexEfiiEEEEvPKT_mmmmmmmmPS5_fff,@"STO_CUDA_ENTRY STV_DEFAULT"
_ZN2at6native53_GLOBAL__N__069e5665_20_UpSampleNearest3d_cu_ab8a35b437upsample_nearest3d_backward_out_frameIN3c108BFloat16EfXadL_ZNS0_46nearest_neighbor_exact_bw_compute_source_indexEfiiEEEEvPKT_mmmmmmmmPS5_fff:
        /* <DEDUP_REMOVED lines=39> */
[----:B------:R-:W-:Y:S05]  /*0270*/  CALL.REL.NOINC `($__internal_3_$__cuda_sm20_div_s64) ;  /* 0x00000020004c7944 */ /* 0x000fea0003c00000 */
[----:B------:R-:W-:Y:S05]  /*0280*/  BRA `(.L_x_40) ;  /* 0x00000000004c7947 */ /* 0x000fea0003800000 */
.L_x_39:
[----:B------:R-:W0:Y:S01]  /*0290*/  I2F.U32.RP R0, UR6 ;  /* 0x0000000600007d06 */ /* 0x000e220008209000 */
[----:B------:R-:W-:Y:S01]  /*02a0*/  ISETP.NE.U32.AND P2, PT, RZ, UR6, PT ;  /* 0x00000006ff007c0c */ /* 0x000fe2000bf45070 */
[----:B------:R-:W-:-:S06]  /*02b0*/  IMAD.MOV.U32 R9, RZ, RZ, RZ ;  /* 0x000000ffff097224 */ /* 0x000fcc00078e00ff */
[----:B0-----:R-:W0:Y:S02]  /*02c0*/  MUFU.RCP R0, R0 ;  /* 0x0000000000007308 */ /* 0x001e240000001000 */
[----:B0-----:R-:W-:-:S06]  /*02d0*/  IADD3 R2, R0, 0xffffffe, RZ ;  /* 0x0ffffffe00027810 */ /* 0x001fcc0007ffe0ff */
        /* <DEDUP_REMOVED lines=12> */
[----:B------:R-:W-:Y:S02]  /*03a0*/  @P1 IADD3 R8, R8, 0x1, RZ ;  /* 0x0000000108081810 */ /* 0x000fe40007ffe0ff */
[----:B------:R-:W-:-:S07]  /*03b0*/  @!P2 LOP3.LUT R8, RZ, UR6, RZ, 0x33, !PT ;  /* 0x00000006ff08ac12 */ /* 0x000fce000f8e33ff */
.L_x_40:
[----:B------:R-:W-:Y:S05]  /*03c0*/  BSYNC B0 ;  /* 0x0000000000007941 */ /* 0x000fea0003800000 */
.L_x_38:
        /* <DEDUP_REMOVED lines=10> */
[----:B------:R-:W-:Y:S05]  /*0470*/  CALL.REL.NOINC `($__internal_5_$__cuda_sm20_rem_u64) ;  /* 0x0000002800307944 */ /* 0x000fea0003c00000 */
[----:B------:R-:W-:Y:S01]  /*0480*/  IMAD.MOV.U32 R26, RZ, RZ, R0 ;  /* 0x000000ffff1a7224 */ /* 0x000fe200078e0000 */
[----:B------:R-:W-:Y:S06]  /*0490*/  BRA `(.L_x_43) ;  /* 0x0000000000487947 */ /* 0x000fec0003800000 */
.L_x_42:
[----:B------:R-:W-:Y:S02]  /*04a0*/  ULDC UR4, c[0x0][0x220] ;  /* 0x0000880000047ab9 */ /* 0x000fe40000000800 */
[----:B------:R-:W0:Y:S01]  /*04b0*/  I2F.U32.RP R0, UR4 ;  /* 0x0000000400007d06 */ /* 0x000e220008209000 */
[----:B------:R-:W-:-:S07]  /*04c0*/  ISETP.NE.U32.AND P1, PT, RZ, UR4, PT ;  /* 0x00000004ff007c0c */ /* 0x000fce000bf25070 */
        /* <DEDUP_REMOVED lines=15> */
.L_x_43:
[----:B------:R-:W-:Y:S05]  /*05c0*/  BSYNC B0 ;  /* 0x0000000000007941 */ /* 0x000fea0003800000 */
.L_x_41:
[----:B------:R-:W-:Y:S01]  /*05d0*/  ULDC UR4, c[0x0][0x24c] ;  /* 0x0000930000047ab9 */ /* 0x000fe20000000800 */
[----:B------:R-:W-:Y:S01]  /*05e0*/  BSSY B0, `(.L_x_44) ;  /* 0x0000022000007945 */ /* 0x000fe20003800000 */
[----:B------:R-:W-:-:S04]  /*05f0*/  LOP3.LUT R0, R29, UR4, RZ, 0xfc, !PT ;  /* 0x000000041d007c12 */ /* 0x000fc8000f8efcff */
[----:B------:R-:W-:-:S13]  /*0600*/  ISETP.NE.U32.AND P0, PT, R0, RZ, PT ;  /* 0x000000ff0000720c */ /* 0x000fda0003f05070 */
[----:B------:R-:W-:Y:S05]  /*0610*/  @!P0 BRA `(.L_x_45) ;  /* 0x0000000000288947 */ /* 0x000fea0003800000 */
[----:B------:R-:W-:Y:S01]  /*0620*/  ULDC.64 UR4, c[0x0][0x248] ;  /* 0x0000920000047ab9 */ /* 0x000fe20000000a00 */
[----:B------:R-:W-:Y:S01]  /*0630*/  MOV R0, R28 ;  /* 0x0000001c00007202 */ /* 0x000fe20000000f00 */
[----:B------:R-:W-:Y:S01]  /*0640*/  IMAD.U32 R6, RZ, RZ, UR4 ;  /* 0x00000004ff067e24 */ /* 0x000fe2000f8e00ff */
[----:B------:R-:W-:Y:S01]  /*0650*/  MOV R7, R29 ;  /* 0x0000001d00077202 */ /* 0x000fe20000000f00 */
[----:B------:R-:W-:Y:S01]  /*0660*/  IMAD.U32 R5, RZ, RZ, UR5 ;  /* 0x00000005ff057e24 */ /* 0x000fe2000f8e00ff */
[----:B------:R-:W-:-:S07]  /*0670*/  MOV R4, 0x690 ;  /* 0x0000069000047802 */ /* 0x000fce0000000f00 */
[----:B------:R-:W-:Y:S05]  /*0680*/  CALL.REL.NOINC `($__internal_4_$__cuda_sm20_div_u64) ;  /* 0x0000002000987944 */ /* 0x000fea0003c00000 */
[----:B------:R-:W-:Y:S02]  /*0690*/  IMAD.MOV.U32 R6, RZ, RZ, R8 ;  /* 0x000000ffff067224 */ /* 0x000fe400078e0008 */
[----:B------:R-:W-:Y:S01]  /*06a0*/  IMAD.MOV.U32 R7, RZ, RZ, R9 ;  /* 0x000000ffff077224 */ /* 0x000fe200078e0009 */
[----:B------:R-:W-:Y:S06]  /*06b0*/  BRA `(.L_x_46) ;  /* 0x0000000000507947 */ /* 0x000fec0003800000 */
.L_x_45:
[----:B------:R-:W-:Y:S01]  /*06c0*/  ULDC UR4, c[0x0][0x248] ;  /* 0x0000920000047ab9 */ /* 0x000fe20000000800 */
[----:B------:R-:W-:Y:S01]  /*06d0*/  IMAD.MOV.U32 R7, RZ, RZ, RZ ;  /* 0x000000ffff077224 */ /* 0x000fe200078e00ff */
        /* <DEDUP_REMOVED lines=18> */
.L_x_46:
[----:B------:R-:W-:Y:S05]  /*0800*/  BSYNC B0 ;  /* 0x0000000000007941 */ /* 0x000fea0003800000 */
.L_x_44:
        /* <DEDUP_REMOVED lines=10> */
[----:B------:R-:W-:Y:S05]  /*08b0*/  CALL.REL.NOINC `($__internal_4_$__cuda_sm20_div_u64) ;  /* 0x00000020000c7944 */ /* 0x000fea0003c00000 */
[----:B------:R-:W-:Y:S05]  /*08c0*/  BRA `(.L_x_49) ;  /* 0x0000000000507947 */ /* 0x000fea0003800000 */
.L_x_48:
[----:B------:R-:W-:Y:S01]  /*08d0*/  ULDC UR4, c[0x0][0x250] ;  /* 0x0000940000047ab9 */ /* 0x000fe20000000800 */
[----:B------:R-:W-:Y:S01]  /*08e0*/  HFMA2.MMA R9, -RZ, RZ, 0, 0 ;  /* 0x00000000ff097435 */ /* 0x000fe200000001ff */
        /* <DEDUP_REMOVED lines=13> */
[----:B------:R-:W-:Y:S01]  /*09c0*/  @P0 IADD3 R6, R6, -UR4, RZ ;  /* 0x8000000406060c10 */ /* 0x000fe2000fffe0ff */
[----:B------:R-:W-:-:S03]  /*09d0*/  @P0 VIADD R8, R8, 0x1 ;  /* 0x0000000108080836 */ /* 0x000fc60000000000 */
[----:B------:R-:W-:-:S13]  /*09e0*/  ISETP.GE.U32.AND P1, PT, R6, UR4, PT ;  /* 0x0000000406007c0c */ /* 0x000fda000bf26070 */
[----:B------:R-:W-:Y:S01]  /*09f0*/  @P1 VIADD R8, R8, 0x1 ;  /* 0x0000000108081836 */ /* 0x000fe20000000000 */
[----:B------:R-:W-:-:S07]  /*0a00*/  @!P2 LOP3.LUT R8, RZ, UR4, RZ, 0x33, !PT ;  /* 0x00000004ff08ac12 */ /* 0x000fce000f8e33ff */
.L_x_49:
[----:B------:R-:W-:Y:S05]  /*0a10*/  BSYNC B0 ;  /* 0x0000000000007941 */ /* 0x000fea0003800000 */
.L_x_47:
        /* <DEDUP_REMOVED lines=11> */
[----:B------:R-:W-:Y:S05]  /*0ad0*/  BRA `(.L_x_52) ;  /* 0x0000000000487947 */ /* 0x000fea0003800000 */
.L_x_51:
[----:B------:R-:W-:Y:S02]  /*0ae0*/  ULDC UR4, c[0x0][0x240] ;  /* 0x0000900000047ab9 */ /* 0x000fe40000000800 */
[----:B------:R-:W0:Y:S01]  /*0af0*/  I2F.U32.RP R0, UR4 ;  /* 0x0000000400007d06 */ /* 0x000e220008209000 */
[----:B------:R-:W-:-:S07]  /*0b00*/  ISETP.NE.U32.AND P1, PT, RZ, UR4, PT ;  /* 0x00000004ff007c0c */ /* 0x000fce000bf25070 */
[----:B0-----:R-:W0:Y:S02]  /*0b10*/  MUFU.RCP R0, R0 ;  /* 0x0000000000007308 */ /* 0x001e240000001000 */
[----:B0-----:R-:W-:-:S06]  /*0b20*/  VIADD R2, R0, 0xffffffe ;  /* 0x0ffffffe00027836 */ /* 0x001fcc0000000000 */
[----:B------:R0:W1:Y:S02]  /*0b30*/  F2I.FTZ.U32.TRUNC.NTZ R3, R2 ;  /* 0x0000000200037305 */ /* 0x000064000021f000 */
[----:B0-----:R-:W-:Y:S01]  /*0b40*/  MOV R2, RZ ;  /* 0x000000ff00027202 */ /* 0x001fe20000000f00 */
[----:B-1----:R-:W-:-:S04]  /*0b50*/  IMAD.MOV R5, RZ, RZ, -R3 ;  /* 0x000000ffff057224 */ /* 0x002fc800078e0a03 */
        /* <DEDUP_REMOVED lines=10> */
.L_x_52:
[----:B------:R-:W-:Y:S05]  /*0c00*/  BSYNC B0 ;  /* 0x0000000000007941 */ /* 0x000fea0003800000 */
.L_x_50:
        /* <DEDUP_REMOVED lines=18> */
[----:B------:R-:W-:Y:S01]  /*0d30*/  IMAD.MOV.U32 R0, RZ, RZ, R28 ;  /* 0x000000ffff007224 */ /* 0x000fe200078e001c */
[----:B------:R-:W-:Y:S01]  /*0d40*/  MOV R6, UR4 ;  /* 0x0000000400067c02 */ /* 0x000fe20008000f00 */
[----:B------:R-:W-:Y:S01]  /*0d50*/  IMAD.U32 R5, RZ, RZ, UR5 ;  /* 0x00000005ff057e24 */ /* 0x000fe2000f8e00ff */
[----:B------:R-:W-:Y:S01]  /*0d60*/  MOV R4, 0xd90 ;  /* 0x00000d9000047802 */ /* 0x000fe20000000f00 */
[----:B------:R-:W-:-:S07]  /*0d70*/  IMAD.MOV.U32 R7, RZ, RZ, R29 ;  /* 0x000000ffff077224 */ /* 0x000fce00078e001d */
[----:B0-----:R-:W-:Y:S05]  /*0d80*/  CALL.REL.NOINC `($__internal_4_$__cuda_sm20_div_u64) ;  /* 0x0000001800d87944 */ /* 0x001fea0003c00000 */
[----:B------:R-:W-:Y:S01]  /*0d90*/  IADD3 R3, -R8, RZ, RZ ;  /* 0x000000ff08037210 */ /* 0x000fe20007ffe1ff */
[----:B------:R-:W-:-:S04]  /*0da0*/  ULDC UR4, c[0x0][0x250] ;  /* 0x0000940000047ab9 */ /* 0x000fc80000000800 */
[----:B------:R-:W-:Y:S01]  /*0db0*/  IMAD R4, R3, UR4, R28 ;  /* 0x0000000403047c24 */ /* 0x000fe2000f8e021c */
[----:B------:R-:W-:Y:S06]  /*0dc0*/  BRA `(.L_x_55) ;  /* 0x0000000000587947 */ /* 0x000fec0003800000 */
.L_x_54:
[----:B------:R-:W-:Y:S01]  /*0dd0*/  ULDC UR4, c[0x0][0x250] ;  /* 0x0000940000047ab9 */ /* 0x000fe20000000800 */
[----:B------:R-:W-:Y:S01]  /*0de0*/  MOV R9, RZ ;  /* 0x000000ff00097202 */ /* 0x000fe20000000f00 */
[----:B------:R-:W1:Y:S01]  /*0df0*/  I2F.U32.RP R4, UR4 ;  /* 0x0000000400047d06 */ /* 0x000e620008209000 */
[----:B------:R-:W-:-:S07]  /*0e00*/  ISETP.NE.U32.AND P2, PT, RZ, UR4, PT ;  /* 0x00000004ff007c0c */ /* 0x000fce000bf45070 */
[----:B-1----:R-:W0:Y:S02]  /*0e10*/  MUFU.RCP R4, R4 ;  /* 0x0000000400047308 */ /* 0x002e240000001000 */
        /* <DEDUP_REMOVED lines=14> */
[----:B------:R-:W-:-:S05]  /*0f00*/  @!P2 LOP3.LUT R8, RZ, UR4, RZ, 0x33, !PT ;  /* 0x00000004ff08ac12 */ /* 0x000fca000f8e33ff */
[----:B------:R-:W-:-:S04]  /*0f10*/  IMAD.MOV R3, RZ, RZ, -R8 ;  /* 0x000000ffff037224 */ /* 0x000fc800078e0a08 */
[----:B------:R-:W-:-:S07]  /*0f20*/  IMAD R4, R3, UR4, R28 ;  /* 0x0000000403047c24 */ /* 0x000fce000f8e021c */
.L_x_55:
[----:B------:R-:W-:Y:S05]  /*0f30*/  BSYNC B0 ;  /* 0x0000000000007941 */ /* 0x000fea0003800000 */
.L_x_53:
        /* <DEDUP_REMOVED lines=12> */
.L_x_57:
[----:B------:R-:W-:Y:S02]  /*1000*/  ULDC UR4, c[0x0][0x248] ;  /* 0x0000920000047ab9 */ /* 0x000fe40000000800 */
        /* <DEDUP_REMOVED lines=13> */
[----:B------:R-:W-:-:S04]  /*10e0*/  @P0 IADD3 R0, R0, -UR4, RZ ;  /* 0x8000000400000c10 */ /* 0x000fc8000fffe0ff */
[----:B------:R-:W-:-:S13]  /*10f0*/  ISETP.GE.U32.AND P0, PT, R0, UR4, PT ;  /* 0x0000000400007c0c */ /* 0x000fda000bf06070 */
[----:B------:R-:W-:Y:S01]  /*1100*/  @P0 VIADD R0, R0, -UR4 ;  /* 0x8000000400000c36 */ /* 0x000fe20008000000 */
[----:B------:R-:W-:-:S07]  /*1110*/  @!P1 LOP3.LUT R0, RZ, UR4, RZ, 0x33, !PT ;  /* 0x00000004ff009c12 */ /* 0x000fce000f8e33ff */
.L_x_58:
[----:B------:R-:W-:Y:S05]  /*1120*/  BSYNC B0 ;  /* 0x0000000000007941 */ /* 0x000fea0003800000 */
.L_x_56:
[----:B------:R-:W0:Y:S01]  /*1130*/  LDC R7, c[0x0][0x268] ;  /* 0x00009a00ff077b82 */ /* 0x000e220000000800 */
[----:B------:R-:W-:Y:S01]  /*1140*/  I2FP.F32.S32 R2, R4 ;  /* 0x0000000400027245 */ /* 0x000fe20000201400 */
[----:B------:R-:W-:Y:S01]  /*1150*/  ULDC.64 UR4, c[0x0][0x218] ;  /* 0x0000860000047ab9 */ /* 0x000fe20000000a00 */
[----:B------:R-:W-:Y:S02]  /*1160*/  IADD3 R4, R4, 0x1, RZ ;  /* 0x0000000104047810 */ /* 0x000fe40007ffe0ff */
[----:B------:R-:W-:Y:S01]  /*1170*/  ISETP.NE.U32.AND P0, PT, RZ, UR4, PT ;  /* 0x00000004ff007c0c */ /* 0x000fe2000bf05070 */
[----:B------:R-:W-:Y:S01]  /*1180*/  ULDC UR4, c[0x0][0x238] ;  /* 0x00008e0000047ab9 */ /* 0x000fe20000000800 */
[----:B------:R-:W-:Y:S01]  /*1190*/  I2FP.F32.S32 R4, R4 ;  /* 0x0000000400047245 */ /* 0x000fe20000201400 */
[----:B------:R-:W1:Y:S01]  /*11a0*/  LDC R5, c[0x0][0x264] ;  /* 0x00009900ff057b82 */ /* 0x000e620000000800 */
[----:B------:R-:W-:Y:S01]  /*11b0*/  ISETP.NE.AND.EX P0, PT, RZ, UR5, PT, P0 ;  /* 0x00000005ff007c0c */ /* 0x000fe2000bf05300 */
[----:B0-----:R-:W-:Y:S01]  /*11c0*/  FFMA.FTZ R3, R2, R7, -0.5 ;  /* 0xbf00000002037423 */ /* 0x001fe20000010007 */
[----:B------:R-:W-:Y:S01]  /*11d0*/  I2FP.F32.S32 R2, R0 ;  /* 0x0000000000027245 */ /* 0x000fe20000201400 */
[----:B------:R-:W-:-:S02]  /*11e0*/  VIADD R0, R0, 0x1 ;  /* 0x0000000100007836 */ /* 0x000fc40000000000 */
[----:B------:R-:W-:Y:S01]  /*11f0*/  FFMA.FTZ R4, R4, R7, -0.5 ;  /* 0xbf00000004047423 */ /* 0x000fe20000010007 */
[----:B------:R0:W2:Y:S02]  /*1200*/  F2I.FTZ.CEIL.NTZ R10, R3 ;  /* 0x00000003000a7305 */ /* 0x0000a4000021b100 */
[----:B------:R-:W-:Y:S01]  /*1210*/  I2FP.F32.S32 R0, R0 ;  /* 0x0000000000007245 */ /* 0x000fe20000201400 */
[----:B-1----:R-:W-:-:S05]  /*1220*/  FFMA.FTZ R2, R2, R5, -0.5 ;  /* 0xbf00000002027423 */ /* 0x002fca0000010005 */
[----:B------:R-:W1:Y:S01]  /*1230*/  F2I.FTZ.CEIL.NTZ R4, R4 ;  /* 0x0000000400047305 */ /* 0x000e62000021b100 */
[----:B0-----:R-:W-:Y:S01]  /*1240*/  FFMA.FTZ R3, R0, R5, -0.5 ;  /* 0xbf00000000037423 */ /* 0x001fe20000010005 */
[----:B--2---:R-:W-:-:S06]  /*1250*/  VIMNMX R10, R10, UR4, PT ;  /* 0x000000040a0a7c48 */ /* 0x004fcc000bfe0100 */
[----:B------:R-:W0:Y:S01]  /*1260*/  F2I.FTZ.CEIL.NTZ R2, R2 ;  /* 0x0000000200027305 */ /* 0x000e22000021b100 */
[----:B-1----:R-:W-:-:S07]  /*1270*/  VIMNMX R0, R4, UR4, PT ;  /* 0x0000000404007c48 */ /* 0x002fce000bfe0100 */
[----:B------:R-:W1:Y:S01]  /*1280*/  F2I.FTZ.CEIL.NTZ R3, R3 ;  /* 0x0000000300037305 */ /* 0x000e62000021b100 */
[----:B------:R-:W-:Y:S05]  /*1290*/  @!P0 EXIT ;  /* 0x000000000000894d */ /* 0x000fea0003800000 */
[-C--:B------:R-:W-:Y:S01]  /*12a0*/  LOP3.LUT R5, RZ, R0.reuse, RZ, 0x33, !PT ;  /* 0x00000000ff057212 */ /* 0x080fe200078e33ff */
[----:B------:R-:W-:Y:S01]  /*12b0*/  ULDC UR4, c[0x0][0x230] ;  /* 0x00008c0000047ab9 */ /* 0x000fe20000000800 */
[C---:B------:R-:W-:Y:S01]  /*12c0*/  IADD3 R4, -R10.reuse, R0, RZ ;  /* 0x000000000a047210 */ /* 0x040fe20007ffe1ff */
[----:B------:R-:W-:Y:S01]  /*12d0*/  VIADD R23, R10, 0x2 ;  /* 0x000000020a177836 */ /* 0x000fe20000000000 */
[----:B------:R-:W-:Y:S01]  /*12e0*/  IADD3 R5, -R5, -0x2, -R10 ;  /* 0xfffffffe05057810 */ /* 0x000fe20007ffe90a */
[----:B------:R-:W-:Y:S01]  /*12f0*/  ULDC.64 UR12, c[0x0][0x208] ;  /* 0x00008200000c7ab9 */ /* 0x000fe20000000a00 */
[----:B0-----:R-:W-:Y:S02]  /*1300*/  VIMNMX R24, R2, UR4, PT ;  /* 0x0000000402187c48 */ /* 0x001fe4000bfe0100 */
[----:B-1----:R-:W-:Y:S01]  /*1310*/  VIMNMX R2, R3, UR4, PT ;  /* 0x0000000403027c48 */ /* 0x002fe2000bfe0100 */
[----:B------:R-:W-:Y:S01]  /*1320*/  UMOV UR4, URZ ;  /* 0x0000003f00047c82 */ /* 0x000fe20008000000 */
[----:B------:R-:W-:-:S02]  /*1330*/  ISETP.GE.U32.AND P1, PT, R5, 0x3, PT ;  /* 0x000000030500780c */ /* 0x000fc40003f26070 */
[----:B------:R-:W-:Y:S02]  /*1340*/  IADD3 R21, R10, 0x3, RZ ;  /* 0x000000030a157810 */ /* 0x000fe40007ffe0ff */
[----:B------:R-:W-:-:S09]  /*1350*/  LOP3.LUT R3, R4, 0x3, RZ, 0xc0, !PT ;  /* 0x0000000304037812 */ /* 0x000fd200078ec0ff */
.L_x_74:
[----:B------:R-:W2:Y:S01]  /*1360*/  LDL R4, [R1] ;  /* 0x0000000001047983 */ /* 0x000ea20000100800 */
[----:B------:R-:W-:Y:S01]  /*1370*/  BSSY B2, `(.L_x_59) ;  /* 0x00000e8000027945 */ /* 0x000fe20003800000 */
[----:B------:R-:W-:Y:S01]  /*1380*/  IMAD.MOV.U32 R22, RZ, RZ, RZ ;  /* 0x000000ffff167224 */ /* 0x000fe200078e00ff */
[----:B--2---:R-:W-:-:S13]  /*1390*/  ISETP.GE.AND P0, PT, R4, R25, PT ;  /* 0x000000190400720c */ /* 0x004fda0003f06270 */
[----:B------:R-:W-:Y:S05]  /*13a0*/  @P0 BRA `(.L_x_60) ;  /* 0x0000000c00900947 */ /* 0x000fea0003800000 */
[----:B------:R-:W-:Y:S01]  /*13b0*/  HFMA2.MMA R22, -RZ, RZ, 0, 0 ;  /* 0x00000000ff167435 */ /* 0x000fe200000001ff */
[----:B------:R-:W-:Y:S01]  /*13c0*/  SHF.R.S32.HI R27, RZ, 0x1f, R26 ;  /* 0x0000001fff1b7819 */ /* 0x000fe2000001141a */
[----:B------:R-:W-:-:S09]  /*13d0*/  IMAD.MOV.U32 R5, RZ, RZ, R4 ;  /* 0x000000ffff057224 */ /* 0x000fd200078e0004 */
.L_x_73:
        /* <DEDUP_REMOVED lines=8> */
[----:B------:R-:W-:Y:S01]  /*1460*/  IMAD.WIDE.U32 R12, R6, UR4, R8 ;  /* 0x00000004060c7c25 */ /* 0x000fe2000f8e0008 */
[----:B------:R-:W-:-:S03]  /*1470*/  MOV R6, R24 ;  /* 0x0000001800067202 */ /* 0x000fc60000000f00 */
[----:B------:R-:W-:-:S04]  /*1480*/  IMAD R7, R7, UR4, R4 ;  /* 0x0000000407077c24 */ /* 0x000fc8000f8e0204 */
[----:B------:R-:W-:-:S07]  /*1490*/  IMAD.IADD R7, R13, 0x1, R7 ;  /* 0x000000010d077824 */ /* 0x000fce00078e0207 */
.L_x_72:
[----:B------:R-:W-:Y:S01]  /*14a0*/  ISETP.GT.AND P0, PT, R0, R10, PT ;  /* 0x0000000a0000720c */ /* 0x000fe20003f04270 */
[----:B------:R-:W-:-:S12]  /*14b0*/  BSSY B0, `(.L_x_63) ;  /* 0x00000cc000007945 */ /* 0x000fd80003800000 */
[----:B------:R-:W-:Y:S05]  /*14c0*/  @!P0 BRA `(.L_x_64) ;  /* 0x0000000c00288947 */ /* 0x000fea0003800000 */
[----:B------:R-:W-:Y:S01]  /*14d0*/  ULDC.64 UR6, c[0x0][0x228] ;  /* 0x00008a0000067ab9 */ /* 0x000fe20000000a00 */
[----:B------:R-:W-:Y:S01]  /*14e0*/  SHF.R.S32.HI R9, RZ, 0x1f, R5 ;  /* 0x0000001fff097819 */ /* 0x000fe20000011405 */
[----:B------:R-:W-:Y:S01]  /*14f0*/  IMAD R15, R7, UR6, RZ ;  /* 0x00000006070f7c24 */ /* 0x000fe2000f8e02ff */
[----:B------:R-:W-:Y:S01]  /*1500*/  MOV R8, R5 ;  /* 0x0000000500087202 */ /* 0x000fe20000000f00 */
[----:B------:R-:W-:Y:S01]  /*1510*/  BSSY B3, `(.L_x_65) ;  /* 0x0000026000037945 */ /* 0x000fe20003800000 */
[----:B------:R-:W-:Y:S01]  /*1520*/  ISETP.NE.AND P0, PT, R3, RZ, PT ;  /* 0x000000ff0300720c */ /* 0x000fe20003f05270 */
[C---:B------:R-:W-:Y:S01]  /*1530*/  IMAD R15, R12.reuse, UR7, R15 ;  /* 0x000000070c0f7c24 */ /* 0x040fe2000f8e020f */
[----:B------:R-:W-:Y:S01]  /*1540*/  MOV R14, R6 ;  /* 0x00000006000e7202 */ /* 0x000fe20000000f00 */
[----:B------:R-:W-:Y:S01]  /*1550*/  IMAD.WIDE.U32 R8, R12, UR6, R8 ;  /* 0x000000060c087c25 */ /* 0x000fe2000f8e0008 */
[----:B------:R-:W-:-:S03]  /*1560*/  ULDC.64 UR6, c[0x0][0x230] ;  /* 0x00008c0000067ab9 */ /* 0x000fc60000000a00 */
[----:B------:R-:W-:Y:S01]  /*1570*/  IMAD.IADD R9, R9, 0x1, R15 ;  /* 0x0000000109097824 */ /* 0x000fe200078e020f */
[----:B------:R-:W-:-:S03]  /*1580*/  SHF.R.S32.HI R15, RZ, 0x1f, R6 ;  /* 0x0000001fff0f7819 */ /* 0x000fc60000011406 */
[----:B------:R-:W-:Y:S02]  /*1590*/  IMAD R9, R9, UR6, RZ ;  /* 0x0000000609097c24 */ /* 0x000fe4000f8e02ff */
[----:B------:R-:W-:-:S04]  /*15a0*/  IMAD.WIDE.U32 R14, R8, UR6, R14 ;  /* 0x00000006080e7c25 */ /* 0x000fc8000f8e000e */
[----:B------:R-:W-:Y:S02]  /*15b0*/  IMAD R9, R8, UR7, R9 ;  /* 0x0000000708097c24 */ /* 0x000fe4000f8e0209 */
[----:B------:R-:W-:-:S03]  /*15c0*/  IMAD.MOV.U32 R8, RZ, RZ, R10 ;  /* 0x000000ffff087224 */ /* 0x000fc600078e000a */
[----:B------:R-:W-:Y:S01]  /*15d0*/  IADD3 R9, R15, R9, RZ ;  /* 0x000000090f097210 */ /* 0x000fe20007ffe0ff */
[----:B------:R-:W-:Y:S06]  /*15e0*/  @!P0 BRA `(.L_x_66) ;  /* 0x0000000000608947 */ /* 0x000fec0003800000 */
[----:B------:R-:W-:Y:S01]  /*15f0*/  ULDC.64 UR6, c[0x0][0x238] ;  /* 0x00008e0000067ab9 */ /* 0x000fe20000000a00 */
[--C-:B------:R-:W-:Y:S01]  /*1600*/  SHF.R.S32.HI R11, RZ, 0x1f, R10.reuse ;  /* 0x0000001fff0b7819 */ /* 0x100fe2000001140a */
[----:B------:R-:W-:Y:S02]  /*1610*/  IMAD R17, R9, UR6, RZ ;  /* 0x0000000609117c24 */ /* 0x000fe4000f8e02ff */
[----:B------:R-:W-:-:S04]  /*1620*/  IMAD.WIDE.U32 R18, R14, UR6, R10 ;  /* 0x000000060e127c25 */ /* 0x000fc8000f8e000a */
[----:B------:R-:W-:Y:S01]  /*1630*/  IMAD R17, R14, UR7, R17 ;  /* 0x000000070e117c24 */ /* 0x000fe2000f8e0211 */
[----:B------:R-:W-:Y:S02]  /*1640*/  ULDC.64 UR6, c[0x0][0x210] ;  /* 0x0000840000067ab9 */ /* 0x000fe40000000a00 */
[----:B------:R-:W-:Y:S01]  /*1650*/  LEA R16, P0, R18, UR6, 0x1 ;  /* 0x0000000612107c11 */ /* 0x000fe2000f8008ff */
[----:B------:R-:W-:-:S05]  /*1660*/  IMAD.IADD R17, R19, 0x1, R17 ;  /* 0x0000000113117824 */ /* 0x000fca00078e0211 */
[----:B------:R-:W-:-:S05]  /*1670*/  LEA.HI.X R17, R18, UR7, R17, 0x1, P0 ;  /* 0x0000000712117c11 */ /* 0x000fca00080f0c11 */
[----:B------:R-:W2:Y:S01]  /*1680*/  LDG.E.U16 R4, desc[UR12][R16.64] ;  /* 0x0000000c10047981 */ /* 0x000ea2000c1e1500 */
[----:B------:R-:W-:Y:S01]  /*1690*/  ISETP.NE.AND P0, PT, R3, 0x1, PT ;  /* 0x000000010300780c */ /* 0x000fe20003f05270 */
[----:B------:R-:W-:Y:S01]  /*16a0*/  VIADD R8, R10, 0x1 ;  /* 0x000000010a087836 */ /* 0x000fe20000000000 */
[----:B--2---:R-:W-:-:S05]  /*16b0*/  SHF.L.U32 R19, R4, 0x10, RZ ;  /* 0x0000001004137819 */ /* 0x004fca00000006ff */
[----:B------:R-:W-:-:S06]  /*16c0*/  FADD.FTZ R22, R22, R19 ;  /* 0x0000001316167221 */ /* 0x000fcc0000010000 */
[----:B------:R-:W-:Y:S05]  /*16d0*/  @!P0 BRA `(.L_x_66) ;  /* 0x0000000000248947 */ /* 0x000fea0003800000 */
[----:B------:R-:W-:Y:S01]  /*16e0*/  ISETP.NE.AND P0, PT, R3, 0x2, PT ;  /* 0x000000020300780c */ /* 0x000fe20003f05270 */
[----:B------:R-:W2:-:S12]  /*16f0*/  LDG.E.U16 R4, desc[UR12][R16.64+0x2] ;  /* 0x0000020c10047981 */ /* 0x000e98000c1e1500 */
[----:B------:R-:W3:Y:S01]  /*1700*/  @P0 LDG.E.U16 R18, desc[UR12][R16.64+0x4] ;  /* 0x0000040c10120981 */ /* 0x000ee2000c1e1500 */
[----:B------:R-:W-:Y:S02]  /*1710*/  IMAD.MOV.U32 R8, RZ, RZ, R23 ;  /* 0x000000ffff087224 */ /* 0x000fe400078e0017 */
[----:B------:R-:W-:Y:S01]  /*1720*/  @P0 IMAD.MOV.U32 R8, RZ, RZ, R21 ;  /* 0x000000ffff080224 */ /* 0x000fe200078e0015 */
[----:B--2---:R-:W-:-:S05]  /*1730*/  SHF.L.U32 R19, R4, 0x10, RZ ;  /* 0x0000001004137819 */ /* 0x004fca00000006ff */
[----:B------:R-:W-:Y:S01]  /*1740*/  FADD.FTZ R22, R22, R19 ;  /* 0x0000001316167221 */ /* 0x000fe20000010000 */
[----:B---3--:R-:W-:-:S05]  /*1750*/  @P0 SHF.L.U32 R19, R18, 0x10, RZ ;  /* 0x0000001012130819 */ /* 0x008fca00000006ff */
[----:B------:R-:W-:-:S07]  /*1760*/  @P0 FADD.FTZ R22, R22, R19 ;  /* 0x0000001316160221 */ /* 0x000fce0000010000 */
.L_x_66:
[----:B------:R-:W-:Y:S05]  /*1770*/  BSYNC B3 ;  /* 0x0000000000037941 */ /* 0x000fea0003800000 */
.L_x_65:
        /* <DEDUP_REMOVED lines=8> */
.L_x_69:
[----:B------:R-:W-:Y:S01]  /*1800*/  ULDC.64 UR6, c[0x0][0x238] ;  /* 0x00008e0000067ab9 */ /* 0x000fe20000000a00 */
[----:B------:R-:W-:Y:S01]  /*1810*/  SHF.R.S32.HI R17, RZ, 0x1f, R8 ;  /* 0x0000001fff117819 */ /* 0x000fe20000011408 */
[----:B------:R-:W-:Y:S01]  /*1820*/  IMAD R20, R9, UR6, RZ ;  /* 0x0000000609147c24 */ /* 0x000fe2000f8e02ff */
[----:B------:R-:W-:Y:S01]  /*1830*/  MOV R16, R8 ;  /* 0x0000000800107202 */ /* 0x000fe20000000f00 */
[----:B------:R-:W-:Y:S02]  /*1840*/  ULDC.64 UR8, c[0x0][0x210] ;  /* 0x0000840000087ab9 */ /* 0x000fe40000000a00 */
[C---:B------:R-:W-:Y:S02]  /*1850*/  IMAD R20, R14.reuse, UR7, R20 ;  /* 0x000000070e147c24 */ /* 0x040fe4000f8e0214 */
[----:B------:R-:W-:-:S04]  /*1860*/  IMAD.WIDE.U32 R16, R14, UR6, R16 ;  /* 0x000000060e107c25 */ /* 0x000fc8000f8e0010 */
[----:B------:R-:W-:Y:S01]  /*1870*/  IMAD.IADD R17, R20, 0x1, R17 ;  /* 0x0000000114117824 */ /* 0x000fe200078e0211 */
[----:B------:R-:W-:-:S04]  /*1880*/  LEA R18, P2, R16, UR8, 0x1 ;  /* 0x0000000810127c11 */ /* 0x000fc8000f8408ff */
[----:B------:R-:W-:-:S05]  /*1890*/  LEA.HI.X R19, R16, UR9, R17, 0x1, P2 ;  /* 0x0000000910137c11 */ /* 0x000fca00090f0c11 */
[----:B------:R-:W2:Y:S02]  /*18a0*/  LDG.E.U16 R16, desc[UR12][R18.64] ;  /* 0x0000000c12107981 */ /* 0x000ea4000c1e1500 */
[----:B--2---:R-:W-:Y:S02]  /*18b0*/  SHF.L.U32 R17, R16, 0x10, RZ ;  /* 0x0000001010117819 */ /* 0x004fe400000006ff */
[----:B------:R-:W2:Y:S03]  /*18c0*/  LDG.E.U16 R16, desc[UR12][R18.64+0x2] ;  /* 0x0000020c12107981 */ /* 0x000ea6000c1e1500 */
[----:B------:R-:W-:Y:S01]  /*18d0*/  FADD.FTZ R22, R17, R22 ;  /* 0x0000001611167221 */ /* 0x000fe20000010000 */
[----:B--2---:R-:W-:Y:S02]  /*18e0*/  IMAD.U32 R17, R16, 0x10000, RZ ;  /* 0x0001000010117824 */ /* 0x004fe400078e00ff */
[----:B------:R-:W2:Y:S02]  /*18f0*/  LDG.E.U16 R16, desc[UR12][R18.64+0x4] ;  /* 0x0000040c12107981 */ /* 0x000ea4000c1e1500 */
[----:B------:R-:W-:Y:S01]  /*1900*/  FADD.FTZ R22, R22, R17 ;  /* 0x0000001116167221 */ /* 0x000fe20000010000 */
[----:B--2---:R-:W-:-:S02]  /*1910*/  SHF.L.U32 R17, R16, 0x10, RZ ;  /* 0x0000001010117819 */ /* 0x004fc400000006ff */
[----:B------:R-:W2:Y:S03]  /*1920*/  LDG.E.U16 R16, desc[UR12][R18.64+0x6] ;  /* 0x0000060c12107981 */ /* 0x000ea6000c1e1500 */
[----:B------:R-:W-:Y:S01]  /*1930*/  FADD.FTZ R22, R22, R17 ;  /* 0x0000001116167221 */ /* 0x000fe20000010000 */
[----:B--2---:R-:W-:Y:S01]  /*1940*/  IMAD.U32 R17, R16, 0x10000, RZ ;  /* 0x0001000010117824 */ /* 0x004fe200078e00ff */
[----:B------:R-:W-:-:S03]  /*1950*/  IADD3 R16, R8, 0x4, RZ ;  /* 0x0000000408107810 */ /* 0x000fc60007ffe0ff */
[----:B------:R-:W-:Y:S01]  /*1960*/  FADD.FTZ R22, R22, R17 ;  /* 0x0000001116167221 */ /* 0x000fe20000010000 */
[----:B------:R-:W-:-:S03]  /*1970*/  SHF.R.S32.HI R17, RZ, 0x1f, R16 ;  /* 0x0000001fff117819 */ /* 0x000fc60000011410 */
        /* <DEDUP_REMOVED lines=40> */
[----:B------:R-:W2:Y:S04]  /*1c00*/  LDG.E.U16 R16, desc[UR12][R18.64] ;  /* 0x0000000c12107981 */ /* 0x000ea8000c1e1500 */
[----:B------:R-:W3:Y:S01]  /*1c10*/  LDG.E.U16 R20, desc[UR12][R18.64+0x6] ;  /* 0x0000060c12147981 */ /* 0x000ee2000c1e1500 */
[----:B--2---:R-:W-:-:S05]  /*1c20*/  SHF.L.U32 R17, R16, 0x10, RZ ;  /* 0x0000001010117819 */ /* 0x004fca00000006ff */
[----:B------:R-:W-:Y:S02]  /*1c30*/  FADD.FTZ R16, R22, R17 ;  /* 0x0000001116107221 */ /* 0x000fe40000010000 */
[----:B------:R-:W2:Y:S01]  /*1c40*/  LDG.E.U16 R17, desc[UR12][R18.64+0x2] ;  /* 0x0000020c12117981 */ /* 0x000ea2000c1e1500 */
[----:B------:R-:W-:Y:S02]  /*1c50*/  VIADD R8, R8, 0x10 ;  /* 0x0000001008087836 */ /* 0x000fe40000000000 */
[----:B--2---:R-:W-:-:S04]  /*1c60*/  IMAD.U32 R17, R17, 0x10000, RZ ;  /* 0x0001000011117824 */ /* 0x004fc800078e00ff */
[----:B------:R-:W-:Y:S02]  /*1c70*/  FADD.FTZ R16, R16, R17 ;  /* 0x0000001110107221 */ /* 0x000fe40000010000 */
[----:B------:R-:W2:Y:S01]  /*1c80*/  LDG.E.U16 R17, desc[UR12][R18.64+0x4] ;  /* 0x0000040c12117981 */ /* 0x000ea2000c1e1500 */
[----:B------:R-:W-:Y:S02]  /*1c90*/  ISETP.GE.AND P2, PT, R8, R4, PT ;  /* 0x000000040800720c */ /* 0x000fe40003f46270 */
[----:B--2---:R-:W-:-:S05]  /*1ca0*/  SHF.L.U32 R17, R17, 0x10, RZ ;  /* 0x0000001011117819 */ /* 0x004fca00000006ff */
[----:B------:R-:W-:Y:S01]  /*1cb0*/  FADD.FTZ R16, R16, R17 ;  /* 0x0000001110107221 */ /* 0x000fe20000010000 */
[----:B---3--:R-:W-:-:S05]  /*1cc0*/  SHF.L.U32 R17, R20, 0x10, RZ ;  /* 0x0000001014117819 */ /* 0x008fca00000006ff */
[----:B------:R-:W-:Y:S01]  /*1cd0*/  FADD.FTZ R22, R16, R17 ;  /* 0x0000001110167221 */ /* 0x000fe20000010000 */
[----:B------:R-:W-:Y:S06]  /*1ce0*/  @!P2 BRA `(.L_x_69) ;  /* 0xfffffff800c4a947 */ /* 0x000fec000383ffff */
.L_x_68:
[----:B------:R-:W-:Y:S05]  /*1cf0*/  BSYNC B3 ;  /* 0x0000000000037941 */ /* 0x000fea0003800000 */
.L_x_67:
[----:B------:R-:W-:Y:S01]  /*1d00*/  IMAD.IADD R4, R0, 0x1, -R8 ;  /* 0x0000000100047824 */ /* 0x000fe200078e0a08 */
[----:B------:R-:W-:Y:S04]  /*1d10*/  BSSY B3, `(.L_x_70) ;  /* 0x000002d000037945 */ /* 0x000fe80003800000 */
[----:B------:R-:W-:-:S13]  /*1d20*/  ISETP.GT.AND P2, PT, R4, 0x4, PT ;  /* 0x000000040400780c */ /* 0x000fda0003f44270 */
[----:B------:R-:W-:Y:S05]  /*1d30*/  @!P2 BRA `(.L_x_71) ;  /* 0x0000000000a8a947 */ /* 0x000fea0003800000 */
        /* <DEDUP_REMOVED lines=10> */
[----:B------:R-:W2:Y:S04]  /*1de0*/  LDG.E.U16 R16, desc[UR12][R18.64] ;  /* 0x0000000c12107981 */ /* 0x000ea8000c1e1500 */
[----:B------:R0:W3:Y:S01]  /*1df0*/  LDG.E.U16 R20, desc[UR12][R18.64+0x6] ;  /* 0x0000060c12147981 */ /* 0x0000e2000c1e1500 */
[----:B--2---:R-:W-:-:S03]  /*1e00*/  SHF.L.U32 R17, R16, 0x10, RZ ;  /* 0x0000001010117819 */ /* 0x004fc600000006ff */
[----:B------:R-:W2:Y:S02]  /*1e10*/  LDG.E.U16 R16, desc[UR12][R18.64+0x2] ;  /* 0x0000020c12107981 */ /* 0x000ea4000c1e1500 */
[----:B------:R-:W-:Y:S01]  /*1e20*/  FADD.FTZ R22, R22, R17 ;  /* 0x0000001116167221 */ /* 0x000fe20000010000 */
[----:B--2---:R-:W-:Y:S02]  /*1e30*/  IMAD.U32 R17, R16, 0x10000, RZ ;  /* 0x0001000010117824 */ /* 0x004fe400078e00ff */
[----:B------:R-:W2:Y:S02]  /*1e40*/  LDG.E.U16 R16, desc[UR12][R18.64+0x4] ;  /* 0x0000040c12107981 */ /* 0x000ea4000c1e1500 */
[----:B------:R-:W-:Y:S01]  /*1e50*/  FADD.FTZ R22, R22, R17 ;  /* 0x0000001116167221 */ /* 0x000fe20000010000 */
[----:B--2---:R-:W-:Y:S01]  /*1e60*/  SHF.L.U32 R17, R16, 0x10, RZ ;  /* 0x0000001010117819 */ /* 0x004fe200000006ff */
[----:B------:R-:W-:-:S04]  /*1e70*/  VIADD R16, R8, 0x4 ;  /* 0x0000000408107836 */ /* 0x000fc80000000000 */
[----:B------:R-:W-:Y:S01]  /*1e80*/  FADD.FTZ R22, R22, R17 ;  /* 0x0000001116167221 */ /* 0x000fe20000010000 */
[----:B------:R-:W-:-:S03]  /*1e90*/  SHF.R.S32.HI R17, RZ, 0x1f, R16 ;  /* 0x0000001fff117819 */ /* 0x000fc60000011410 */
[----:B------:R-:W-:-:S05]  /*1ea0*/  IMAD.WIDE.U32 R16, R14, UR6, R16 ;  /* 0x000000060e107c25 */ /* 0x000fca000f8e0010 */
[----:B------:R-:W-:Y:S02]  /*1eb0*/  IADD3 R4, R4, R17, RZ ;  /* 0x0000001104047210 */ /* 0x000fe40007ffe0ff */
[----:B0-----:R-:W-:-:S04]  /*1ec0*/  LEA R18, P0, R16, UR8, 0x1 ;  /* 0x0000000810127c11 */ /* 0x001fc8000f8008ff */
[----:B------:R-:W-:-:S05]  /*1ed0*/  LEA.HI.X R19, R16, UR9, R4, 0x1, P0 ;  /* 0x0000000910137c11 */ /* 0x000fca00080f0c04 */
[----:B------:R-:W2:Y:S04]  /*1ee0*/  LDG.E.U16 R16, desc[UR12][R18.64] ;  /* 0x0000000c12107981 */ /* 0x000ea8000c1e1500 */
[----:B------:R-:W4:Y:S01]  /*1ef0*/  LDG.E.U16 R4, desc[UR12][R18.64+0x2] ;  /* 0x0000020c12047981 */ /* 0x000f22000c1e1500 */
[----:B---3--:R-:W-:-:S03]  /*1f00*/  IMAD.U32 R17, R20, 0x10000, RZ ;  /* 0x0001000014117824 */ /* 0x008fc600078e00ff */
[----:B------:R-:W3:Y:S01]  /*1f10*/  LDG.E.U16 R20, desc[UR12][R18.64+0x6] ;  /* 0x0000060c12147981 */ /* 0x000ee2000c1e1500 */
[----:B------:R-:W-:Y:S01]  /*1f20*/  FADD.FTZ R17, R22, R17 ;  /* 0x0000001116117221 */ /* 0x000fe20000010000 */
[----:B--2---:R-:W-:-:S05]  /*1f30*/  SHF.L.U32 R16, R16, 0x10, RZ ;  /* 0x0000001010107819 */ /* 0x004fca00000006ff */
[----:B------:R-:W-:Y:S01]  /*1f40*/  FADD.FTZ R16, R17, R16 ;  /* 0x0000001011107221 */ /* 0x000fe20000010000 */
[----:B----4-:R-:W-:Y:S02]  /*1f50*/  IMAD.U32 R17, R4, 0x10000, RZ ;  /* 0x0001000004117824 */ /* 0x010fe400078e00ff */
[----:B------:R-:W2:Y:S02]  /*1f60*/  LDG.E.U16 R4, desc[UR12][R18.64+0x4] ;  /* 0x0000040c12047981 */ /* 0x000ea4000c1e1500 */
[----:B------:R-:W-:Y:S01]  /*1f70*/  FADD.FTZ R16, R16, R17 ;  /* 0x0000001110107221 */ /* 0x000fe20000010000 */
[----:B------:R-:W-:Y:S02]  /*1f80*/  PLOP3.LUT P0, PT, PT, PT, PT, 0x8, 0x0 ;  /* 0x000000000000781c */ /* 0x000fe40003f0e170 */
[----:B------:R-:W-:Y:S02]  /*1f90*/  IADD3 R8, R8, 0x8, RZ ;  /* 0x0000000808087810 */ /* 0x000fe40007ffe0ff */
[----:B--2---:R-:W-:-:S05]  /*1fa0*/  SHF.L.U32 R17, R4, 0x10, RZ ;  /* 0x0000001004117819 */ /* 0x004fca00000006ff */
[----:B------:R-:W-:Y:S01]  /*1fb0*/  FADD.FTZ R16, R16, R17 ;  /* 0x0000001110107221 */ /* 0x000fe20000010000 */
[----:B---3--:R-:W-:-:S04]  /*1fc0*/  IMAD.U32 R17, R20, 0x10000, RZ ;  /* 0x0001000014117824 */ /* 0x008fc800078e00ff */
[----:B------:R-:W-:-:S07]  /*1fd0*/  FADD.FTZ R22, R16, R17 ;  /* 0x0000001110167221 */ /* 0x000fce0000010000 */
.L_x_71:
[----:B------:R-:W-:Y:S05]  /*1fe0*/  BSYNC B3 ;  /* 0x0000000000037941 */ /* 0x000fea0003800000 */
.L_x_70:
[----:B------:R-:W-:-:S13]  /*1ff0*/  ISETP.LT.OR P0, PT, R8, R0, P0 ;  /* 0x000000000800720c */ /* 0x000fda0000701670 */
[----:B------:R-:W-:Y:S05]  /*2000*/  @!P0 BRA `(.L_x_64) ;  /* 0x0000000000588947 */ /* 0x000fea0003800000 */
[----:B------:R-:W-:Y:S01]  /*2010*/  ULDC.64 UR6, c[0x0][0x238] ;  /* 0x00008e0000067ab9 */ /* 0x000fe20000000a00 */
[--C-:B------:R-:W-:Y:S01]  /*2020*/  SHF.R.S32.HI R17, RZ, 0x1f, R8.reuse ;  /* 0x0000001fff117819 */ /* 0x100fe20000011408 */
[----:B------:R-:W-:Y:S02]  /*2030*/  IMAD R9, R9, UR6, RZ ;  /* 0x0000000609097c24 */ /* 0x000fe4000f8e02ff */
[----:B------:R-:W-:Y:S02]  /*2040*/  IMAD.MOV.U32 R16, RZ, RZ, R8 ;  /* 0x000000ffff107224 */ /* 0x000fe400078e0008 */
[C---:B------:R-:W-:Y:S02]  /*2050*/  IMAD R9, R14.reuse, UR7, R9 ;  /* 0x000000070e097c24 */ /* 0x040fe4000f8e0209 */
[----:B------:R-:W-:Y:S01]  /*2060*/  IMAD.WIDE.U32 R16, R14, UR6, R16 ;  /* 0x000000060e107c25 */ /* 0x000fe2000f8e0010 */
[----:B------:R-:W-:-:S04]  /*2070*/  ULDC.64 UR6, c[0x0][0x210] ;  /* 0x0000840000067ab9 */ /* 0x000fc80000000a00 */
[----:B------:R-:W-:Y:S02]  /*2080*/  IADD3 R9, R9, R17, RZ ;  /* 0x0000001109097210 */ /* 0x000fe40007ffe0ff */
[----:B------:R-:W-:-:S04]  /*2090*/  LEA R8, P0, R16, UR6, 0x1 ;  /* 0x0000000610087c11 */ /* 0x000fc8000f8008ff */
[----:B------:R-:W-:-:S05]  /*20a0*/  LEA.HI.X R9, R16, UR7, R9, 0x1, P0 ;  /* 0x0000000710097c11 */ /* 0x000fca00080f0c09 */
[----:B------:R-:W2:Y:S04]  /*20b0*/  LDG.E.U16 R4, desc[UR12][R8.64] ;  /* 0x0000000c08047981 */ /* 0x000ea8000c1e1500 */
[----:B------:R-:W3:Y:S04]  /*20c0*/  LDG.E.U16 R14, desc[UR12][R8.64+0x2] ;  /* 0x0000020c080e7981 */ /* 0x000ee8000c1e1500 */
[----:B------:R-:W4:Y:S04]  /*20d0*/  LDG.E.U16 R16, desc[UR12][R8.64+0x4] ;  /* 0x0000040c08107981 */ /* 0x000f28000c1e1500 */
[----:B------:R-:W5:Y:S01]  /*20e0*/  LDG.E.U16 R18, desc[UR12][R8.64+0x6] ;  /* 0x0000060c08127981 */ /* 0x000f62000c1e1500 */
[----:B--2---:R-:W-:Y:S01]  /*20f0*/  IMAD.U32 R15, R4, 0x10000, RZ ;  /* 0x00010000040f7824 */ /* 0x004fe200078e00ff */
[----:B---3--:R-:W-:-:S03]  /*2100*/  SHF.L.U32 R14, R14, 0x10, RZ ;  /* 0x000000100e0e7819 */ /* 0x008fc600000006ff */
[----:B------:R-:W-:Y:S01]  /*2110*/  FADD.FTZ R15, R22, R15 ;  /* 0x0000000f160f7221 */ /* 0x000fe20000010000 */
[----:B----4-:R-:W-:-:S03]  /*2120*/  IMAD.U32 R17, R16, 0x10000, RZ ;  /* 0x0001000010117824 */ /* 0x010fc600078e00ff */
[----:B------:R-:W-:Y:S01]  /*2130*/  FADD.FTZ R14, R15, R14 ;  /* 0x0000000e0f0e7221 */ /* 0x000fe20000010000 */
[----:B-----5:R-:W-:-:S03]  /*2140*/  SHF.L.U32 R15, R18, 0x10, RZ ;  /* 0x00000010120f7819 */ /* 0x020fc600000006ff */
[----:B------:R-:W-:-:S04]  /*2150*/  FADD.FTZ R14, R14, R17 ;  /* 0x000000110e0e7221 */ /* 0x000fc80000010000 */
[----:B------:R-:W-:-:S07]  /*2160*/  FADD.FTZ R22, R14, R15 ;  /* 0x0000000f0e167221 */ /* 0x000fce0000010000 */
.L_x_64:
[----:B------:R-:W-:Y:S05]  /*2170*/  BSYNC B0 ;  /* 0x0000000000007941 */ /* 0x000fea0003800000 */
.L_x_63:
[----:B------:R-:W-:-:S05]  /*2180*/  VIADD R6, R6, 0x1 ;  /* 0x0000000106067836 */ /* 0x000fca0000000000 */
[----:B------:R-:W-:-:S13]  /*2190*/  ISETP.GE.AND P0, PT, R6, R2, PT ;  /* 0x000000020600720c */ /* 0x000fda0003f06270 */
[----:B------:R-:W-:Y:S05]  /*21a0*/  @!P0 BRA `(.L_x_72) ;  /* 0xfffffff000bc8947 */ /* 0x000fea000383ffff */
.L_x_62:
[----:B------:R-:W-:Y:S05]  /*21b0*/  BSYNC B1 ;  /* 0x0000000000017941 */ /* 0x000fea0003800000 */
.L_x_61:
[----:B------:R-:W-:-:S04]  /*21c0*/  IADD3 R5, R5, 0x1, RZ ;  /* 0x0000000105057810 */ /* 0x000fc80007ffe0ff */
[----:B------:R-:W-:-:S13]  /*21d0*/  ISETP.GE.AND P0, PT, R5, R25, PT ;  /* 0x000000190500720c */ /* 0x000fda0003f06270 */
[----:B------:R-:W-:Y:S05]  /*21e0*/  @!P0 BRA `(.L_x_73) ;  /* 0xfffffff0007c8947 */ /* 0x000fea000383ffff */
.L_x_60:
[----:B------:R-:W-:Y:S05]  /*21f0*/  BSYNC B2 ;  /* 0x0000000000027941 */ /* 0x000fea0003800000 */
.L_x_59:
[----:B------:R-:W0:Y:S01]  /*2200*/  LDC.64 R4, c[0x0][0x218] ;  /* 0x00008600ff047b82 */ /* 0x000e220000000a00 */
[----:B------:R-:W-:Y:S01]  /*2210*/  ULDC.64 UR8, c[0x0][0x240] ;  /* 0x0000900000087ab9 */ /* 0x000fe20000000a00 */
[----:B------:R-:W-:Y:S01]  /*2220*/  ULDC.64 UR10, c[0x0][0x248] ;  /* 0x00009200000a7ab9 */ /* 0x000fe20000000a00 */
[----:B------:R-:W-:Y:S01]  /*2230*/  ULDC.64 UR14, c[0x0][0x258] ;  /* 0x00009600000e7ab9 */ /* 0x000fe20000000a00 */
[----:B------:R-:W-:Y:S01]  /*2240*/  UIMAD UR11, UR11, UR8, URZ ;  /* 0x000000080b0b72a4 */ /* 0x000fe2000f8e023f */
[C---:B------:R-:W-:Y:S01]  /*2250*/  LEA R8, P0, R28.reuse, UR14, 0x1 ;  /* 0x0000000e1c087c11 */ /* 0x040fe2000f8008ff */
[----:B------:R-:W-:Y:S01]  /*2260*/  UIMAD.WIDE.U32 UR6, UR10, UR8, URZ ;  /* 0x000000080a0672a5 */ /* 0x000fe2000f8e003f */
[----:B------:R-:W-:Y:S01]  /*2270*/  F2FP.BF16.F32.PACK_AB R22, RZ, R22 ;  /* 0x00000016ff16723e */ /* 0x000fe200000010ff */
[----:B------:R-:W1:Y:S01]  /*2280*/  LDC.64 R6, c[0x0][0x220] ;  /* 0x00008800ff067b82 */ /* 0x000e620000000a00 */
[----:B------:R-:W-:Y:S01]  /*2290*/  UIMAD UR9, UR9, UR10, UR11 ;  /* 0x0000000a090972a4 */ /* 0x000fe2000f8e020b */
[----:B------:R-:W-:Y:S01]  /*22a0*/  LEA.HI.X R9, R28, UR15, R29, 0x1, P0 ;  /* 0x0000000f1c097c11 */ /* 0x000fe200080f0c1d */
[----:B------:R-:W-:-:S02]  /*22b0*/  UIADD3 UR4, UR4, 0x1, URZ ;  /* 0x0000000104047890 */ /* 0x000fc4000fffe03f */
[----:B------:R-:W-:Y:S01]  /*22c0*/  UIADD3 UR9, UR7, UR9, URZ ;  /* 0x0000000907097290 */ /* 0x000fe2000fffe03f */
[----:B------:R-:W-:Y:S01]  /*22d0*/  ULDC.64 UR10, c[0x0][0x250] ;  /* 0x00009400000a7ab9 */ /* 0x000fe20000000a00 */
[----:B------:R2:W-:Y:S02]  /*22e0*/  STG.E.U16 desc[UR12][R8.64], R22 ;  /* 0x0000001608007986 */ /* 0x0005e4000c10150c */
        /* <DEDUP_REMOVED lines=12> */
        .weak           $__internal_3_$__cuda_sm20_div_s64
        .type           $__internal_3_$__cuda_sm20_div_s64,@function
        .size           $__internal_3_$__cuda_sm20_div_s64,($__internal_4_$__cuda_sm20_div_u64 - $__internal_3_$__cuda_sm20_div_s64)
$__internal_3_$__cuda_sm20_div_s64:
        /* <DEDUP_REMOVED lines=15> */
[----:B------:R-:W-:Y:S01]  /*24a0*/  IMAD.X R9, RZ, RZ, ~R5, P0 ;  /* 0x000000ffff097224 */ /* 0x000fe200000e0e05 */
[----:B------:R-:W-:-:S03]  /*24b0*/  MOV R5, R2 ;  /* 0x0000000200057202 */ /* 0x000fc60000000f00 */
[-C--:B------:R-:W-:Y:S02]  /*24c0*/  IMAD R11, R3, R9.reuse, RZ ;  /* 0x00000009030b7224 */ /* 0x080fe400078e02ff */
[----:B------:R-:W-:-:S04]  /*24d0*/  IMAD.WIDE.U32 R4, P0, R2, R9, R4 ;  /* 0x0000000902047225 */ /* 0x000fc80007800004 */
[----:B------:R-:W-:-:S04]  /*24e0*/  IMAD.HI.U32 R9, R3, R9, RZ ;  /* 0x0000000903097227 */ /* 0x000fc800078e00ff */
[----:B------:R-:W-:-:S05]  /*24f0*/  IMAD.HI.U32 R4, P1, R3, R7, R4 ;  /* 0x0000000703047227 */ /* 0x000fca0007820004 */
[----:B------:R-:W-:Y:S01]  /*2500*/  IADD3 R5, P2, R11, R4, RZ ;  /* 0x000000040b057210 */ /* 0x000fe20007f5e0ff */
[----:B------:R-:W-:Y:S01]  /*2510*/  IMAD.X R4, R9, 0x1, R3, P0 ;  /* 0x0000000109047824 */ /* 0x000fe200000e0603 */
[----:B------:R-:W-:-:S03]  /*2520*/  IADD3 R9, P4, RZ, -R28, RZ ;  /* 0x8000001cff097210 */ /* 0x000fc60007f9e0ff */
[----:B------:R-:W-:Y:S01]  /*2530*/  IMAD.WIDE.U32 R2, R5, UR4, RZ ;  /* 0x0000000405027c25 */ /* 0x000fe2000f8e00ff */
[----:B------:R-:W-:Y:S02]  /*2540*/  IADD3.X R7, RZ, RZ, R4, P2, P1 ;  /* 0x000000ffff077210 */ /* 0x000fe400017e2404 */
[----:B------:R-:W-:Y:S01]  /*2550*/  SEL R9, R9, R28, !P3 ;  /* 0x0000001c09097207 */ /* 0x000fe20005800000 */
[----:B------:R-:W-:Y:S01]  /*2560*/  IMAD R4, R5, UR5, R3 ;  /* 0x0000000505047c24 */ /* 0x000fe2000f8e0203 */
[----:B------:R-:W-:Y:S01]  /*2570*/  IADD3 R3, P0, RZ, -R2, RZ ;  /* 0x80000002ff037210 */ /* 0x000fe20007f1e0ff */
[----:B------:R-:W-:Y:S02]  /*2580*/  IMAD.X R8, RZ, RZ, ~R29, P4 ;  /* 0x000000ffff087224 */ /* 0x000fe400020e0e1d */
[----:B------:R-:W-:Y:S02]  /*2590*/  IMAD R2, R7, UR4, R4 ;  /* 0x0000000407027c24 */ /* 0x000fe4000f8e0204 */
[----:B------:R-:W-:Y:S01]  /*25a0*/  IMAD.HI.U32 R4, R5, R3, RZ ;  /* 0x0000000305047227 */ /* 0x000fe200078e00ff */
[----:B------:R-:W-:-:S02]  /*25b0*/  SEL R8, R8, R29, !P3 ;  /* 0x0000001d08087207 */ /* 0x000fc40005800000 */
[----:B------:R-:W-:-:S05]  /*25c0*/  IADD3.X R2, RZ, ~R2, RZ, P0, !PT ;  /* 0x80000002ff027210 */ /* 0x000fca00007fe4ff */
        /* <DEDUP_REMOVED lines=13> */
[----:B------:R-:W-:-:S04]  /*26a0*/  IADD3 R5, P1, R5, R2, RZ ;  /* 0x0000000205057210 */ /* 0x000fc80007f3e0ff */
[----:B------:R-:W-:Y:S01]  /*26b0*/  IADD3.X R4, R4, RZ, RZ, P0, !PT ;  /* 0x000000ff04047210 */ /* 0x000fe200007fe4ff */
[----:B------:R-:W-:-:S04]  /*26c0*/  IMAD.WIDE.U32 R2, R5, UR4, RZ ;  /* 0x0000000405027c25 */ /* 0x000fc8000f8e00ff */
[----:B------:R-:W-:Y:S01]  /*26d0*/  IMAD.X R4, RZ, RZ, R4, P1 ;  /* 0x000000ffff047224 */ /* 0x000fe200008e0604 */
[----:B------:R-:W-:Y:S01]  /*26e0*/  IADD3 R9, P1, -R2, R9, RZ ;  /* 0x0000000902097210 */ /* 0x000fe20007f3e1ff */
[C---:B------:R-:W-:Y:S01]  /*26f0*/  IMAD R3, R5.reuse, UR5, R3 ;  /* 0x0000000505037c24 */ /* 0x040fe2000f8e0203 */
[----:B------:R-:W-:Y:S02]  /*2700*/  IADD3 R2, P2, R5, 0x1, RZ ;  /* 0x0000000105027810 */ /* 0x000fe40007f5e0ff */
[----:B------:R-:W-:Y:S01]  /*2710*/  ISETP.GE.U32.AND P0, PT, R9, UR4, PT ;  /* 0x0000000409007c0c */ /* 0x000fe2000bf06070 */
[----:B------:R-:W-:-:S05]  /*2720*/  IMAD R3, R4, UR4, R3 ;  /* 0x0000000404037c24 */ /* 0x000fca000f8e0203 */
[----:B------:R-:W-:Y:S01]  /*2730*/  IADD3.X R8, ~R3, R8, RZ, P1, !PT ;  /* 0x0000000803087210 */ /* 0x000fe20000ffe5ff */
[----:B------:R-:W-:Y:S01]  /*2740*/  IMAD.X R3, RZ, RZ, R4, P2 ;  /* 0x000000ffff037224 */ /* 0x000fe200010e0604 */
[----:B------:R-:W-:Y:S02]  /*2750*/  IADD3 R6, P1, R9, -UR4, RZ ;  /* 0x8000000409067c10 */ /* 0x000fe4000ff3e0ff */
[C---:B------:R-:W-:Y:S02]  /*2760*/  ISETP.GE.U32.AND.EX P0, PT, R8.reuse, UR5, PT, P0 ;  /* 0x0000000508007c0c */ /* 0x040fe4000bf06100 */
[----:B------:R-:W-:Y:S02]  /*2770*/  IADD3.X R7, R8, ~UR5, RZ, P1, !PT ;  /* 0x8000000508077c10 */ /* 0x000fe40008ffe4ff */
[----:B------:R-:W-:Y:S02]  /*2780*/  SEL R6, R6, R9, P0 ;  /* 0x0000000906067207 */ /* 0x000fe40000000000 */
[----:B------:R-:W-:-:S02]  /*2790*/  SEL R7, R7, R8, P0 ;  /* 0x0000000807077207 */ /* 0x000fc40000000000 */
[----:B------:R-:W-:Y:S02]  /*27a0*/  SEL R5, R2, R5, P0 ;  /* 0x0000000502057207 */ /* 0x000fe40000000000 */
[----:B------:R-:W-:Y:S02]  /*27b0*/  ISETP.GE.U32.AND P1, PT, R6, UR4, PT ;  /* 0x0000000406007c0c */ /* 0x000fe4000bf26070 */
[----:B------:R-:W-:Y:S02]  /*27c0*/  SEL R4, R3, R4, P0 ;  /* 0x0000000403047207 */ /* 0x000fe40000000000 */
[----:B------:R-:W-:Y:S02]  /*27d0*/  IADD3 R8, P2, R5, 0x1, RZ ;  /* 0x0000000105087810 */ /* 0x000fe40007f5e0ff */
[----:B------:R-:W-:Y:S02]  /*27e0*/  ISETP.GE.U32.AND.EX P0, PT, R7, UR5, PT, P1 ;  /* 0x0000000507007c0c */ /* 0x000fe4000bf06110 */
[----:B------:R-:W-:-:S02]  /*27f0*/  IADD3.X R9, RZ, R4, RZ, P2, !PT ;  /* 0x00000004ff097210 */ /* 0x000fc400017fe4ff */
[----:B------:R-:W-:Y:S02]  /*2800*/  SEL R8, R8, R5, P0 ;  /* 0x0000000508087207 */ /* 0x000fe40000000000 */
[----:B------:R-:W-:Y:S02]  /*2810*/  LOP3.LUT R2, R29, UR8, RZ, 0x3c, !PT ;  /* 0x000000081d027c12 */ /* 0x000fe4000f8e3cff */
[----:B------:R-:W-:Y:S02]  /*2820*/  SEL R9, R9, R4, P0 ;  /* 0x0000000409097207 */ /* 0x000fe40000000000 */
[-C--:B------:R-:W-:Y:S02]  /*2830*/  IADD3 R3, P2, RZ, -R8.reuse, RZ ;  /* 0x80000008ff037210 */ /* 0x080fe40007f5e0ff */
[----:B------:R-:W-:Y:S02]  /*2840*/  ISETP.GE.AND P1, PT, R2, RZ, PT ;  /* 0x000000ff0200720c */ /* 0x000fe40003f26270 */
[----:B------:R-:W-:Y:S01]  /*2850*/  ISETP.NE.U32.AND P0, PT, RZ, UR6, PT ;  /* 0x00000006ff007c0c */ /* 0x000fe2000bf05070 */
[----:B------:R-:W-:Y:S01]  /*2860*/  IMAD.X R2, RZ, RZ, ~R9, P2 ;  /* 0x000000ffff027224 */ /* 0x000fe200010e0e09 */
[----:B------:R-:W-:Y:S01]  /*2870*/  SEL R8, R3, R8, !P1 ;  /* 0x0000000803087207 */ /* 0x000fe20004800000 */
[----:B------:R-:W-:Y:S01]  /*2880*/  IMAD.MOV.U32 R3, RZ, RZ, 0x0 ;  /* 0x00000000ff037424 */ /* 0x000fe200078e00ff */
[----:B------:R-:W-:-:S02]  /*2890*/  ISETP.NE.AND.EX P0, PT, RZ, UR8, PT, P0 ;  /* 0x00000008ff007c0c */ /* 0x000fc4000bf05300 */
[----:B------:R-:W-:Y:S02]  /*28a0*/  SEL R9, R2, R9, !P1 ;  /* 0x0000000902097207 */ /* 0x000fe40004800000 */
[----:B------:R-:W-:Y:S02]  /*28b0*/  MOV R2, R0 ;  /* 0x0000000000027202 */ /* 0x000fe40000000f00 */
[----:B------:R-:W-:Y:S02]  /*28c0*/  SEL R8, R8, 0xffffffff, P0 ;  /* 0xffffffff08087807 */ /* 0x000fe40000000000 */
[----:B------:R-:W-:Y:S01]  /*28d0*/  SEL R9, R9, 0xffffffff, P0 ;  /* 0xffffffff09097807 */ /* 0x000fe20000000000 */
[----:B------:R-:W-:Y:S06]  /*28e0*/  RET.REL.NODEC R2 `(_ZN2at6native53_GLOBAL__N__069e5665_20_UpSampleNearest3d_cu_ab8a35b437upsample_nearest3d_backward_out_frameIN3c108BFloat16EfXadL_ZNS0_46nearest_neighbor_exact_bw_compute_source_indexEfiiEEEEvPKT_mmmmmmmmPS5_fff) ;  /* 0xffffffd402c47950 */ /* 0x000fec0003c3ffff */
        .weak           $__internal_4_$__cuda_sm20_div_u64
        .type           $__internal_4_$__cuda_sm20_div_u64,@function
        .size           $__internal_4_$__cuda_sm20_div_u64,($__internal_5_$__cuda_sm20_rem_u64 - $__internal_4_$__cuda_sm20_div_u64)
$__internal_4_$__cuda_sm20_div_u64:
[----:B------:R-:W-:Y:S01]  /*28f0*/  MOV R10, R6 ;  /* 0x00000006000a7202 */ /* 0x000fe20000000f00 */
[----:B------:R-:W-:-:S05]  /*2900*/  IMAD.MOV.U32 R11, RZ, RZ, R5 ;  /* 0x000000ffff0b7224 */ /* 0x000fca00078e0005 */
        /* <DEDUP_REMOVED lines=16> */
[----:B------:R-:W-:-:S04]  /*2a10*/  IMAD.X R8, R15, 0x1, R3, P0 ;  /* 0x000000010f087824 */ /* 0x000fc800000e0603 */
[----:B------:R-:W-:Y:S01]  /*2a20*/  IMAD.WIDE.U32 R2, R9, R6, RZ ;  /* 0x0000000609027225 */ /* 0x000fe200078e00ff */
[----:B------:R-:W-:-:S03]  /*2a30*/  IADD3.X R11, RZ, RZ, R8, P2, P1 ;  /* 0x000000ffff0b7210 */ /* 0x000fc600017e2408 */
[----:B------:R-:W-:Y:S01]  /*2a40*/  IMAD R3, R9, R5, R3 ;  /* 0x0000000509037224 */ /* 0x000fe200078e0203 */
[----:B------:R-:W-:-:S03]  /*2a50*/  IADD3 R13, P0, RZ, -R2, RZ ;  /* 0x80000002ff0d7210 */ /* 0x000fc60007f1e0ff */
[----:B------:R-:W-:Y:S02]  /*2a60*/  IMAD R3, R11, R6, R3 ;  /* 0x000000060b037224 */ /* 0x000fe400078e0203 */
[----:B------:R-:W-:-:S03]  /*2a70*/  IMAD.HI.U32 R8, R9, R13, RZ ;  /* 0x0000000d09087227 */ /* 0x000fc600078e00ff */
[----:B------:R-:W-:Y:S01]  /*2a80*/  IADD3.X R2, RZ, ~R3, RZ, P0, !PT ;  /* 0x80000003ff027210 */ /* 0x000fe200007fe4ff */
[----:B------:R-:W-:-:S04]  /*2a90*/  HFMA2.MMA R3, -RZ, RZ, 0, 0 ;  /* 0x00000000ff037435 */ /* 0x000fc800000001ff */
        /* <DEDUP_REMOVED lines=21> */
[----:B------:R-:W-:Y:S02]  /*2bf0*/  IADD3 R0, P2, R9, 0x1, RZ ;  /* 0x0000000109007810 */ /* 0x000fe40007f5e0ff */
[----:B------:R-:W-:Y:S02]  /*2c00*/  IADD3 R7, P1, -R6, R13, RZ ;  /* 0x0000000d06077210 */ /* 0x000fe40007f3e1ff */
[----:B------:R-:W-:Y:S01]  /*2c10*/  ISETP.GE.U32.AND.EX P0, PT, R8, R5, PT, P0 ;  /* 0x000000050800720c */ /* 0x000fe20003f06100 */
[----:B------:R-:W-:Y:S01]  /*2c20*/  IMAD.X R2, RZ, RZ, R11, P2 ;  /* 0x000000ffff027224 */ /* 0x000fe200010e060b */
[----:B------:R-:W-:Y:S02]  /*2c30*/  IADD3.X R10, ~R5, R8, RZ, P1, !PT ;  /* 0x00000008050a7210 */ /* 0x000fe40000ffe5ff */
[----:B------:R-:W-:Y:S02]  /*2c40*/  SEL R7, R7, R13, P0 ;  /* 0x0000000d07077207 */ /* 0x000fe40000000000 */
[----:B------:R-:W-:-:S02]  /*2c50*/  SEL R3, R0, R9, P0 ;  /* 0x0000000900037207 */ /* 0x000fc40000000000 */
[----:B------:R-:W-:Y:S02]  /*2c60*/  SEL R10, R10, R8, P0 ;  /* 0x000000080a0a7207 */ /* 0x000fe40000000000 */
[----:B------:R-:W-:Y:S02]  /*2c70*/  SEL R0, R2, R11, P0 ;  /* 0x0000000b02007207 */ /* 0x000fe40000000000 */
[----:B------:R-:W-:Y:S02]  /*2c80*/  ISETP.GE.U32.AND P0, PT, R7, R6, PT ;  /* 0x000000060700720c */ /* 0x000fe40003f06070 */
[----:B------:R-:W-:Y:S02]  /*2c90*/  IADD3 R8, P2, R3, 0x1, RZ ;  /* 0x0000000103087810 */ /* 0x000fe40007f5e0ff */
[----:B------:R-:W-:Y:S02]  /*2ca0*/  ISETP.NE.U32.AND P1, PT, R6, RZ, PT ;  /* 0x000000ff0600720c */ /* 0x000fe40003f25070 */
        /* <DEDUP_REMOVED lines=8> */
[----:B------:R-:W-:Y:S06]  /*2d30*/  RET.REL.NODEC R4 `(_ZN2at6native53_GLOBAL__N__069e5665_20_UpSampleNearest3d_cu_ab8a35b437upsample_nearest3d_backward_out_frameIN3c108BFloat16EfXadL_ZNS0_46nearest_neighbor_exact_bw_compute_source_indexEfiiEEEEvPKT_mmmmmmmmPS5_fff) ;  /* 0xffffffd004b07950 */ /* 0x000fec0003c3ffff */
        .weak           $__internal_5_$__cuda_sm20_rem_u64
        .type           $__internal_5_$__cuda_sm20_rem_u64,@function
        .size           $__internal_5_$__cuda_sm20_rem_u64,(.L_x_664 - $__internal_5_$__cuda_sm20_rem_u64)
$__internal_5_$__cuda_sm20_rem_u64:
[----:B------:R-:W-:Y:S01]  /*2d40*/  MOV R12, R5 ;  /* 0x00000005000c7202 */ /* 0x000fe20000000f00 */
        /* <DEDUP_REMOVED lines=23> */
[----:B------:R-:W-:-:S03]  /*2ec0*/  IMAD.HI.U32 R10, R11, R13, RZ ;  /* 0x0000000d0b0a7227 */ /* 0x000fc600078e00ff */
[----:B------:R-:W-:-:S05]  /*2ed0*/  IADD3.X R3, RZ, ~R3, RZ, P0, !PT ;  /* 0x80000003ff037210 */ /* 0x000fca00007fe4ff */
[----:B------:R-:W-:-:S04]  /*2ee0*/  IMAD.WIDE.U32 R10, P0, R11, R3, R10 ;  /* 0x000000030b0a7225 */ /* 0x000fc8000780000a */
[C---:B------:R-:W-:Y:S02]  /*2ef0*/  IMAD R2, R8.reuse, R3, RZ ;  /* 0x0000000308027224 */ /* 0x040fe400078e02ff */
[----:B------:R-:W-:-:S04]  /*2f00*/  IMAD.HI.U32 R11, P1, R8, R13, R10 ;  /* 0x0000000d080b7227 */ /* 0x000fc8000782000a */
[----:B------:R-:W-:Y:S01]  /*2f10*/  IMAD.HI.U32 R3, R8, R3, RZ ;  /* 0x0000000308037227 */ /* 0x000fe200078e00ff */
[----:B------:R-:W-:-:S03]  /*2f20*/  IADD3 R11, P2, R2, R11, RZ ;  /* 0x0000000b020b7210 */ /* 0x000fc60007f5e0ff */
[----:B------:R-:W-:Y:S01]  /*2f30*/  IMAD.X R8, R3, 0x1, R8, P0 ;  /* 0x0000000103087824 */ /* 0x000fe200000e0608 */
[----:B------:R-:W-:Y:S01]  /*2f40*/  HFMA2.MMA R3, -RZ, RZ, 0, 0 ;  /* 0x00000000ff037435 */ /* 0x000fe200000001ff */
[----:B------:R-:W-:-:S03]  /*2f50*/  IMAD.HI.U32 R2, R11, R0, RZ ;  /* 0x000000000b027227 */ /* 0x000fc600078e00ff */
[----:B------:R-:W-:-:S04]  /*2f60*/  IADD3.X R8, RZ, RZ, R8, P2, P1 ;  /* 0x000000ffff087210 */ /* 0x000fc800017e2408 */
        /* <DEDUP_REMOVED lines=14> */
[----:B------:R-:W-:Y:S02]  /*3050*/  ISETP.GE.U32.AND.EX P0, PT, R10, R7, PT, P0 ;  /* 0x000000070a00720c */ /* 0x000fe40003f06100 */
[----:B------:R-:W-:Y:S02]  /*3060*/  IADD3.X R8, ~R7, R10, RZ, P1, !PT ;  /* 0x0000000a07087210 */ /* 0x000fe40000ffe5ff */
[----:B------:R-:W-:Y:S02]  /*3070*/  SEL R2, R2, R0, P0 ;  /* 0x0000000002027207 */ /* 0x000fe40000000000 */
[----:B------:R-:W-:Y:S02]  /*3080*/  SEL R8, R8, R10, P0 ;  /* 0x0000000a08087207 */ /* 0x000fe40000000000 */
[C---:B------:R-:W-:Y:S01]  /*3090*/  ISETP.GE.U32.AND P0, PT, R2.reuse, R5, PT ;  /* 0x000000050200720c */ /* 0x040fe20003f06070 */
[----:B------:R-:W-:Y:S01]  /*30a0*/  IMAD.IADD R0, R2, 0x1, -R5 ;  /* 0x0000000102007824 */ /* 0x000fe200078e0a05 */
[----:B------:R-:W-:-:S02]  /*30b0*/  ISETP.NE.U32.AND P1, PT, R5, RZ, PT ;  /* 0x000000ff0500720c */ /* 0x000fc40003f25070 */
[----:B------:R-:W-:Y:S02]  /*30c0*/  ISETP.GE.U32.AND.EX P0, PT, R8, R7, PT, P0 ;  /* 0x000000070800720c */ /* 0x000fe40003f06100 */
[----:B------:R-:W-:Y:S02]  /*30d0*/  ISETP.NE.AND.EX P1, PT, R7, RZ, PT, P1 ;  /* 0x000000ff0700720c */ /* 0x000fe40003f25310 */
[----:B------:R-:W-:Y:S02]  /*30e0*/  MOV R7, 0x0 ;  /* 0x0000000000077802 */ /* 0x000fe40000000f00 */
[----:B------:R-:W-:-:S04]  /*30f0*/  SEL R0, R0, R2, P0 ;  /* 0x0000000200007207 */ /* 0x000fc80000000000 */
[----:B------:R-:W-:Y:S01]  /*3100*/  SEL R0, R0, 0xffffffff, P1 ;  /* 0xffffffff00007807 */ /* 0x000fe20000800000 */
[----:B------:R-:W-:Y:S06]  /*3110*/  RET.REL.NODEC R6 `(_ZN2at6native53_GLOBAL__N__069e5665_20_UpSampleNearest3d_cu_ab8a35b437upsample_nearest3d_backward_out_frameIN3c108BFloat16EfXadL_ZNS0_46nearest_neighbor_exact_bw_compute_source_indexEfiiEEEEvPKT_mmmmmmmmPS5_fff) ;  /* 0xffffffcc06b87950 */ /* 0x000fec0003c3ffff */
.L_x_75:
        /* <DEDUP_REMOVED lines=14> */
.L_x_664:


//--------------------- .text._ZN2at6native53_GLOBAL__N__069e5665_20_UpSampleNearest3d_cu_ab8a35b437upsample_nearest3d_backward_out_frameIN3c104HalfEfXadL_ZNS0_46nearest_neighbor_exact_bw_compute_source_indexEfiiEEEEvPKT_mmmmmmmmPS5_fff --------------------------
	.section	.text._ZN2at6native53_GLOBAL__N__069e5665_20_UpSampleNearest3d_cu_ab8a35b437upsample_nearest3d_backward_out_frameIN3c104HalfEfXadL_ZNS0_46nearest_neighbor_exact_bw_compute_source_indexEfiiEEEEvPKT_mmmmmmmmPS5_fff,"ax",@progbits
	.align	128
.text._ZN2at6native53_GLOBAL__N__069e5665_20_UpSampleNearest3d_cu_ab8a35b437upsample_nearest3d_backward_out_frameIN3c104HalfEfXadL_ZNS0_46nearest_neighbor_exact_bw_compute_source_indexEfiiEEEEvPKT_mmmmmmmmPS5_fff:
        .type           _ZN2at6native53_GLOBAL__N__069e5665_20_UpSampleNearest3d_cu_ab8a35b437upsample_nearest3d_backward_out_frameIN3c104HalfEfXadL_ZNS0_46nearest_neighbor_exact_bw_compute_source_indexEfiiEEEEvPKT_mmmmmmmmPS5_fff,@function
        .size           _ZN2at6native53_GLOBAL__N__069e5665_20_UpSampleNearest3d_cu_ab8a35b437upsample_nearest3d_backward_out_frameIN3c104HalfEfXadL_ZNS0_46nearest_neighbor_exact_bw_compute_source_indexEfiiEEEEvPKT_mmmmmmmmPS5_fff,(.L_x_668 - _ZN2at6native53_GLOBAL__N__069e5665_20_UpSampleNearest3d_cu_ab8a35b437upsample_nearest3d_backward_out_frameIN3c104HalfEfXadL_ZNS0_46nearest_neighbor_exact_bw_compute_source_indexEfiiEEEEvPKT_mmmmmmmmPS5_fff)
        .other          _ZN2at6native53_GLOBAL__N__069e5665_20_UpSampleNearest3d_cu_ab8a35b437upsample_nearest3d_backward_out_frameIN3c104HalfEfXadL_ZNS0_46nearest_neighbor_exact_bw_compute_source_indexEfiiEEEEvPKT_mmmmmmmmPS5_fff,@"STO_CUDA_ENTRY STV_DEFAULT"
_ZN2at6native53_GLOBAL__N__069e5665_20_UpSampleNearest3d_cu_ab8a35b437upsample_nearest3d_backward_out_frameIN3c104HalfEfXadL_ZNS0_46nearest_neighbor_exact_bw_compute_source_indexEfiiEEEEvPKT_mmmmmmmmPS5_fff:
        /* <DEDUP_REMOVED lines=8> */
[----:B0-----:R-:W-:Y:S01]  /*0080*/  IADD3 R1, R1, -0x8, RZ ;  /* 0xfffffff801017810 */ /* 0x001fe20007ffe0ff */
        /* <DEDUP_REMOVED lines=30> */
[----:B------:R-:W-:Y:S05]  /*0270*/  CALL.REL.NOINC `($__internal_6_$__cuda_sm20_div_s64) ;  /* 0x00000020004c7944 */ /* 0x000fea0003c00000 */
[----:B------:R-:W-:Y:S05]  /*0280*/  BRA `(.L_x_78) ;  /* 0x00000000004c7947 */ /* 0x000fea0003800000 */
.L_x_77:
[----:B------:R-:W0:Y:S01]  /*0290*/  I2F.U32.RP R0, UR6 ;  /* 0x0000000600007d06 */ /* 0x000e220008209000 */
[----:B------:R-:W-:Y:S01]  /*02a0*/  ISETP.NE.U32.AND P2, PT, RZ, UR6, PT ;  /* 0x00000006ff007c0c */ /* 0x000fe2000bf45070 */
[----:B------:R-:W-:-:S06]  /*02b0*/  IMAD.MOV.U32 R9, RZ, RZ, RZ ;  /* 0x000000ffff097224 */ /* 0x000fcc00078e00ff */
[----:B0-----:R-:W0:Y:S02]  /*02c0*/  MUFU.RCP R0, R0 ;  /* 0x0000000000007308 */ /* 0x001e240000001000 */
[----:B0-----:R-:W-:-:S06]  /*02d0*/  IADD3 R2, R0, 0xffffffe, RZ ;  /* 0x0ffffffe00027810 */ /* 0x001fcc0007ffe0ff */
        /* <DEDUP_REMOVED lines=12> */
[----:B------:R-:W-:Y:S02]  /*03a0*/  @P1 IADD3 R8, R8, 0x1, RZ ;  /* 0x0000000108081810 */ /* 0x000fe40007ffe0ff */
[----:B------:R-:W-:-:S07]  /*03b0*/  @!P2 LOP3.LUT R8, RZ, UR6, RZ, 0x33, !PT ;  /* 0x00000006ff08ac12 */ /* 0x000fce000f8e33ff */
.L_x_78:
[----:B------:R-:W-:Y:S05]  /*03c0*/  BSYNC B0 ;  /* 0x0000000000007941 */ /* 0x000fea0003800000 */
.L_x_76:
        /* <DEDUP_REMOVED lines=8> */
[----:B------:R-:W-:Y:S02]  /*0450*/  MOV R7, UR5 ;  /* 0x0000000500077c02 */ /* 0x000fe40008000f00 */
[----:B------:R-:W-:-:S07]  /*0460*/  MOV R6, 0x480 ;  /* 0x0000048000067802 */ /* 0x000fce0000000f00 */
[----:B------:R-:W-:Y:S05]  /*0470*/  CALL.REL.NOINC `($__internal_8_$__cuda_sm20_rem_u64) ;  /* 0x0000002800307944 */ /* 0x000fea0003c00000 */
[----:B------:R-:W-:Y:S01]  /*0480*/  IMAD.MOV.U32 R26, RZ, RZ, R0 ;  /* 0x000000ffff1a7224 */ /* 0x000fe200078e0000 */
[----:B------:R-:W-:Y:S06]  /*0490*/  BRA `(.L_x_81) ;  /* 0x0000000000487947 */ /* 0x000fec0003800000 */
.L_x_80:
[----:B------:R-:W-:Y:S02]  /*04a0*/  ULDC UR4, c[0x0][0x220] ;  /* 0x0000880000047ab9 */ /* 0x000fe40000000800 */
[----:B------:R-:W0:Y:S01]  /*04b0*/  I2F.U32.RP R0, UR4 ;  /* 0x0000000400007d06 */ /* 0x000e220008209000 */
[----:B------:R-:W-:-:S07]  /*04c0*/  ISETP.NE.U32.AND P1, PT, RZ, UR4, PT ;  /* 0x00000004ff007c0c */ /* 0x000fce000bf25070 */
        /* <DEDUP_REMOVED lines=15> */
.L_x_81:
[----:B------:R-:W-:Y:S05]  /*05c0*/  BSYNC B0 ;  /* 0x0000000000007941 */ /* 0x000fea0003800000 */
.L_x_79:
        /* <DEDUP_REMOVED lines=8> */
[----:B------:R-:W-:Y:S01]  /*0650*/  MOV R5, UR5 ;  /* 0x0000000500057c02 */ /* 0x000fe20008000f00 */
[----:B------:R-:W-:Y:S01]  /*0660*/  IMAD.MOV.U32 R7, RZ, RZ, R29 ;  /* 0x000000ffff077224 */ /* 0x000fe200078e001d */
[----:B------:R-:W-:-:S07]  /*0670*/  MOV R4, 0x690 ;  /* 0x0000069000047802 */ /* 0x000fce0000000f00 */
[----:B------:R-:W-:Y:S05]  /*0680*/  CALL.REL.NOINC `($__internal_7_$__cuda_sm20_div_u64) ;  /* 0x0000002000987944 */ /* 0x000fea0003c00000 */
[----:B------:R-:W-:Y:S01]  /*0690*/  MOV R6, R8 ;  /* 0x0000000800067202 */ /* 0x000fe20000000f00 */
[----:B------:R-:W-:Y:S01]  /*06a0*/  IMAD.MOV.U32 R7, RZ, RZ, R9 ;  /* 0x000000ffff077224 */ /* 0x000fe200078e0009 */
[----:B------:R-:W-:Y:S06]  /*06b0*/  BRA `(.L_x_84) ;  /* 0x0000000000507947 */ /* 0x000fec0003800000 */
.L_x_83:
[----:B------:R-:W-:Y:S01]  /*06c0*/  ULDC UR4, c[0x0][0x248] ;  /* 0x0000920000047ab9 */ /* 0x000fe20000000800 */
[----:B------:R-:W-:Y:S01]  /*06d0*/  IMAD.MOV.U32 R7, RZ, RZ, RZ ;  /* 0x000000ffff077224 */ /* 0x000fe200078e00ff */
        /* <DEDUP_REMOVED lines=18> */
.L_x_84:
[----:B------:R-:W-:Y:S05]  /*0800*/  BSYNC B0 ;  /* 0x0000000000007941 */ /* 0x000fea0003800000 */
.L_x_82:
        /* <DEDUP_REMOVED lines=10> */
[----:B------:R-:W-:Y:S05]  /*08b0*/  CALL.REL.NOINC `($__internal_7_$__cuda_sm20_div_u64) ;  /* 0x00000020000c7944 */ /* 0x000fea0003c00000 */
[----:B------:R-:W-:Y:S05]  /*08c0*/  BRA `(.L_x_87) ;  /* 0x0000000000507947 */ /* 0x000fea0003800000 */
.L_x_86:
        /* <DEDUP_REMOVED lines=11> */
[----:B------:R-:W-:-:S05]  /*0980*/  IMAD.HI.U32 R8, R3, R6, RZ ;  /* 0x0000000603087227 */ /* 0x000fca00078e00ff */
[----:B------:R-:W-:-:S05]  /*0990*/  IADD3 R3, -R8, RZ, RZ ;  /* 0x000000ff08037210 */ /* 0x000fca0007ffe1ff */
[----:B------:R-:W-:-:S05]  /*09a0*/  IMAD R6, R3, UR4, R6 ;  /* 0x0000000403067c24 */ /* 0x000fca000f8e0206 */
[----:B------:R-:W-:-:S13]  /*09b0*/  ISETP.GE.U32.AND P0, PT, R6, UR4, PT ;  /* 0x0000000406007c0c */ /* 0x000fda000bf06070 */
[----:B------:R-:W-:Y:S01]  /*09c0*/  @P0 VIADD R6, R6, -UR4 ;  /* 0x8000000406060c36 */ /* 0x000fe20008000000 */
[----:B------:R-:W-:-:S04]  /*09d0*/  @P0 IADD3 R8, R8, 0x1, RZ ;  /* 0x0000000108080810 */ /* 0x000fc80007ffe0ff */
[----:B------:R-:W-:-:S13]  /*09e0*/  ISETP.GE.U32.AND P1, PT, R6, UR4, PT ;  /* 0x0000000406007c0c */ /* 0x000fda000bf26070 */
[----:B------:R-:W-:Y:S01]  /*09f0*/  @P1 VIADD R8, R8, 0x1 ;  /* 0x0000000108081836 */ /* 0x000fe20000000000 */
[----:B------:R-:W-:-:S07]  /*0a00*/  @!P2 LOP3.LUT R8, RZ, UR4, RZ, 0x33, !PT ;  /* 0x00000004ff08ac12 */ /* 0x000fce000f8e33ff */
.L_x_87:
[----:B------:R-:W-:Y:S05]  /*0a10*/  BSYNC B0 ;  /* 0x0000000000007941 */ /* 0x000fea0003800000 */
.L_x_85:
        /* <DEDUP_REMOVED lines=10> */
[----:B------:R-:W-:Y:S05]  /*0ac0*/  CALL.REL.NOINC `($__internal_8_$__cuda_sm20_rem_u64) ;  /* 0x00000020009c7944 */ /* 0x000fea0003c00000 */
[----:B------:R-:W-:Y:S05]  /*0ad0*/  BRA `(.L_x_90) ;  /* 0x0000000000487947 */ /* 0x000fea0003800000 */
.L_x_89:
[----:B------:R-:W-:Y:S02]  /*0ae0*/  ULDC UR4, c[0x0][0x240] ;  /* 0x0000900000047ab9 */ /* 0x000fe40000000800 */
[----:B------:R-:W0:Y:S01]  /*0af0*/  I2F.U32.RP R0, UR4 ;  /* 0x0000000400007d06 */ /* 0x000e220008209000 */
[----:B------:R-:W-:-:S07]  /*0b00*/  ISETP.NE.U32.AND P1, PT, RZ, UR4, PT ;  /* 0x00000004ff007c0c */ /* 0x000fce000bf25070 */
[----:B0-----:R-:W0:Y:S02]  /*0b10*/  MUFU.RCP R0, R0 ;  /* 0x0000000000007308 */ /* 0x001e240000001000 */
[----:B0-----:R-:W-:-:S06]  /*0b20*/  IADD3 R2, R0, 0xffffffe, RZ ;  /* 0x0ffffffe00027810 */ /* 0x001fcc0007ffe0ff */
        /* <DEDUP_REMOVED lines=13> */
.L_x_90:
[----:B------:R-:W-:Y:S05]  /*0c00*/  BSYNC B0 ;  /* 0x0000000000007941 */ /* 0x000fea0003800000 */
.L_x_88:
[----:B------:R-:W0:Y:S01]  /*0c10*/  LDC R3, c[0x0][0x260] ;  /* 0x00009800ff037b82 */ /* 0x000e220000000800 */
[----:B------:R-:W-:Y:S01]  /*0c20*/  I2FP.F32.S32 R2, R0 ;  /* 0x0000000000027245 */ /* 0x000fe20000201400 */
[----:B------:R-:W-:Y:S01]  /*0c30*/  ULDC UR4, c[0x0][0x254] ;  /* 0x0000950000047ab9 */ /* 0x000fe20000000800 */
[----:B------:R-:W-:Y:S01]  /*0c40*/  IADD3 R0, R0, 0x1, RZ ;  /* 0x0000000100007810 */ /* 0x000fe20007ffe0ff */
        /* <DEDUP_REMOVED lines=17> */
[----:B------:R-:W-:Y:S02]  /*0d60*/  MOV R7, R29 ;  /* 0x0000001d00077202 */ /* 0x000fe40000000f00 */
[----:B------:R-:W-:-:S07]  /*0d70*/  MOV R4, 0xd90 ;  /* 0x00000d9000047802 */ /* 0x000fce0000000f00 */
[----:B0-----:R-:W-:Y:S05]  /*0d80*/  CALL.REL.NOINC `($__internal_7_$__cuda_sm20_div_u64) ;  /* 0x0000001800d87944 */ /* 0x001fea0003c00000 */
[----:B------:R-:W-:Y:S01]  /*0d90*/  IMAD.MOV R3, RZ, RZ, -R8 ;  /* 0x000000ffff037224 */ /* 0x000fe200078e0a08 */
[----:B------:R-:W-:-:S03]  /*0da0*/  ULDC UR4, c[0x0][0x250] ;  /* 0x0000940000047ab9 */ /* 0x000fc60000000800 */
[----:B------:R-:W-:Y:S01]  /*0db0*/  IMAD R4, R3, UR4, R28 ;  /* 0x0000000403047c24 */ /* 0x000fe2000f8e021c */
[----:B------:R-:W-:Y:S06]  /*0dc0*/  BRA `(.L_x_93) ;  /* 0x0000000000587947 */ /* 0x000fec0003800000 */
.L_x_92:
[----:B------:R-:W-:Y:S01]  /*0dd0*/  ULDC UR4, c[0x0][0x250] ;  /* 0x0000940000047ab9 */ /* 0x000fe20000000800 */
[----:B------:R-:W-:Y:S01]  /*0de0*/  MOV R9, RZ ;  /* 0x000000ff00097202 */ /* 0x000fe20000000f00 */
[----:B------:R-:W1:Y:S01]  /*0df0*/  I2F.U32.RP R4, UR4 ;  /* 0x0000000400047d06 */ /* 0x000e620008209000 */
[----:B------:R-:W-:-:S07]  /*0e00*/  ISETP.NE.U32.AND P2, PT, RZ, UR4, PT ;  /* 0x00000004ff007c0c */ /* 0x000fce000bf45070 */
[----:B-1----:R-:W0:Y:S02]  /*0e10*/  MUFU.RCP R4, R4 ;  /* 0x0000000400047308 */ /* 0x002e240000001000 */
        /* <DEDUP_REMOVED lines=14> */
[----:B------:R-:W-:-:S05]  /*0f00*/  @!P2 LOP3.LUT R8, RZ, UR4, RZ, 0x33, !PT ;  /* 0x00000004ff08ac12 */ /* 0x000fca000f8e33ff */
[----:B------:R-:W-:-:S04]  /*0f10*/  IMAD.MOV R3, RZ, RZ, -R8 ;  /* 0x000000ffff037224 */ /* 0x000fc800078e0a08 */
[----:B------:R-:W-:-:S07]  /*0f20*/  IMAD R4, R3, UR4, R28 ;  /* 0x0000000403047c24 */ /* 0x000fce000f8e021c */
.L_x_93:
[----:B------:R-:W-:Y:S05]  /*0f30*/  BSYNC B0 ;  /* 0x0000000000007941 */ /* 0x000fea0003800000 */
.L_x_91:
        /* <DEDUP_REMOVED lines=12> */
.L_x_95:
        /* <DEDUP_REMOVED lines=18> */
.L_x_96:
[----:B------:R-:W-:Y:S05]  /*1120*/  BSYNC B0 ;  /* 0x0000000000007941 */ /* 0x000fea0003800000 */
.L_x_94:
        /* <DEDUP_REMOVED lines=35> */
.L_x_112:
        /* <DEDUP_REMOVED lines=8> */
.L_x_111:
        /* <DEDUP_REMOVED lines=12> */
.L_x_110:
        /* <DEDUP_REMOVED lines=31> */
[----:B------:R-:W-:Y:S02]  /*1690*/  ISETP.NE.AND P0, PT, R3, 0x1, PT ;  /* 0x000000010300780c */ /* 0x000fe40003f05270 */
[----:B------:R-:W-:Y:S01]  /*16a0*/  IADD3 R8, R10, 0x1, RZ ;  /* 0x000000010a087810 */ /* 0x000fe20007ffe0ff */
[----:B--2---:R-:W-:-:S05]  /*16b0*/  HADD2.F32 R19, -RZ, R4.H0_H0 ;  /* 0x20000004ff137230 */ /* 0x004fca0000004100 */
[----:B------:R-:W-:-:S05]  /*16c0*/  FADD.FTZ R22, R22, R19 ;  /* 0x0000001316167221 */ /* 0x000fca0000010000 */
[----:B------:R-:W-:Y:S05]  /*16d0*/  @!P0 BRA `(.L_x_104) ;  /* 0x0000000000248947 */ /* 0x000fea0003800000 */
[----:B------:R-:W-:Y:S01]  /*16e0*/  ISETP.NE.AND P0, PT, R3, 0x2, PT ;  /* 0x000000020300780c */ /* 0x000fe20003f05270 */
[----:B------:R-:W2:-:S12]  /*16f0*/  LDG.E.U16 R4, desc[UR12][R16.64+0x2] ;  /* 0x0000020c10047981 */ /* 0x000e98000c1e1500 */
[----:B------:R-:W3:Y:S01]  /*1700*/  @P0 LDG.E.U16 R18, desc[UR12][R16.64+0x4] ;  /* 0x0000040c10120981 */ /* 0x000ee2000c1e1500 */
[----:B------:R-:W-:Y:S01]  /*1710*/  IMAD.MOV.U32 R8, RZ, RZ, R23 ;  /* 0x000000ffff087224 */ /* 0x000fe200078e0017 */
[----:B------:R-:W-:Y:S01]  /*1720*/  @P0 MOV R8, R21 ;  /* 0x0000001500080202 */ /* 0x000fe20000000f00 */
[----:B--2---:R-:W-:-:S05]  /*1730*/  HADD2.F32 R19, -RZ, R4.H0_H0 ;  /* 0x20000004ff137230 */ /* 0x004fca0000004100 */
[----:B------:R-:W-:Y:S01]  /*1740*/  FADD.FTZ R22, R22, R19 ;  /* 0x0000001316167221 */ /* 0x000fe20000010000 */
[----:B---3--:R-:W-:-:S05]  /*1750*/  @P0 HADD2.F32 R19, -RZ, R18.H0_H0 ;  /* 0x20000012ff130230 */ /* 0x008fca0000004100 */
[----:B------:R-:W-:-:S07]  /*1760*/  @P0 FADD.FTZ R22, R22, R19 ;  /* 0x0000001316160221 */ /* 0x000fce0000010000 */
.L_x_104:
[----:B------:R-:W-:Y:S05]  /*1770*/  BSYNC B3 ;  /* 0x0000000000037941 */ /* 0x000fea0003800000 */
.L_x_103:
[----:B------:R-:W-:Y:S05]  /*1780*/  @!P1 BRA `(.L_x_102) ;  /* 0x0000000800789947 */ /* 0x000fea0003800000 */
[----:B------:R-:W-:Y:S01]  /*1790*/  IMAD.IADD R4, R0, 0x1, -R8 ;  /* 0x0000000100047824 */ /* 0x000fe200078e0a08 */
[----:B------:R-:W-:Y:S01]  /*17a0*/  BSSY B3, `(.L_x_105) ;  /* 0x0000055000037945 */ /* 0x000fe20003800000 */
[----:B------:R-:W-:-:S03]  /*17b0*/  PLOP3.LUT P0, PT, PT, PT, PT, 0x80, 0x0 ;  /* 0x000000000000781c */ /* 0x000fc60003f0f070 */
[----:B------:R-:W-:-:S13]  /*17c0*/  ISETP.GT.AND P2, PT, R4, 0xc, PT ;  /* 0x0000000c0400780c */ /* 0x000fda0003f44270 */
[----:B------:R-:W-:Y:S05]  /*17d0*/  @!P2 BRA `(.L_x_106) ;  /* 0x000000040044a947 */ /* 0x000fea0003800000 */
[----:B------:R-:W-:Y:S02]  /*17e0*/  PLOP3.LUT P0, PT, PT, PT, PT, 0x8, 0x0 ;  /* 0x000000000000781c */ /* 0x000fe40003f0e170 */
[----:B------:R-:W-:-:S11]  /*17f0*/  IADD3 R4, R0, -0xc, RZ ;  /* 0xfffffff400047810 */ /* 0x000fd60007ffe0ff */
.L_x_107:
[----:B------:R-:W-:Y:S01]  /*1800*/  ULDC.64 UR6, c[0x0][0x238] ;  /* 0x00008e0000067ab9 */ /* 0x000fe20000000a00 */
[--C-:B------:R-:W-:Y:S01]  /*1810*/  SHF.R.S32.HI R17, RZ, 0x1f, R8.reuse ;  /* 0x0000001fff117819 */ /* 0x100fe20000011408 */
[----:B------:R-:W-:Y:S01]  /*1820*/  IMAD R20, R9, UR6, RZ ;  /* 0x0000000609147c24 */ /* 0x000fe2000f8e02ff */
[----:B------:R-:W-:Y:S01]  /*1830*/  ULDC.64 UR8, c[0x0][0x210] ;  /* 0x0000840000087ab9 */ /* 0x000fe20000000a00 */
[----:B------:R-:W-:Y:S02]  /*1840*/  IMAD.MOV.U32 R16, RZ, RZ, R8 ;  /* 0x000000ffff107224 */ /* 0x000fe400078e0008 */
[C---:B------:R-:W-:Y:S02]  /*1850*/  IMAD R20, R14.reuse, UR7, R20 ;  /* 0x000000070e147c24 */ /* 0x040fe4000f8e0214 */
[----:B------:R-:W-:-:S03]  /*1860*/  IMAD.WIDE.U32 R16, R14, UR6, R16 ;  /* 0x000000060e107c25 */ /* 0x000fc6000f8e0010 */
[----:B------:R-:W-:Y:S02]  /*1870*/  LEA R18, P2, R16, UR8, 0x1 ;  /* 0x0000000810127c11 */ /* 0x000fe4000f8408ff */
[----:B------:R-:W-:-:S04]  /*1880*/  IADD3 R17, R20, R17, RZ ;  /* 0x0000001114117210 */ /* 0x000fc80007ffe0ff */
[----:B------:R-:W-:-:S05]  /*1890*/  LEA.HI.X R19, R16, UR9, R17, 0x1, P2 ;  /* 0x0000000910137c11 */ /* 0x000fca00090f0c11 */
[----:B------:R-:W2:Y:S02]  /*18a0*/  LDG.E.U16 R16, desc[UR12][R18.64] ;  /* 0x0000000c12107981 */ /* 0x000ea4000c1e1500 */
[----:B--2---:R-:W-:Y:S02]  /*18b0*/  HADD2.F32 R17, -RZ, R16.H0_H0 ;  /* 0x20000010ff117230 */ /* 0x004fe40000004100 */
[----:B------:R-:W2:Y:S03]  /*18c0*/  LDG.E.U16 R16, desc[UR12][R18.64+0x2] ;  /* 0x0000020c12107981 */ /* 0x000ea6000c1e1500 */
[----:B------:R-:W-:Y:S01]  /*18d0*/  FADD.FTZ R22, R17, R22 ;  /* 0x0000001611167221 */ /* 0x000fe20000010000 */
[----:B--2---:R-:W-:Y:S02]  /*18e0*/  HADD2.F32 R17, -RZ, R16.H0_H0 ;  /* 0x20000010ff117230 */ /* 0x004fe40000004100 */
[----:B------:R-:W2:Y:S03]  /*18f0*/  LDG.E.U16 R16, desc[UR12][R18.64+0x4] ;  /* 0x0000040c12107981 */ /* 0x000ea6000c1e1500 */
[----:B------:R-:W-:Y:S01]  /*1900*/  FADD.FTZ R22, R22, R17 ;  /* 0x0000001116167221 */ /* 0x000fe20000010000 */
[----:B--2---:R-:W-:-:S02]  /*1910*/  HADD2.F32 R17, -RZ, R16.H0_H0 ;  /* 0x20000010ff117230 */ /* 0x004fc40000004100 */
[----:B------:R-:W2:Y:S03]  /*1920*/  LDG.E.U16 R16, desc[UR12][R18.64+0x6] ;  /* 0x0000060c12107981 */ /* 0x000ea6000c1e1500 */
[----:B------:R-:W-:Y:S01]  /*1930*/  FADD.FTZ R22, R22, R17 ;  /* 0x0000001116167221 */ /* 0x000fe20000010000 */
[----:B--2---:R-:W-:Y:S02]  /*1940*/  HADD2.F32 R17, -RZ, R16.H0_H0 ;  /* 0x20000010ff117230 */ /* 0x004fe40000004100 */
[----:B------:R-:W-:-:S03]  /*1950*/  VIADD R16, R8, 0x4 ;  /* 0x0000000408107836 */ /* 0x000fc60000000000 */
[----:B------:R-:W-:Y:S02]  /*1960*/  FADD.FTZ R22, R22, R17 ;  /* 0x0000001116167221 */ /* 0x000fe40000010000 */
[----:B------:R-:W-:-:S03]  /*1970*/  SHF.R.S32.HI R17, RZ, 0x1f, R16 ;  /* 0x0000001fff117819 */ /* 0x000fc60000011410 */
[----:B------:R-:W-:-:S05]  /*1980*/  IMAD.WIDE.U32 R16, R14, UR6, R16 ;  /* 0x000000060e107c25 */ /* 0x000fca000f8e0010 */
[----:B------:R-:W-:Y:S02]  /*1990*/  IADD3 R17, R20, R17, RZ ;  /* 0x0000001114117210 */ /* 0x000fe40007ffe0ff */
[----:B------:R-:W-:-:S04]  /*19a0*/  LEA R18, P2, R16, UR8, 0x1 ;  /* 0x0000000810127c11 */ /* 0x000fc8000f8408ff */
        /* <DEDUP_REMOVED lines=37> */
[----:B------:R-:W2:Y:S04]  /*1c00*/  LDG.E.U16 R16, desc[UR12][R18.64] ;  /* 0x0000000c12107981 */ /* 0x000ea8000c1e1500 */
[----:B------:R-:W3:Y:S01]  /*1c10*/  LDG.E.U16 R20, desc[UR12][R18.64+0x6] ;  /* 0x0000060c12147981 */ /* 0x000ee2000c1e1500 */
[----:B--2---:R-:W-:-:S05]  /*1c20*/  HADD2.F32 R17, -RZ, R16.H0_H0 ;  /* 0x20000010ff117230 */ /* 0x004fca0000004100 */
[----:B------:R-:W-:Y:S02]  /*1c30*/  FADD.FTZ R16, R22, R17 ;  /* 0x0000001116107221 */ /* 0x000fe40000010000 */
[----:B------:R-:W2:Y:S01]  /*1c40*/  LDG.E.U16 R17, desc[UR12][R18.64+0x2] ;  /* 0x0000020c12117981 */ /* 0x000ea2000c1e1500 */
[----:B------:R-:W-:Y:S02]  /*1c50*/  VIADD R8, R8, 0x10 ;  /* 0x0000001008087836 */ /* 0x000fe40000000000 */
[----:B--2---:R-:W-:-:S05]  /*1c60*/  HADD2.F32 R17, -RZ, R17.H0_H0 ;  /* 0x20000011ff117230 */ /* 0x004fca0000004100 */
[----:B------:R-:W-:Y:S02]  /*1c70*/  FADD.FTZ R16, R16, R17 ;  /* 0x0000001110107221 */ /* 0x000fe40000010000 */
[----:B------:R-:W2:Y:S01]  /*1c80*/  LDG.E.U16 R17, desc[UR12][R18.64+0x4] ;  /* 0x0000040c12117981 */ /* 0x000ea2000c1e1500 */
[----:B------:R-:W-:Y:S01]  /*1c90*/  ISETP.GE.AND P2, PT, R8, R4, PT ;  /* 0x000000040800720c */ /* 0x000fe20003f46270 */
[----:B--2---:R-:W-:-:S05]  /*1ca0*/  HADD2.F32 R17, -RZ, R17.H0_H0 ;  /* 0x20000011ff117230 */ /* 0x004fca0000004100 */
[----:B------:R-:W-:Y:S01]  /*1cb0*/  FADD.FTZ R16, R16, R17 ;  /* 0x0000001110107221 */ /* 0x000fe20000010000 */
[----:B---3--:R-:W-:-:S05]  /*1cc0*/  HADD2.F32 R17, -RZ, R20.H0_H0 ;  /* 0x20000014ff117230 */ /* 0x008fca0000004100 */
[----:B------:R-:W-:Y:S01]  /*1cd0*/  FADD.FTZ R22, R16, R17 ;  /* 0x0000001110167221 */ /* 0x000fe20000010000 */
[----:B------:R-:W-:Y:S06]  /*1ce0*/  @!P2 BRA `(.L_x_107) ;  /* 0xfffffff800c4a947 */ /* 0x000fec000383ffff */
.L_x_106:
[----:B------:R-:W-:Y:S05]  /*1cf0*/  BSYNC B3 ;  /* 0x0000000000037941 */ /* 0x000fea0003800000 */
.L_x_105:
[----:B------:R-:W-:Y:S01]  /*1d00*/  IADD3 R4, R0, -R8, RZ ;  /* 0x8000000800047210 */ /* 0x000fe20007ffe0ff */
[----:B------:R-:W-:Y:S03]  /*1d10*/  BSSY B3, `(.L_x_108) ;  /* 0x000002d000037945 */ /* 0x000fe60003800000 */
[----:B------:R-:W-:-:S13]  /*1d20*/  ISETP.GT.AND P2, PT, R4, 0x4, PT ;  /* 0x000000040400780c */ /* 0x000fda0003f44270 */
[----:B------:R-:W-:Y:S05]  /*1d30*/  @!P2 BRA `(.L_x_109) ;  /* 0x0000000000a8a947 */ /* 0x000fea0003800000 */
        /* <DEDUP_REMOVED lines=10> */
[----:B------:R-:W2:Y:S04]  /*1de0*/  LDG.E.U16 R16, desc[UR12][R18.64] ;  /* 0x0000000c12107981 */ /* 0x000ea8000c1e1500 */
[----:B------:R0:W3:Y:S01]  /*1df0*/  LDG.E.U16 R20, desc[UR12][R18.64+0x6] ;  /* 0x0000060c12147981 */ /* 0x0000e2000c1e1500 */
[----:B--2---:R-:W-:-:S03]  /*1e00*/  HADD2.F32 R17, -RZ, R16.H0_H0 ;  /* 0x20000010ff117230 */ /* 0x004fc60000004100 */
[----:B------:R-:W2:Y:S02]  /*1e10*/  LDG.E.U16 R16, desc[UR12][R18.64+0x2] ;  /* 0x0000020c12107981 */ /* 0x000ea4000c1e1500 */
[----:B------:R-:W-:Y:S01]  /*1e20*/  FADD.FTZ R22, R22, R17 ;  /* 0x0000001116167221 */ /* 0x000fe20000010000 */
[----:B--2---:R-:W-:Y:S02]  /*1e30*/  HADD2.F32 R17, -RZ, R16.H0_H0 ;  /* 0x20000010ff117230 */ /* 0x004fe40000004100 */
        /* <DEDUP_REMOVED lines=8> */
[----:B0-----:R-:W-:-:S04]  /*1ec0*/  LEA R18, P0, R16, UR8, 0x1 ;  /* 0x0000000810127c11 */ /* 0x001fc8000f8008ff */
[----:B------:R-:W-:-:S05]  /*1ed0*/  LEA.HI.X R19, R16, UR9, R4, 0x1, P0 ;  /* 0x0000000910137c11 */ /* 0x000fca00080f0c04 */
[----:B------:R-:W2:Y:S04]  /*1ee0*/  LDG.E.U16 R16, desc[UR12][R18.64] ;  /* 0x0000000c12107981 */ /* 0x000ea8000c1e1500 */
[----:B------:R-:W4:Y:S01]  /*1ef0*/  LDG.E.U16 R4, desc[UR12][R18.64+0x2] ;  /* 0x0000020c12047981 */ /* 0x000f22000c1e1500 */
[----:B---3--:R-:W-:-:S03]  /*1f00*/  HADD2.F32 R17, -RZ, R20.H0_H0 ;  /* 0x20000014ff117230 */ /* 0x008fc60000004100 */
[----:B------:R-:W3:Y:S02]  /*1f10*/  LDG.E.U16 R20, desc[UR12][R18.64+0x6] ;  /* 0x0000060c12147981 */ /* 0x000ee4000c1e1500 */
[----:B------:R-:W-:Y:S01]  /*1f20*/  FADD.FTZ R17, R22, R17 ;  /* 0x0000001116117221 */ /* 0x000fe20000010000 */
[----:B--2---:R-:W-:-:S05]  /*1f30*/  HADD2.F32 R16, -RZ, R16.H0_H0 ;  /* 0x20000010ff107230 */ /* 0x004fca0000004100 */
[----:B------:R-:W-:Y:S01]  /*1f40*/  FADD.FTZ R16, R17, R16 ;  /* 0x0000001011107221 */ /* 0x000fe20000010000 */
[----:B----4-:R-:W-:Y:S02]  /*1f50*/  HADD2.F32 R17, -RZ, R4.H0_H0 ;  /* 0x20000004ff117230 */ /* 0x010fe40000004100 */
[----:B------:R-:W2:Y:S03]  /*1f60*/  LDG.E.U16 R4, desc[UR12][R18.64+0x4] ;  /* 0x0000040c12047981 */ /* 0x000ea6000c1e1500 */
[----:B------:R-:W-:Y:S01]  /*1f70*/  FADD.FTZ R16, R16, R17 ;  /* 0x0000001110107221 */ /* 0x000fe20000010000 */
[----:B------:R-:W-:Y:S01]  /*1f80*/  PLOP3.LUT P0, PT, PT, PT, PT, 0x8, 0x0 ;  /* 0x000000000000781c */ /* 0x000fe20003f0e170 */
[----:B------:R-:W-:Y:S02]  /*1f90*/  VIADD R8, R8, 0x8 ;  /* 0x0000000808087836 */ /* 0x000fe40000000000 */
[----:B--2---:R-:W-:-:S05]  /*1fa0*/  HADD2.F32 R17, -RZ, R4.H0_H0 ;  /* 0x20000004ff117230 */ /* 0x004fca0000004100 */
[----:B------:R-:W-:Y:S01]  /*1fb0*/  FADD.FTZ R16, R16, R17 ;  /* 0x0000001110107221 */ /* 0x000fe20000010000 */
[----:B---3--:R-:W-:-:S05]  /*1fc0*/  HADD2.F32 R17, -RZ, R20.H0_H0 ;  /* 0x20000014ff117230 */ /* 0x008fca0000004100 */
[----:B------:R-:W-:-:S07]  /*1fd0*/  FADD.FTZ R22, R16, R17 ;  /* 0x0000001110167221 */ /* 0x000fce0000010000 */
.L_x_109:
[----:B------:R-:W-:Y:S05]  /*1fe0*/  BSYNC B3 ;  /* 0x0000000000037941 */ /* 0x000fea0003800000 */
.L_x_108:
[----:B------:R-:W-:-:S13]  /*1ff0*/  ISETP.LT.OR P0, PT, R8, R0, P0 ;  /* 0x000000000800720c */ /* 0x000fda0000701670 */
[----:B------:R-:W-:Y:S05]  /*2000*/  @!P0 BRA `(.L_x_102) ;  /* 0x0000000000588947 */ /* 0x000fea0003800000 */
[----:B------:R-:W-:Y:S01]  /*2010*/  ULDC.64 UR6, c[0x0][0x238] ;  /* 0x00008e0000067ab9 */ /* 0x000fe20000000a00 */
[----:B------:R-:W-:Y:S01]  /*2020*/  SHF.R.S32.HI R17, RZ, 0x1f, R8 ;  /* 0x0000001fff117819 */ /* 0x000fe20000011408 */
[----:B------:R-:W-:Y:S01]  /*2030*/  IMAD R9, R9, UR6, RZ ;  /* 0x0000000609097c24 */ /* 0x000fe2000f8e02ff */
[----:B------:R-:W-:-:S03]  /*2040*/  MOV R16, R8 ;  /* 0x0000000800107202 */ /* 0x000fc60000000f00 */
[C---:B------:R-:W-:Y:S02]  /*2050*/  IMAD R9, R14.reuse, UR7, R9 ;  /* 0x000000070e097c24 */ /* 0x040fe4000f8e0209 */
[----:B------:R-:W-:Y:S01]  /*2060*/  IMAD.WIDE.U32 R16, R14, UR6, R16 ;  /* 0x000000060e107c25 */ /* 0x000fe2000f8e0010 */
[----:B------:R-:W-:-:S03]  /*2070*/  ULDC.64 UR6, c[0x0][0x210] ;  /* 0x0000840000067ab9 */ /* 0x000fc60000000a00 */
[----:B------:R-:W-:Y:S01]  /*2080*/  IMAD.IADD R9, R9, 0x1, R17 ;  /* 0x0000000109097824 */ /* 0x000fe200078e0211 */
[----:B------:R-:W-:-:S04]  /*2090*/  LEA R8, P0, R16, UR6, 0x1 ;  /* 0x0000000610087c11 */ /* 0x000fc8000f8008ff */
[----:B------:R-:W-:-:S05]  /*20a0*/  LEA.HI.X R9, R16, UR7, R9, 0x1, P0 ;  /* 0x0000000710097c11 */ /* 0x000fca00080f0c09 */
[----:B------:R-:W2:Y:S04]  /*20b0*/  LDG.E.U16 R4, desc[UR12][R8.64] ;  /* 0x0000000c08047981 */ /* 0x000ea8000c1e1500 */
[----:B------:R-:W3:Y:S04]  /*20c0*/  LDG.E.U16 R14, desc[UR12][R8.64+0x2] ;  /* 0x0000020c080e7981 */ /* 0x000ee8000c1e1500 */
[----:B------:R-:W4:Y:S04]  /*20d0*/  LDG.E.U16 R16, desc[UR12][R8.64+0x4] ;  /* 0x0000040c08107981 */ /* 0x000f28000c1e1500 */
[----:B------:R-:W5:Y:S01]  /*20e0*/  LDG.E.U16 R18, desc[UR12][R8.64+0x6] ;  /* 0x0000060c08127981 */ /* 0x000f62000c1e1500 */
[----:B--2---:R-:W-:-:S02]  /*20f0*/  HADD2.F32 R15, -RZ, R4.H0_H0 ;  /* 0x20000004ff0f7230 */ /* 0x004fc40000004100 */
[----:B---3--:R-:W-:-:S03]  /*2100*/  HADD2.F32 R14, -RZ, R14.H0_H0 ;  /* 0x2000000eff0e7230 */ /* 0x008fc60000004100 */
[----:B------:R-:W-:Y:S01]  /*2110*/  FADD.FTZ R15, R22, R15 ;  /* 0x0000000f160f7221 */ /* 0x000fe20000010000 */
[----:B----4-:R-:W-:-:S03]  /*2120*/  HADD2.F32 R17, -RZ, R16.H0_H0 ;  /* 0x20000010ff117230 */ /* 0x010fc60000004100 */
[----:B------:R-:W-:Y:S01]  /*2130*/  FADD.FTZ R14, R15, R14 ;  /* 0x0000000e0f0e7221 */ /* 0x000fe20000010000 */
[----:B-----5:R-:W-:-:S03]  /*2140*/  HADD2.F32 R15, -RZ, R18.H0_H0 ;  /* 0x20000012ff0f7230 */ /* 0x020fc60000004100 */
[----:B------:R-:W-:-:S04]  /*2150*/  FADD.FTZ R14, R14, R17 ;  /* 0x000000110e0e7221 */ /* 0x000fc80000010000 */
[----:B------:R-:W-:-:S07]  /*2160*/  FADD.FTZ R22, R14, R15 ;  /* 0x0000000f0e167221 */ /* 0x000fce0000010000 */
.L_x_102:
[----:B------:R-:W-:Y:S05]  /*2170*/  BSYNC B0 ;  /* 0x0000000000007941 */ /* 0x000fea0003800000 */
.L_x_101:
[----:B------:R-:W-:-:S04]  /*2180*/  IADD3 R6, R6, 0x1, RZ ;  /* 0x0000000106067810 */ /* 0x000fc80007ffe0ff */
[----:B------:R-:W-:-:S13]  /*2190*/  ISETP.GE.AND P0, PT, R6, R2, PT ;  /* 0x000000020600720c */ /* 0x000fda0003f06270 */
[----:B------:R-:W-:Y:S05]  /*21a0*/  @!P0 BRA `(.L_x_110) ;  /* 0xfffffff000bc8947 */ /* 0x000fea000383ffff */
.L_x_100:
[----:B------:R-:W-:Y:S05]  /*21b0*/  BSYNC B1 ;  /* 0x0000000000017941 */ /* 0x000fea0003800000 */
.L_x_99:
[----:B------:R-:W-:-:S05]  /*21c0*/  VIADD R5, R5, 0x1 ;  /* 0x0000000105057836 */ /* 0x000fca0000000000 */
[----:B------:R-:W-:-:S13]  /*21d0*/  ISETP.GE.AND P0, PT, R5, R25, PT ;  /* 0x000000190500720c */ /* 0x000fda0003f06270 */
[----:B------:R-:W-:Y:S05]  /*21e0*/  @!P0 BRA `(.L_x_111) ;  /* 0xfffffff0007c8947 */ /* 0x000fea000383ffff */
.L_x_98:
[----:B------:R-:W-:Y:S05]  /*21f0*/  BSYNC B2 ;  /* 0x0000000000027941 */ /* 0x000fea0003800000 */
.L_x_97:
[----:B------:R-:W0:Y:S01]  /*2200*/  LDC.64 R4, c[0x0][0x218] ;  /* 0x00008600ff047b82 */ /* 0x000e220000000a00 */
[----:B------:R-:W-:Y:S01]  /*2210*/  ULDC.64 UR8, c[0x0][0x240] ;  /* 0x0000900000087ab9 */ /* 0x000fe20000000a00 */
[----:B------:R-:W-:Y:S01]  /*2220*/  ULDC.64 UR10, c[0x0][0x248] ;  /* 0x00009200000a7ab9 */ /* 0x000fe20000000a00 */
[----:B------:R-:W-:Y:S01]  /*2230*/  ULDC.64 UR14, c[0x0][0x258] ;  /* 0x00009600000e7ab9 */ /* 0x000fe20000000a00 */
[----:B------:R-:W-:Y:S01]  /*2240*/  UIMAD UR11, UR11, UR8, URZ ;  /* 0x000000080b0b72a4 */ /* 0x000fe2000f8e023f */
[C---:B------:R-:W-:Y:S01]  /*2250*/  LEA R8, P0, R28.reuse, UR14, 0x1 ;  /* 0x0000000e1c087c11 */ /* 0x040fe2000f8008ff */
[----:B------:R-:W-:Y:S01]  /*2260*/  UIMAD.WIDE.U32 UR6, UR10, UR8, URZ ;  /* 0x000000080a0672a5 */ /* 0x000fe2000f8e003f */
[----:B------:R-:W-:Y:S01]  /*2270*/  F2FP.F16.F32.PACK_AB R22, RZ, R22 ;  /* 0x00000016ff16723e */ /* 0x000fe200000000ff */
        /* <DEDUP_REMOVED lines=15> */
[----:B------:R-:W-:-:S05]  /*2370*/  IMAD R7, R7, UR8, R4 ;  /* 0x0000000807077c24 */ /* 0x000fca000f8e0204 */
[----:B------:R-:W-:Y:S01]  /*2380*/  IADD3 R29, R29, R7, RZ ;  /* 0x000000071d1d7210 */ /* 0x000fe20007ffe0ff */
[----:B--2---:R-:W-:Y:S06]  /*2390*/  @!P0 BRA `(.L_x_112) ;  /* 0xffffffec00f08947 */ /* 0x004fec000383ffff */
[----:B------:R-:W-:Y:S05]  /*23a0*/  EXIT ;  /* 0x000000000000794d */ /* 0x000fea0003800000 */
        .weak           $__internal_6_$__cuda_sm20_div_s64
        .type           $__internal_6_$__cuda_sm20_div_s64,@function
        .size           $__internal_6_$__cuda_sm20_div_s64,($__internal_7_$__cuda_sm20_div_u64 - $__internal_6_$__cuda_sm20_div_s64)
$__internal_6_$__cuda_sm20_div_s64:
        /* <DEDUP_REMOVED lines=8> */
[----:B0-----:R-:W-:-:S06]  /*2430*/  VIADD R2, R6, 0x1ffffffe ;  /* 0x1ffffffe06027836 */ /* 0x001fcc0000000000 */
[----:B------:R-:W0:Y:S02]  /*2440*/  F2I.U64.TRUNC R2, R2 ;  /* 0x0000000200027311 */ /* 0x000e24000020d800 */
[----:B0-----:R-:W-:-:S04]  /*2450*/  IMAD.WIDE.U32 R4, R2, UR4, RZ ;  /* 0x0000000402047c25 */ /* 0x001fc8000f8e00ff */
[----:B------:R-:W-:Y:S01]  /*2460*/  IMAD R5, R2, UR5, R5 ;  /* 0x0000000502057c24 */ /* 0x000fe2000f8e0205 */
[----:B------:R-:W-:-:S03]  /*2470*/  IADD3 R7, P0, RZ, -R4, RZ ;  /* 0x80000004ff077210 */ /* 0x000fc60007f1e0ff */
[----:B------:R-:W-:Y:S02]  /*2480*/  IMAD R5, R3, UR4, R5 ;  /* 0x0000000403057c24 */ /* 0x000fe4000f8e0205 */
[----:B------:R-:W-:-:S03]  /*2490*/  IMAD.HI.U32 R4, R2, R7, RZ ;  /* 0x0000000702047227 */ /* 0x000fc600078e00ff */
[----:B------:R-:W-:Y:S01]  /*24a0*/  IADD3.X R9, RZ, ~R5, RZ, P0, !PT ;  /* 0x80000005ff097210 */ /* 0x000fe200007fe4ff */
[----:B------:R-:W-:-:S04]  /*24b0*/  IMAD.MOV.U32 R5, RZ, RZ, R2 ;  /* 0x000000ffff057224 */ /* 0x000fc800078e0002 */
[----:B------:R-:W-:-:S04]  /*24c0*/  IMAD.WIDE.U32 R4, P0, R2, R9, R4 ;  /* 0x0000000902047225 */ /* 0x000fc80007800004 */
[C---:B------:R-:W-:Y:S02]  /*24d0*/  IMAD R11, R3.reuse, R9, RZ ;  /* 0x00000009030b7224 */ /* 0x040fe400078e02ff */
[----:B------:R-:W-:-:S04]  /*24e0*/  IMAD.HI.U32 R4, P1, R3, R7, R4 ;  /* 0x0000000703047227 */ /* 0x000fc80007820004 */
[----:B------:R-:W-:Y:S01]  /*24f0*/  IMAD.HI.U32 R9, R3, R9, RZ ;  /* 0x0000000903097227 */ /* 0x000fe200078e00ff */
[----:B------:R-:W-:-:S04]  /*2500*/  IADD3 R5, P2, R11, R4, RZ ;  /* 0x000000040b057210 */ /* 0x000fc80007f5e0ff */
[----:B------:R-:W-:Y:S01]  /*2510*/  IADD3.X R4, R9, R3, RZ, P0, !PT ;  /* 0x0000000309047210 */ /* 0x000fe200007fe4ff */
[C---:B------:R-:W-:Y:S01]  /*2520*/  IMAD.WIDE.U32 R2, R5.reuse, UR4, RZ ;  /* 0x0000000405027c25 */ /* 0x040fe2000f8e00ff */
[----:B------:R-:W-:Y:S02]  /*2530*/  IADD3 R9, P4, RZ, -R28, RZ ;  /* 0x8000001cff097210 */ /* 0x000fe40007f9e0ff */
[----:B------:R-:W-:Y:S01]  /*2540*/  IADD3.X R7, RZ, RZ, R4, P2, P1 ;  /* 0x000000ffff077210 */ /* 0x000fe200017e2404 */
[----:B------:R-:W-:Y:S01]  /*2550*/  IMAD R4, R5, UR5, R3 ;  /* 0x0000000505047c24 */ /* 0x000fe2000f8e0203 */
[----:B------:R-:W-:Y:S02]  /*2560*/  IADD3 R3, P0, RZ, -R2, RZ ;  /* 0x80000002ff037210 */ /* 0x000fe40007f1e0ff */
[----:B------:R-:W-:Y:S01]  /*2570*/  SEL R9, R9, R28, !P3 ;  /* 0x0000001c09097207 */ /* 0x000fe20005800000 */
[----:B------:R-:W-:Y:S01]  /*2580*/  IMAD R2, R7, UR4, R4 ;  /* 0x0000000407027c24 */ /* 0x000fe2000f8e0204 */
[----:B------:R-:W-:Y:S01]  /*2590*/  IADD3.X R8, RZ, ~R29, RZ, P4, !PT ;  /* 0x8000001dff087210 */ /* 0x000fe200027fe4ff */
[----:B------:R-:W-:-:S03]  /*25a0*/  IMAD.HI.U32 R4, R5, R3, RZ ;  /* 0x0000000305047227 */ /* 0x000fc600078e00ff */
[----:B------:R-:W-:Y:S01]  /*25b0*/  SEL R8, R8, R29, !P3 ;  /* 0x0000001d08087207 */ /* 0x000fe20005800000 */
[----:B------:R-:W-:-:S04]  /*25c0*/  IMAD.X R2, RZ, RZ, ~R2, P0 ;  /* 0x000000ffff027224 */ /* 0x000fc800000e0e02 */
[----:B------:R-:W-:-:S04]  /*25d0*/  IMAD.WIDE.U32 R4, P0, R5, R2, R4 ;  /* 0x0000000205047225 */ /* 0x000fc80007800004 */
[----:B------:R-:W-:Y:S01]  /*25e0*/  IMAD.HI.U32 R5, P1, R7, R3, R4 ;  /* 0x0000000307057227 */ /* 0x000fe20007820004 */
[----:B------:R-:W-:-:S03]  /*25f0*/  HFMA2.MMA R3, -RZ, RZ, 0, 0 ;  /* 0x00000000ff037435 */ /* 0x000fc600000001ff */
[CC--:B------:R-:W-:Y:S02]  /*2600*/  IMAD R4, R7.reuse, R2.reuse, RZ ;  /* 0x0000000207047224 */ /* 0x0c0fe400078e02ff */
[----:B------:R-:W-:-:S03]  /*2610*/  IMAD.HI.U32 R2, R7, R2, RZ ;  /* 0x0000000207027227 */ /* 0x000fc600078e00ff */
[----:B------:R-:W-:Y:S01]  /*2620*/  IADD3 R5, P2, R4, R5, RZ ;  /* 0x0000000504057210 */ /* 0x000fe20007f5e0ff */
[----:B------:R-:W-:-:S04]  /*2630*/  IMAD.X R7, R2, 0x1, R7, P0 ;  /* 0x0000000102077824 */ /* 0x000fc800000e0607 */
        /* <DEDUP_REMOVED lines=16> */
[----:B------:R-:W-:Y:S02]  /*2740*/  IADD3 R6, P1, R9, -UR4, RZ ;  /* 0x8000000409067c10 */ /* 0x000fe4000ff3e0ff */
[----:B------:R-:W-:Y:S02]  /*2750*/  IADD3.X R3, RZ, R4, RZ, P2, !PT ;  /* 0x00000004ff037210 */ /* 0x000fe400017fe4ff */
        /* <DEDUP_REMOVED lines=9> */
[----:B------:R-:W-:Y:S01]  /*27f0*/  LOP3.LUT R2, R29, UR8, RZ, 0x3c, !PT ;  /* 0x000000081d027c12 */ /* 0x000fe2000f8e3cff */
[----:B------:R-:W-:Y:S01]  /*2800*/  IMAD.X R9, RZ, RZ, R4, P2 ;  /* 0x000000ffff097224 */ /* 0x000fe200010e0604 */
[----:B------:R-:W-:-:S02]  /*2810*/  SEL R8, R8, R5, P0 ;  /* 0x0000000508087207 */ /* 0x000fc40000000000 */
[----:B------:R-:W-:Y:S02]  /*2820*/  ISETP.GE.AND P1, PT, R2, RZ, PT ;  /* 0x000000ff0200720c */ /* 0x000fe40003f26270 */
[----:B------:R-:W-:Y:S02]  /*2830*/  SEL R9, R9, R4, P0 ;  /* 0x0000000409097207 */ /* 0x000fe40000000000 */
[-C--:B------:R-:W-:Y:S02]  /*2840*/  IADD3 R3, P2, RZ, -R8.reuse, RZ ;  /* 0x80000008ff037210 */ /* 0x080fe40007f5e0ff */
[----:B------:R-:W-:Y:S02]  /*2850*/  ISETP.NE.U32.AND P0, PT, RZ, UR6, PT ;  /* 0x00000006ff007c0c */ /* 0x000fe4000bf05070 */
[----:B------:R-:W-:Y:S02]  /*2860*/  IADD3.X R2, RZ, ~R9, RZ, P2, !PT ;  /* 0x80000009ff027210 */ /* 0x000fe400017fe4ff */
[----:B------:R-:W-:-:S02]  /*2870*/  SEL R8, R3, R8, !P1 ;  /* 0x0000000803087207 */ /* 0x000fc40004800000 */
[----:B------:R-:W-:Y:S01]  /*2880*/  SEL R9, R2, R9, !P1 ;  /* 0x0000000902097207 */ /* 0x000fe20004800000 */
[----:B------:R-:W-:Y:S01]  /*2890*/  IMAD.MOV.U32 R2, RZ, RZ, R0 ;  /* 0x000000ffff027224 */ /* 0x000fe200078e0000 */
[----:B------:R-:W-:Y:S02]  /*28a0*/  MOV R3, 0x0 ;  /* 0x0000000000037802 */ /* 0x000fe40000000f00 */
[----:B------:R-:W-:-:S04]  /*28b0*/  ISETP.NE.AND.EX P0, PT, RZ, UR8, PT, P0 ;  /* 0x00000008ff007c0c */ /* 0x000fc8000bf05300 */
[----:B------:R-:W-:Y:S02]  /*28c0*/  SEL R8, R8, 0xffffffff, P0 ;  /* 0xffffffff08087807 */ /* 0x000fe40000000000 */
[----:B------:R-:W-:Y:S01]  /*28d0*/  SEL R9, R9, 0xffffffff, P0 ;  /* 0xffffffff09097807 */ /* 0x000fe20000000000 */
[----:B------:R-:W-:Y:S06]  /*28e0*/  RET.REL.NODEC R2 `(_ZN2at6native53_GLOBAL__N__069e5665_20_UpSampleNearest3d_cu_ab8a35b437upsample_nearest3d_backward_out_frameIN3c104HalfEfXadL_ZNS0_46nearest_neighbor_exact_bw_compute_source_indexEfiiEEEEvPKT_mmmmmmmmPS5_fff) ;  /* 0xffffffd402c47950 */ /* 0x000fec0003c3ffff */
        .weak           $__internal_7_$__cuda_sm20_div_u64
        .type           $__internal_7_$__cuda_sm20_div_u64,@function
        .size           $__internal_7_$__cuda_sm20_div_u64,($__internal_8_$__cuda_sm20_rem_u64 - $__internal_7_$__cuda_sm20_div_u64)
$__internal_7_$__cuda_sm20_div_u64:
[----:B------:R-:W-:Y:S01]  /*28f0*/  IMAD.MOV.U32 R10, RZ, RZ, R6 ;  /* 0x000000ffff0a7224 */ /* 0x000fe200078e0006 */
[----:B------:R-:W-:-:S05]  /*2900*/  MOV R11, R5 ;  /* 0x00000005000b7202 */ /* 0x000fca0000000f00 */
        /* <DEDUP_REMOVED lines=17> */
[----:B------:R-:W-:-:S03]  /*2a20*/  IMAD.WIDE.U32 R2, R9, R6, RZ ;  /* 0x0000000609027225 */ /* 0x000fc600078e00ff */
[----:B------:R-:W-:Y:S01]  /*2a30*/  IADD3.X R11, RZ, RZ, R8, P2, P1 ;  /* 0x000000ffff0b7210 */ /* 0x000fe200017e2408 */
[----:B------:R-:W-:Y:S01]  /*2a40*/  IMAD R3, R9, R5, R3 ;  /* 0x0000000509037224 */ /* 0x000fe200078e0203 */
[----:B------:R-:W-:-:S03]  /*2a50*/  IADD3 R13, P0, RZ, -R2, RZ ;  /* 0x80000002ff0d7210 */ /* 0x000fc60007f1e0ff */
[----:B------:R-:W-:Y:S02]  /*2a60*/  IMAD R3, R11, R6, R3 ;  /* 0x000000060b037224 */ /* 0x000fe400078e0203 */
[----:B------:R-:W-:-:S04]  /*2a70*/  IMAD.HI.U32 R8, R9, R13, RZ ;  /* 0x0000000d09087227 */ /* 0x000fc800078e00ff */
[----:B------:R-:W-:Y:S02]  /*2a80*/  IMAD.X R2, RZ, RZ, ~R3, P0 ;  /* 0x000000ffff027224 */ /* 0x000fe400000e0e03 */
[----:B------:R-:W-:Y:S02]  /*2a90*/  IMAD.MOV.U32 R3, RZ, RZ, RZ ;  /* 0x000000ffff037224 */ /* 0x000fe400078e00ff */
        /* <DEDUP_REMOVED lines=8> */
[----:B------:R-:W-:-:S04]  /*2b20*/  IMAD.WIDE.U32 R2, R9, R7, R2 ;  /* 0x0000000709027225 */ /* 0x000fc800078e0002 */
[C---:B------:R-:W-:Y:S02]  /*2b30*/  IMAD R9, R11.reuse, R7, RZ ;  /* 0x000000070b097224 */ /* 0x040fe400078e02ff */
[----:B------:R-:W-:-:S04]  /*2b40*/  IMAD.HI.U32 R2, P0, R11, R0, R2 ;  /* 0x000000000b027227 */ /* 0x000fc80007800002 */
[----:B------:R-:W-:Y:S01]  /*2b50*/  IMAD.HI.U32 R8, R11, R7, RZ ;  /* 0x000000070b087227 */ /* 0x000fe200078e00ff */
[----:B------:R-:W-:-:S04]  /*2b60*/  IADD3 R9, P1, R9, R2, RZ ;  /* 0x0000000209097210 */ /* 0x000fc80007f3e0ff */
[----:B------:R-:W-:Y:S01]  /*2b70*/  IADD3.X R8, R8, RZ, RZ, P0, !PT ;  /* 0x000000ff08087210 */ /* 0x000fe200007fe4ff */
        /* <DEDUP_REMOVED lines=11> */
[----:B------:R-:W-:Y:S02]  /*2c30*/  IADD3.X R2, RZ, R11, RZ, P2, !PT ;  /* 0x0000000bff027210 */ /* 0x000fe400017fe4ff */
[----:B------:R-:W-:-:S02]  /*2c40*/  SEL R3, R0, R9, P0 ;  /* 0x0000000900037207 */ /* 0x000fc40000000000 */
[----:B------:R-:W-:Y:S02]  /*2c50*/  SEL R7, R7, R13, P0 ;  /* 0x0000000d07077207 */ /* 0x000fe40000000000 */
[----:B------:R-:W-:Y:S02]  /*2c60*/  SEL R10, R10, R8, P0 ;  /* 0x000000080a0a7207 */ /* 0x000fe40000000000 */
[----:B------:R-:W-:Y:S02]  /*2c70*/  SEL R0, R2, R11, P0 ;  /* 0x0000000b02007207 */ /* 0x000fe40000000000 */
[----:B------:R-:W-:Y:S02]  /*2c80*/  IADD3 R8, P2, R3, 0x1, RZ ;  /* 0x0000000103087810 */ /* 0x000fe40007f5e0ff */
[----:B------:R-:W-:Y:S02]  /*2c90*/  ISETP.GE.U32.AND P0, PT, R7, R6, PT ;  /* 0x000000060700720c */ /* 0x000fe40003f06070 */
[----:B------:R-:W-:Y:S01]  /*2ca0*/  ISETP.NE.U32.AND P1, PT, R6, RZ, PT ;  /* 0x000000ff0600720c */ /* 0x000fe20003f25070 */
[----:B------:R-:W-:Y:S01]  /*2cb0*/  IMAD.X R9, RZ, RZ, R0, P2 ;  /* 0x000000ffff097224 */ /* 0x000fe200010e0600 */
[----:B------:R-:W-:-:S02]  /*2cc0*/  ISETP.GE.U32.AND.EX P0, PT, R10, R5, PT, P0 ;  /* 0x000000050a00720c */ /* 0x000fc40003f06100 */
[----:B------:R-:W-:Y:S01]  /*2cd0*/  ISETP.NE.AND.EX P1, PT, R5, RZ, PT, P1 ;  /* 0x000000ff0500720c */ /* 0x000fe20003f25310 */
[----:B------:R-:W-:Y:S01]  /*2ce0*/  HFMA2.MMA R5, -RZ, RZ, 0, 0 ;  /* 0x00000000ff057435 */ /* 0x000fe200000001ff */
[----:B------:R-:W-:Y:S02]  /*2cf0*/  SEL R8, R8, R3, P0 ;  /* 0x0000000308087207 */ /* 0x000fe40000000000 */
[----:B------:R-:W-:Y:S02]  /*2d00*/  SEL R9, R9, R0, P0 ;  /* 0x0000000009097207 */ /* 0x000fe40000000000 */
[----:B------:R-:W-:Y:S02]  /*2d10*/  SEL R8, R8, 0xffffffff, P1 ;  /* 0xffffffff08087807 */ /* 0x000fe40000800000 */
[----:B------:R-:W-:Y:S01]  /*2d20*/  SEL R9, R9, 0xffffffff, P1 ;  /* 0xffffffff09097807 */ /* 0x000fe20000800000 */
[----:B------:R-:W-:Y:S06]  /*2d30*/  RET.REL.NODEC R4 `(_ZN2at6native53_GLOBAL__N__069e5665_20_UpSampleNearest3d_cu_ab8a35b437upsample_nearest3d_backward_out_frameIN3c104HalfEfXadL_ZNS0_46nearest_neighbor_exact_bw_compute_source_indexEfiiEEEEvPKT_mmmmmmmmPS5_fff) ;  /* 0xffffffd004b07950 */ /* 0x000fec0003c3ffff */
        .weak           $__internal_8_$__cuda_sm20_rem_u64
        .type           $__internal_8_$__cuda_sm20_rem_u64,@function
        .size           $__internal_8_$__cuda_sm20_rem_u64,(.L_x_668 - $__internal_8_$__cuda_sm20_rem_u64)
$__internal_8_$__cuda_sm20_rem_u64:
        /* <DEDUP_REMOVED lines=32> */
[----:B------:R-:W-:Y:S01]  /*2f40*/  HFMA2.MMA R3, -RZ, RZ, 0, 0 ;  /* 0x00000000ff037435 */ /* 0x000fe200000001ff */
[----:B------:R-:W-:Y:S02]  /*2f50*/  IMAD.HI.U32 R2, R11, R0, RZ ;  /* 0x000000000b027227 */ /* 0x000fe400078e00ff */
[----:B------:R-:W-:-:S05]  /*2f60*/  IADD3.X R8, RZ, RZ, R8, P2, P1 ;  /* 0x000000ffff087210 */ /* 0x000fca00017e2408 */
        /* <DEDUP_REMOVED lines=11> */
[----:B------:R-:W-:-:S04]  /*3020*/  ISETP.GE.U32.AND P0, PT, R0, R5, PT ;  /* 0x000000050000720c */ /* 0x000fc80003f06070 */
[----:B------:R-:W-:Y:S02]  /*3030*/  IADD3.X R10, ~R8, R9, RZ, P1, !PT ;  /* 0x00000009080a7210 */ /* 0x000fe40000ffe5ff */
[----:B------:R-:W-:Y:S02]  /*3040*/  IADD3 R2, P1, -R5, R0, RZ ;  /* 0x0000000005027210 */ /* 0x000fe40007f3e1ff */
[----:B------:R-:W-:-:S03]  /*3050*/  ISETP.GE.U32.AND.EX P0, PT, R10, R7, PT, P0 ;  /* 0x000000070a00720c */ /* 0x000fc60003f06100 */
[----:B------:R-:W-:Y:S01]  /*3060*/  IMAD.X R8, R10, 0x1, ~R7, P1 ;  /* 0x000000010a087824 */ /* 0x000fe200008e0e07 */
[----:B------:R-:W-:Y:S02]  /*3070*/  SEL R2, R2, R0, P0 ;  /* 0x0000000002027207 */ /* 0x000fe40000000000 */
[C---:B------:R-:W-:Y:S02]  /*3080*/  ISETP.NE.U32.AND P1, PT, R5.reuse, RZ, PT ;  /* 0x000000ff0500720c */ /* 0x040fe40003f25070 */
[----:B------:R-:W-:Y:S02]  /*3090*/  SEL R8, R8, R10, P0 ;  /* 0x0000000a08087207 */ /* 0x000fe40000000000 */
[----:B------:R-:W-:Y:S02]  /*30a0*/  ISETP.GE.U32.AND P0, PT, R2, R5, PT ;  /* 0x000000050200720c */ /* 0x000fe40003f06070 */
[----:B------:R-:W-:Y:S02]  /*30b0*/  IADD3 R0, -R5, R2, RZ ;  /* 0x0000000205007210 */ /* 0x000fe40007ffe1ff */
[----:B------:R-:W-:-:S02]  /*30c0*/  ISETP.GE.U32.AND.EX P0, PT, R8, R7, PT, P0 ;  /* 0x000000070800720c */ /* 0x000fc40003f06100 */
[----:B------:R-:W-:Y:S02]  /*30d0*/  ISETP.NE.AND.EX P1, PT, R7, RZ, PT, P1 ;  /* 0x000000ff0700720c */ /* 0x000fe40003f25310 */
[----:B------:R-:W-:Y:S02]  /*30e0*/  MOV R7, 0x0 ;  /* 0x0000000000077802 */ /* 0x000fe40000000f00 */
[----:B------:R-:W-:-:S04]  /*30f0*/  SEL R0, R0, R2, P0 ;  /* 0x0000000200007207 */ /* 0x000fc80000000000 */
[----:B------:R-:W-:Y:S01]  /*3100*/  SEL R0, R0, 0xffffffff, P1 ;  /* 0xffffffff00007807 */ /* 0x000fe20000800000 */
[----:B------:R-:W-:Y:S06]  /*3110*/  RET.REL.NODEC R6 `(_ZN2at6native53_GLOBAL__N__069e5665_20_UpSampleNearest3d_cu_ab8a35b437upsample_nearest3d_backward_out_frameIN3c104HalfEfXadL_ZNS0_46nearest_neighbor_exact_bw_compute_source_indexEfiiEEEEvPKT_mmmmmmmmPS5_fff) ;  /* 0xffffffcc06b87950 */ /* 0x000fec0003c3ffff */
.L_x_113:
        /* <DEDUP_REMOVED lines=14> */
.L_x_668:


//--------------------- .text._ZN2at6native53_GLOBAL__N__069e5665_20_UpSampleNearest3d_cu_ab8a35b437upsample_nearest3d_backward_out_frameIffXadL_ZNS0_46nearest_neighbor_exact_bw_compute_source_indexEfiiEEEEvPKT_mmmmmmmmPS3_fff --------------------------
	.section	.text._ZN2at6native53_GLOBAL__N__069e5665_20_UpSampleNearest3d_cu_ab8a35b437upsample_nearest3d_backward_out_frameIffXadL_ZNS0_46nearest_neighbor_exact_bw_compute_source_indexEfiiEEEEvPKT_mmmmmmmmPS3_fff,"ax",@progbits
	.align	128
.text._ZN2at6native53_GLOBAL__N__069e5665_20_UpSampleNearest3d_cu_ab8a35b437upsample_nearest3d_backward_out_frameIffXadL_ZNS0_46nearest_neighbor_exact_bw_compute_source_indexEfiiEEEEvPKT_mmmmmmmmPS3_fff:
        .type           _ZN2at6native53_GLOBAL__N__069e5665_20_UpSampleNearest3d_cu_ab8a35b437upsample_nearest3d_backward_out_frameIffXadL_ZNS0_46nearest_neighbor_exact_bw_compute_source_indexEfiiEEEEvPKT_mmmmmmmmPS3_fff,@function
        .size           _ZN2at6native53_GLOBAL__N__069e5665_20_UpSampleNearest3d_cu_ab8a35b437upsample_nearest3d_backward_out_frameIffXadL_ZNS0_46nearest_neighbor_exact_bw_compute_source_indexEfiiEEEEvPKT_mmmmmmmmPS3_fff,(.L_x_672 - _ZN2at6native53_GLOBAL__N__069e5665_20_UpSampleNearest3d_cu_ab8a35b437upsample_nearest3d_backward_out_frameIffXadL_ZNS0_46nearest_neighbor_exact_bw_compute_source_indexEfiiEEEEvPKT_mmmmmmmmPS3_fff)
        .other          _ZN2at6native53_GLOBAL__N__069e5665_20_UpSampleNearest3d_cu_ab8a35b437upsample_nearest3d_backward_out_frameIffXadL_ZNS0_46nearest_neighbor_exact_bw_compute_source_indexEfiiEEEEvPKT_mmmmmmmmPS3_fff,@"STO_CUDA_ENTRY STV_DEFAULT"
_ZN2at6native53_GLOBAL__N__069e5665_20_UpSampleNearest3d_cu_ab8a35b437upsample_nearest3d_backward_out_frameIffXadL_ZNS0_46nearest_neighbor_exact_bw_compute_source_indexEfiiEEEEvPKT_mmmmmmmmPS3_fff:
        /* <DEDUP_REMOVED lines=39> */
[----:B------:R-:W-:Y:S05]  /*0270*/  CALL.REL.NOINC `($__internal_9_$__cuda_sm20_div_s64) ;  /* 0x0000001c00cc7944 */ /* 0x000fea0003c00000 */
[----:B------:R-:W-:Y:S05]  /*0280*/  BRA `(.L_x_116) ;  /* 0x00000000004c7947 */ /* 0x000fea0003800000 */
.L_x_115:
        /* <DEDUP_REMOVED lines=19> */
.L_x_116:
[----:B------:R-:W-:Y:S05]  /*03c0*/  BSYNC B0 ;  /* 0x0000000000007941 */ /* 0x000fea0003800000 */
.L_x_114:
        /* <DEDUP_REMOVED lines=10> */
[----:B------:R-:W-:Y:S05]  /*0470*/  CALL.REL.NOINC `($__internal_11_$__cuda_sm20_rem_u64) ;  /* 0x0000002400b07944 */ /* 0x000fea0003c00000 */
[----:B------:R-:W-:Y:S01]  /*0480*/  IMAD.MOV.U32 R26, RZ, RZ, R0 ;  /* 0x000000ffff1a7224 */ /* 0x000fe200078e0000 */
[----:B------:R-:W-:Y:S06]  /*0490*/  BRA `(.L_x_119) ;  /* 0x0000000000487947 */ /* 0x000fec0003800000 */
.L_x_118:
        /* <DEDUP_REMOVED lines=18> */
.L_x_119:
[----:B------:R-:W-:Y:S05]  /*05c0*/  BSYNC B0 ;  /* 0x0000000000007941 */ /* 0x000fea0003800000 */
.L_x_117:
        /* <DEDUP_REMOVED lines=11> */
[----:B------:R-:W-:Y:S05]  /*0680*/  CALL.REL.NOINC `($__internal_10_$__cuda_sm20_div_u64) ;  /* 0x0000002000187944 */ /* 0x000fea0003c00000 */
[----:B------:R-:W-:Y:S02]  /*0690*/  IMAD.MOV.U32 R6, RZ, RZ, R8 ;  /* 0x000000ffff067224 */ /* 0x000fe400078e0008 */
[----:B------:R-:W-:Y:S01]  /*06a0*/  IMAD.MOV.U32 R7, RZ, RZ, R9 ;  /* 0x000000ffff077224 */ /* 0x000fe200078e0009 */
[----:B------:R-:W-:Y:S06]  /*06b0*/  BRA `(.L_x_122) ;  /* 0x0000000000507947 */ /* 0x000fec0003800000 */
.L_x_121:
        /* <DEDUP_REMOVED lines=20> */
.L_x_122:
[----:B------:R-:W-:Y:S05]  /*0800*/  BSYNC B0 ;  /* 0x0000000000007941 */ /* 0x000fea0003800000 */
.L_x_120:
        /* <DEDUP_REMOVED lines=10> */
[----:B------:R-:W-:Y:S05]  /*08b0*/  CALL.REL.NOINC `($__internal_10_$__cuda_sm20_div_u64) ;  /* 0x0000001c008c7944 */ /* 0x000fea0003c00000 */
[----:B------:R-:W-:Y:S05]  /*08c0*/  BRA `(.L_x_125) ;  /* 0x0000000000507947 */ /* 0x000fea0003800000 */
.L_x_124:
        /* <DEDUP_REMOVED lines=20> */
.L_x_125:
[----:B------:R-:W-:Y:S05]  /*0a10*/  BSYNC B0 ;  /* 0x0000000000007941 */ /* 0x000fea0003800000 */
.L_x_123:
        /* <DEDUP_REMOVED lines=11> */
[----:B------:R-:W-:Y:S05]  /*0ad0*/  BRA `(.L_x_128) ;  /* 0x0000000000487947 */ /* 0x000fea0003800000 */
.L_x_127:
        /* <DEDUP_REMOVED lines=18> */
.L_x_128:
[----:B------:R-:W-:Y:S05]  /*0c00*/  BSYNC B0 ;  /* 0x0000000000007941 */ /* 0x000fea0003800000 */
.L_x_126:
        /* <DEDUP_REMOVED lines=23> */
[----:B0-----:R-:W-:Y:S05]  /*0d80*/  CALL.REL.NOINC `($__internal_10_$__cuda_sm20_div_u64) ;  /* 0x0000001800587944 */ /* 0x001fea0003c00000 */
[----:B------:R-:W-:Y:S01]  /*0d90*/  IADD3 R3, -R8, RZ, RZ ;  /* 0x000000ff08037210 */ /* 0x000fe20007ffe1ff */
[----:B------:R-:W-:-:S04]  /*0da0*/  ULDC UR4, c[0x0][0x250] ;  /* 0x0000940000047ab9 */ /* 0x000fc80000000800 */
[----:B------:R-:W-:Y:S01]  /*0db0*/  IMAD R4, R3, UR4, R28 ;  /* 0x0000000403047c24 */ /* 0x000fe2000f8e021c */
[----:B------:R-:W-:Y:S06]  /*0dc0*/  BRA `(.L_x_131) ;  /* 0x0000000000587947 */ /* 0x000fec0003800000 */
.L_x_130:
        /* <DEDUP_REMOVED lines=22> */
.L_x_131:
[----:B------:R-:W-:Y:S05]  /*0f30*/  BSYNC B0 ;  /* 0x0000000000007941 */ /* 0x000fea0003800000 */
.L_x_129:
        /* <DEDUP_REMOVED lines=12> */
.L_x_133:
        /* <DEDUP_REMOVED lines=16> */
[----:B------:R-:W-:Y:S02]  /*1100*/  @P0 IADD3 R0, R0, -UR4, RZ ;  /* 0x8000000400000c10 */ /* 0x000fe4000fffe0ff */
[----:B------:R-:W-:-:S07]  /*1110*/  @!P1 LOP3.LUT R0, RZ, UR4, RZ, 0x33, !PT ;  /* 0x00000004ff009c12 */ /* 0x000fce000f8e33ff */
.L_x_134:
[----:B------:R-:W-:Y:S05]  /*1120*/  BSYNC B0 ;  /* 0x0000000000007941 */ /* 0x000fea0003800000 */
.L_x_132:
        /* <DEDUP_REMOVED lines=26> */
[C---:B------:R-:W-:Y:S01]  /*12d0*/  IADD3 R23, R10.reuse, 0x2, RZ ;  /* 0x000000020a177810 */ /* 0x040fe20007ffe0ff */
[----:B------:R-:W-:Y:S01]  /*12e0*/  VIADD R21, R10, 0x3 ;  /* 0x000000030a157836 */ /* 0x000fe20000000000 */
[----:B------:R-:W-:Y:S01]  /*12f0*/  IADD3 R5, -R5, -0x2, -R10 ;  /* 0xfffffffe05057810 */ /* 0x000fe20007ffe90a */
[----:B------:R-:W-:Y:S01]  /*1300*/  ULDC.64 UR12, c[0x0][0x208] ;  /* 0x00008200000c7ab9 */ /* 0x000fe20000000a00 */
[----:B0-----:R-:W-:Y:S02]  /*1310*/  VIMNMX R24, R2, UR4, PT ;  /* 0x0000000402187c48 */ /* 0x001fe4000bfe0100 */
[----:B-1----:R-:W-:Y:S01]  /*1320*/  VIMNMX R2, R3, UR4, PT ;  /* 0x0000000403027c48 */ /* 0x002fe2000bfe0100 */
[----:B------:R-:W-:Y:S01]  /*1330*/  UMOV UR4, URZ ;  /* 0x0000003f00047c82 */ /* 0x000fe20008000000 */
[----:B------:R-:W-:-:S02]  /*1340*/  ISETP.GE.U32.AND P1, PT, R5, 0x3, PT ;  /* 0x000000030500780c */ /* 0x000fc40003f26070 */
[----:B------:R-:W-:-:S11]  /*1350*/  LOP3.LUT R3, R4, 0x3, RZ, 0xc0, !PT ;  /* 0x0000000304037812 */ /* 0x000fd600078ec0ff */
.L_x_150:
[----:B------:R-:W2:Y:S01]  /*1360*/  LDL R4, [R1] ;  /* 0x0000000001047983 */ /* 0x000ea20000100800 */
[----:B------:R-:W-:Y:S01]  /*1370*/  BSSY B2, `(.L_x_135) ;  /* 0x00000c9000027945 */ /* 0x000fe20003800000 */
[----:B------:R-:W-:Y:S01]  /*1380*/  HFMA2.MMA R22, -RZ, RZ, 0, 0 ;  /* 0x00000000ff167435 */ /* 0x000fe200000001ff */
[----:B--2---:R-:W-:-:S13]  /*1390*/  ISETP.GE.AND P0, PT, R4, R25, PT ;  /* 0x000000190400720c */ /* 0x004fda0003f06270 */
[----:B------:R-:W-:Y:S05]  /*13a0*/  @P0 BRA `(.L_x_136) ;  /* 0x0000000c00140947 */ /* 0x000fea0003800000 */
[----:B------:R-:W-:Y:S01]  /*13b0*/  SHF.R.S32.HI R27, RZ, 0x1f, R26 ;  /* 0x0000001fff1b7819 */ /* 0x000fe2000001141a */
[----:B------:R-:W-:Y:S01]  /*13c0*/  IMAD.MOV.U32 R22, RZ, RZ, RZ ;  /* 0x000000ffff167224 */ /* 0x000fe200078e00ff */
[----:B------:R-:W-:-:S07]  /*13d0*/  MOV R5, R4 ;  /* 0x0000000400057202 */ /* 0x000fce0000000f00 */
.L_x_149:
        /* <DEDUP_REMOVED lines=12> */
.L_x_148:
        /* <DEDUP_REMOVED lines=8> */
[----:B------:R-:W-:Y:S01]  /*1520*/  BSSY B3, `(.L_x_141) ;  /* 0x0000022000037945 */ /* 0x000fe20003800000 */
[C---:B------:R-:W-:Y:S02]  /*1530*/  IMAD R15, R12.reuse, UR7, R15 ;  /* 0x000000070c0f7c24 */ /* 0x040fe4000f8e020f */
[----:B------:R-:W-:Y:S01]  /*1540*/  IMAD.WIDE.U32 R8, R12, UR6, R8 ;  /* 0x000000060c087c25 */ /* 0x000fe2000f8e0008 */
[----:B------:R-:W-:-:S03]  /*1550*/  ULDC.64 UR6, c[0x0][0x230] ;  /* 0x00008c0000067ab9 */ /* 0x000fc60000000a00 */
[--C-:B------:R-:W-:Y:S01]  /*1560*/  IMAD.MOV.U32 R14, RZ, RZ, R6.reuse ;  /* 0x000000ffff0e7224 */ /* 0x100fe200078e0006 */
[----:B------:R-:W-:Y:S02]  /*1570*/  IADD3 R9, R9, R15, RZ ;  /* 0x0000000f09097210 */ /* 0x000fe40007ffe0ff */
[----:B------:R-:W-:-:S03]  /*1580*/  SHF.R.S32.HI R15, RZ, 0x1f, R6 ;  /* 0x0000001fff0f7819 */ /* 0x000fc60000011406 */
[----:B------:R-:W-:Y:S02]  /*1590*/  IMAD R9, R9, UR6, RZ ;  /* 0x0000000609097c24 */ /* 0x000fe4000f8e02ff */
[----:B------:R-:W-:-:S04]  /*15a0*/  IMAD.WIDE.U32 R14, R8, UR6, R14 ;  /* 0x00000006080e7c25 */ /* 0x000fc8000f8e000e */
[----:B------:R-:W-:Y:S01]  /*15b0*/  IMAD R17, R8, UR7, R9 ;  /* 0x0000000708117c24 */ /* 0x000fe2000f8e0209 */
[----:B------:R-:W-:-:S03]  /*15c0*/  MOV R9, R10 ;  /* 0x0000000a00097202 */ /* 0x000fc60000000f00 */
[----:B------:R-:W-:Y:S01]  /*15d0*/  IMAD.IADD R8, R15, 0x1, R17 ;  /* 0x000000010f087824 */ /* 0x000fe200078e0211 */
[----:B------:R-:W-:Y:S06]  /*15e0*/  @!P0 BRA `(.L_x_142) ;  /* 0x0000000000548947 */ /* 0x000fec0003800000 */
[----:B------:R-:W-:Y:S01]  /*15f0*/  ULDC.64 UR6, c[0x0][0x238] ;  /* 0x00008e0000067ab9 */ /* 0x000fe20000000a00 */
[--C-:B------:R-:W-:Y:S01]  /*1600*/  SHF.R.S32.HI R11, RZ, 0x1f, R10.reuse ;  /* 0x0000001fff0b7819 */ /* 0x100fe2000001140a */
[----:B------:R-:W-:Y:S02]  /*1610*/  IMAD R9, R8, UR6, RZ ;  /* 0x0000000608097c24 */ /* 0x000fe4000f8e02ff */
[----:B------:R-:W-:-:S04]  /*1620*/  IMAD.WIDE.U32 R18, R14, UR6, R10 ;  /* 0x000000060e127c25 */ /* 0x000fc8000f8e000a */
[----:B------:R-:W-:Y:S01]  /*1630*/  IMAD R9, R14, UR7, R9 ;  /* 0x000000070e097c24 */ /* 0x000fe2000f8e0209 */
[----:B------:R-:W-:Y:S02]  /*1640*/  ULDC.64 UR6, c[0x0][0x210] ;  /* 0x0000840000067ab9 */ /* 0x000fe40000000a00 */
[----:B------:R-:W-:Y:S02]  /*1650*/  LEA R16, P0, R18, UR6, 0x2 ;  /* 0x0000000612107c11 */ /* 0x000fe4000f8010ff */
[----:B------:R-:W-:-:S04]  /*1660*/  IADD3 R9, R19, R9, RZ ;  /* 0x0000000913097210 */ /* 0x000fc80007ffe0ff */
[----:B------:R-:W-:-:S05]  /*1670*/  LEA.HI.X R17, R18, UR7, R9, 0x2, P0 ;  /* 0x0000000712117c11 */ /* 0x000fca00080f1409 */
[----:B------:R-:W2:Y:S01]  /*1680*/  LDG.E R9, desc[UR12][R16.64] ;  /* 0x0000000c10097981 */ /* 0x000ea2000c1e1900 */
[----:B------:R-:W-:Y:S01]  /*1690*/  ISETP.NE.AND P0, PT, R3, 0x1, PT ;  /* 0x000000010300780c */ /* 0x000fe20003f05270 */
[----:B--2---:R-:W-:Y:S01]  /*16a0*/  FADD.FTZ R22, R22, R9 ;  /* 0x0000000916167221 */ /* 0x004fe20000010000 */
[----:B------:R-:W-:-:S11]  /*16b0*/  VIADD R9, R10, 0x1 ;  /* 0x000000010a097836 */ /* 0x000fd60000000000 */
[----:B------:R-:W-:Y:S05]  /*16c0*/  @!P0 BRA `(.L_x_142) ;  /* 0x00000000001c8947 */ /* 0x000fea0003800000 */
[----:B------:R-:W-:Y:S01]  /*16d0*/  ISETP.NE.AND P0, PT, R3, 0x2, PT ;  /* 0x000000020300780c */ /* 0x000fe20003f05270 */
[----:B------:R-:W2:-:S12]  /*16e0*/  LDG.E R9, desc[UR12][R16.64+0x4] ;  /* 0x0000040c10097981 */ /* 0x000e98000c1e1900 */
[----:B------:R-:W3:Y:S01]  /*16f0*/  @P0 LDG.E R19, desc[UR12][R16.64+0x8] ;  /* 0x0000080c10130981 */ /* 0x000ee2000c1e1900 */
[----:B--2---:R-:W-:Y:S01]  /*1700*/  FADD.FTZ R22, R22, R9 ;  /* 0x0000000916167221 */ /* 0x004fe20000010000 */
[----:B------:R-:W-:Y:S01]  /*1710*/  MOV R9, R23 ;  /* 0x0000001700097202 */ /* 0x000fe20000000f00 */
[----:B------:R-:W-:Y:S02]  /*1720*/  @P0 IMAD.MOV.U32 R9, RZ, RZ, R21 ;  /* 0x000000ffff090224 */ /* 0x000fe400078e0015 */
[----:B---3--:R-:W-:-:S07]  /*1730*/  @P0 FADD.FTZ R22, R22, R19 ;  /* 0x0000001316160221 */ /* 0x008fce0000010000 */
.L_x_142:
[----:B------:R-:W-:Y:S05]  /*1740*/  BSYNC B3 ;  /* 0x0000000000037941 */ /* 0x000fea0003800000 */
.L_x_141:
        /* <DEDUP_REMOVED lines=8> */
.L_x_145:
        /* <DEDUP_REMOVED lines=10> */
[----:B------:R-:W2:Y:S04]  /*1870*/  LDG.E R17, desc[UR12][R18.64] ;  /* 0x0000000c12117981 */ /* 0x000ea8000c1e1900 */
[----:B------:R-:W3:Y:S01]  /*1880*/  LDG.E R16, desc[UR12][R18.64+0x4] ;  /* 0x0000040c12107981 */ /* 0x000ee2000c1e1900 */
[----:B--2---:R-:W-:-:S04]  /*1890*/  FADD.FTZ R17, R17, R22 ;  /* 0x0000001611117221 */ /* 0x004fc80000010000 */
[----:B---3--:R-:W-:Y:S02]  /*18a0*/  FADD.FTZ R16, R17, R16 ;  /* 0x0000001011107221 */ /* 0x008fe40000010000 */
[----:B------:R-:W2:Y:S02]  /*18b0*/  LDG.E R17, desc[UR12][R18.64+0x8] ;  /* 0x0000080c12117981 */ /* 0x000ea4000c1e1900 */
[----:B--2---:R-:W-:Y:S02]  /*18c0*/  FADD.FTZ R16, R16, R17 ;  /* 0x0000001110107221 */ /* 0x004fe40000010000 */
[----:B------:R-:W2:Y:S02]  /*18d0*/  LDG.E R17, desc[UR12][R18.64+0xc] ;  /* 0x00000c0c12117981 */ /* 0x000ea4000c1e1900 */
[----:B--2---:R-:W-:Y:S01]  /*18e0*/  FADD.FTZ R22, R16, R17 ;  /* 0x0000001110167221 */ /* 0x004fe20000010000 */
[----:B------:R-:W-:-:S04]  /*18f0*/  IADD3 R16, R9, 0x4, RZ ;  /* 0x0000000409107810 */ /* 0x000fc80007ffe0ff */
[----:B------:R-:W-:-:S03]  /*1900*/  SHF.R.S32.HI R17, RZ, 0x1f, R16 ;  /* 0x0000001fff117819 */ /* 0x000fc60000011410 */
        /* <DEDUP_REMOVED lines=34> */
[----:B------:R-:W-:Y:S01]  /*1b30*/  IADD3 R9, R9, 0x10, RZ ;  /* 0x0000001009097810 */ /* 0x000fe20007ffe0ff */
[----:B--2---:R-:W-:Y:S02]  /*1b40*/  FADD.FTZ R17, R22, R17 ;  /* 0x0000001116117221 */ /* 0x004fe40000010000 */
[----:B------:R-:W2:Y:S02]  /*1b50*/  LDG.E R22, desc[UR12][R18.64+0xc] ;  /* 0x00000c0c12167981 */ /* 0x000ea4000c1e1900 */
[----:B---3--:R-:W-:-:S02]  /*1b60*/  FADD.FTZ R16, R17, R16 ;  /* 0x0000001011107221 */ /* 0x008fc40000010000 */
[----:B------:R-:W3:Y:S01]  /*1b70*/  LDG.E R17, desc[UR12][R18.64+0x8] ;  /* 0x0000080c12117981 */ /* 0x000ee2000c1e1900 */
[----:B------:R-:W-:Y:S01]  /*1b80*/  ISETP.GE.AND P2, PT, R9, R4, PT ;  /* 0x000000040900720c */ /* 0x000fe20003f46270 */
[----:B---3--:R-:W-:-:S04]  /*1b90*/  FADD.FTZ R16, R16, R17 ;  /* 0x0000001110107221 */ /* 0x008fc80000010000 */
[----:B--2---:R-:W-:-:S08]  /*1ba0*/  FADD.FTZ R22, R16, R22 ;  /* 0x0000001610167221 */ /* 0x004fd00000010000 */
[----:B------:R-:W-:Y:S05]  /*1bb0*/  @!P2 BRA `(.L_x_145) ;  /* 0xfffffffc0004a947 */ /* 0x000fea000383ffff */
.L_x_144:
[----:B------:R-:W-:Y:S05]  /*1bc0*/  BSYNC B3 ;  /* 0x0000000000037941 */ /* 0x000fea0003800000 */
.L_x_143:
        /* <DEDUP_REMOVED lines=15> */
[----:B------:R-:W3:Y:S04]  /*1cc0*/  LDG.E R16, desc[UR12][R18.64+0x4] ;  /* 0x0000040c12107981 */ /* 0x000ee8000c1e1900 */
[----:B------:R0:W4:Y:S01]  /*1cd0*/  LDG.E R20, desc[UR12][R18.64+0xc] ;  /* 0x00000c0c12147981 */ /* 0x000122000c1e1900 */
[----:B--2---:R-:W-:-:S04]  /*1ce0*/  FADD.FTZ R17, R22, R17 ;  /* 0x0000001116117221 */ /* 0x004fc80000010000 */
[----:B---3--:R-:W-:Y:S02]  /*1cf0*/  FADD.FTZ R16, R17, R16 ;  /* 0x0000001011107221 */ /* 0x008fe40000010000 */
[----:B------:R-:W2:Y:S02]  /*1d00*/  LDG.E R17, desc[UR12][R18.64+0x8] ;  /* 0x0000080c12117981 */ /* 0x000ea4000c1e1900 */
[----:B--2---:R-:W-:Y:S01]  /*1d10*/  FADD.FTZ R22, R16, R17 ;  /* 0x0000001110167221 */ /* 0x004fe20000010000 */
[----:B------:R-:W-:-:S04]  /*1d20*/  IADD3 R16, R9, 0x4, RZ ;  /* 0x0000000409107810 */ /* 0x000fc80007ffe0ff */
[----:B------:R-:W-:-:S03]  /*1d30*/  SHF.R.S32.HI R17, RZ, 0x1f, R16 ;  /* 0x0000001fff117819 */ /* 0x000fc60000011410 */
[----:B------:R-:W-:-:S04]  /*1d40*/  IMAD.WIDE.U32 R16, R14, UR6, R16 ;  /* 0x000000060e107c25 */ /* 0x000fc8000f8e0010 */
[----:B------:R-:W-:Y:S01]  /*1d50*/  IMAD.IADD R4, R4, 0x1, R17 ;  /* 0x0000000104047824 */ /* 0x000fe200078e0211 */
[----:B0-----:R-:W-:-:S04]  /*1d60*/  LEA R18, P0, R16, UR8, 0x2 ;  /* 0x0000000810127c11 */ /* 0x001fc8000f8010ff */
[----:B------:R-:W-:-:S05]  /*1d70*/  LEA.HI.X R19, R16, UR9, R4, 0x2, P0 ;  /* 0x0000000910137c11 */ /* 0x000fca00080f1404 */
[----:B------:R-:W2:Y:S04]  /*1d80*/  LDG.E R16, desc[UR12][R18.64] ;  /* 0x0000000c12107981 */ /* 0x000ea8000c1e1900 */
[----:B------:R-:W3:Y:S01]  /*1d90*/  LDG.E R4, desc[UR12][R18.64+0x4] ;  /* 0x0000040c12047981 */ /* 0x000ee2000c1e1900 */
[----:B----4-:R-:W-:-:S03]  /*1da0*/  FADD.FTZ R17, R22, R20 ;  /* 0x0000001416117221 */ /* 0x010fc60000010000 */
[----:B------:R-:W4:Y:S01]  /*1db0*/  LDG.E R22, desc[UR12][R18.64+0xc] ;  /* 0x00000c0c12167981 */ /* 0x000f22000c1e1900 */
[----:B--2---:R-:W-:-:S04]  /*1dc0*/  FADD.FTZ R17, R17, R16 ;  /* 0x0000001011117221 */ /* 0x004fc80000010000 */
[----:B---3--:R-:W-:Y:S02]  /*1dd0*/  FADD.FTZ R4, R17, R4 ;  /* 0x0000000411047221 */ /* 0x008fe40000010000 */
[----:B------:R-:W2:Y:S01]  /*1de0*/  LDG.E R17, desc[UR12][R18.64+0x8] ;  /* 0x0000080c12117981 */ /* 0x000ea2000c1e1900 */
[----:B------:R-:W-:Y:S02]  /*1df0*/  PLOP3.LUT P0, PT, PT, PT, PT, 0x8, 0x0 ;  /* 0x000000000000781c */ /* 0x000fe40003f0e170 */
[----:B------:R-:W-:Y:S01]  /*1e00*/  IADD3 R9, R9, 0x8, RZ ;  /* 0x0000000809097810 */ /* 0x000fe20007ffe0ff */
[----:B--2---:R-:W-:-:S04]  /*1e10*/  FADD.FTZ R4, R4, R17 ;  /* 0x0000001104047221 */ /* 0x004fc80000010000 */
[----:B----4-:R-:W-:-:S07]  /*1e20*/  FADD.FTZ R22, R4, R22 ;  /* 0x0000001604167221 */ /* 0x010fce0000010000 */
.L_x_147:
[----:B------:R-:W-:Y:S05]  /*1e30*/  BSYNC B3 ;  /* 0x0000000000037941 */ /* 0x000fea0003800000 */
.L_x_146:
        /* <DEDUP_REMOVED lines=12> */
[----:B------:R-:W2:Y:S04]  /*1f00*/  LDG.E R15, desc[UR12][R8.64] ;  /* 0x0000000c080f7981 */ /* 0x000ea8000c1e1900 */
[----:B------:R-:W3:Y:S04]  /*1f10*/  LDG.E R4, desc[UR12][R8.64+0x4] ;  /* 0x0000040c08047981 */ /* 0x000ee8000c1e1900 */
[----:B------:R-:W4:Y:S04]  /*1f20*/  LDG.E R17, desc[UR12][R8.64+0x8] ;  /* 0x0000080c08117981 */ /* 0x000f28000c1e1900 */
[----:B------:R-:W5:Y:S01]  /*1f30*/  LDG.E R19, desc[UR12][R8.64+0xc] ;  /* 0x00000c0c08137981 */ /* 0x000f62000c1e1900 */
[----:B--2---:R-:W-:-:S04]  /*1f40*/  FADD.FTZ R15, R22, R15 ;  /* 0x0000000f160f7221 */ /* 0x004fc80000010000 */
[----:B---3--:R-:W-:-:S04]  /*1f50*/  FADD.FTZ R4, R15, R4 ;  /* 0x000000040f047221 */ /* 0x008fc80000010000 */
[----:B----4-:R-:W-:-:S04]  /*1f60*/  FADD.FTZ R4, R4, R17 ;  /* 0x0000001104047221 */ /* 0x010fc80000010000 */
[----:B-----5:R-:W-:-:S07]  /*1f70*/  FADD.FTZ R22, R4, R19 ;  /* 0x0000001304167221 */ /* 0x020fce0000010000 */
.L_x_140:
[----:B------:R-:W-:Y:S05]  /*1f80*/  BSYNC B0 ;  /* 0x0000000000007941 */ /* 0x000fea0003800000 */
.L_x_139:
[----:B------:R-:W-:-:S05]  /*1f90*/  VIADD R6, R6, 0x1 ;  /* 0x0000000106067836 */ /* 0x000fca0000000000 */
[----:B------:R-:W-:-:S13]  /*1fa0*/  ISETP.GE.AND P0, PT, R6, R2, PT ;  /* 0x000000020600720c */ /* 0x000fda0003f06270 */
[----:B------:R-:W-:Y:S05]  /*1fb0*/  @!P0 BRA `(.L_x_148) ;  /* 0xfffffff400388947 */ /* 0x000fea000383ffff */
.L_x_138:
[----:B------:R-:W-:Y:S05]  /*1fc0*/  BSYNC B1 ;  /* 0x0000000000017941 */ /* 0x000fea0003800000 */
.L_x_137:
[----:B------:R-:W-:-:S04]  /*1fd0*/  IADD3 R5, R5, 0x1, RZ ;  /* 0x0000000105057810 */ /* 0x000fc80007ffe0ff */
[----:B------:R-:W-:-:S13]  /*1fe0*/  ISETP.GE.AND P0, PT, R5, R25, PT ;  /* 0x000000190500720c */ /* 0x000fda0003f06270 */
[----:B------:R-:W-:Y:S05]  /*1ff0*/  @!P0 BRA `(.L_x_149) ;  /* 0xfffffff000f88947 */ /* 0x000fea000383ffff */
.L_x_136:
[----:B------:R-:W-:Y:S05]  /*2000*/  BSYNC B2 ;  /* 0x0000000000027941 */ /* 0x000fea0003800000 */
.L_x_135:
[----:B------:R-:W0:Y:S01]  /*2010*/  LDC.64 R4, c[0x0][0x218] ;  /* 0x00008600ff047b82 */ /* 0x000e220000000a00 */
[----:B------:R-:W-:Y:S01]  /*2020*/  ULDC.64 UR8, c[0x0][0x240] ;  /* 0x0000900000087ab9 */ /* 0x000fe20000000a00 */
[----:B------:R-:W-:Y:S01]  /*2030*/  ULDC.64 UR10, c[0x0][0x248] ;  /* 0x00009200000a7ab9 */ /* 0x000fe20000000a00 */
[----:B------:R-:W-:Y:S01]  /*2040*/  ULDC.64 UR14, c[0x0][0x258] ;  /* 0x00009600000e7ab9 */ /* 0x000fe20000000a00 */
[----:B------:R-:W-:Y:S01]  /*2050*/  UIMAD UR11, UR11, UR8, URZ ;  /* 0x000000080b0b72a4 */ /* 0x000fe2000f8e023f */
[C---:B------:R-:W-:Y:S01]  /*2060*/  LEA R8, P0, R28.reuse, UR14, 0x2 ;  /* 0x0000000e1c087c11 */ /* 0x040fe2000f8010ff */
[----:B------:R-:W-:Y:S02]  /*2070*/  UIMAD.WIDE.U32 UR6, UR10, UR8, URZ ;  /* 0x000000080a0672a5 */ /* 0x000fe4000f8e003f */
[----:B------:R-:W1:Y:S01]  /*2080*/  LDC.64 R6, c[0x0][0x220] ;  /* 0x00008800ff067b82 */ /* 0x000e620000000a00 */
[----:B------:R-:W-:Y:S01]  /*2090*/  UIMAD UR9, UR9, UR10, UR11 ;  /* 0x0000000a090972a4 */ /* 0x000fe2000f8e020b */
[----:B------:R-:W-:Y:S01]  /*20a0*/  LEA.HI.X R9, R28, UR15, R29, 0x2, P0 ;  /* 0x0000000f1c097c11 */ /* 0x000fe200080f141d */
[----:B------:R-:W-:-:S02]  /*20b0*/  UIADD3 UR4, UR4, 0x1, URZ ;  /* 0x0000000104047890 */ /* 0x000fc4000fffe03f */
[----:B------:R-:W-:Y:S01]  /*20c0*/  UIADD3 UR9, UR7, UR9, URZ ;  /* 0x0000000907097290 */ /* 0x000fe2000fffe03f */
[----:B------:R-:W-:Y:S01]  /*20d0*/  ULDC.64 UR10, c[0x0][0x250] ;  /* 0x00009400000a7ab9 */ /* 0x000fe20000000a00 */
[----:B------:R2:W-:Y:S02]  /*20e0*/  STG.E desc[UR12][R8.64], R22 ;  /* 0x0000001608007986 */ /* 0x0005e4000c10190c */
        /* <DEDUP_REMOVED lines=12> */
        .weak           $__internal_9_$__cuda_sm20_div_s64
        .type           $__internal_9_$__cuda_sm20_div_s64,@function
        .size           $__internal_9_$__cuda_sm20_div_s64,($__internal_10_$__cuda_sm20_div_u64 - $__internal_9_$__cuda_sm20_div_s64)
$__internal_9_$__cuda_sm20_div_s64:
        /* <DEDUP_REMOVED lines=83> */
[----:B------:R-:W-:Y:S06]  /*26e0*/  RET.REL.NODEC R2 `(_ZN2at6native53_GLOBAL__N__069e5665_20_UpSampleNearest3d_cu_ab8a35b437upsample_nearest3d_backward_out_frameIffXadL_ZNS0_46nearest_neighbor_exact_bw_compute_source_indexEfiiEEEEvPKT_mmmmmmmmPS3_fff) ;  /* 0xffffffd802447950 */ /* 0x000fec0003c3ffff */
        .weak           $__internal_10_$__cuda_sm20_div_u64
        .type           $__internal_10_$__cuda_sm20_div_u64,@function
        .size           $__internal_10_$__cuda_sm20_div_u64,($__internal_11_$__cuda_sm20_rem_u64 - $__internal_10_$__cuda_sm20_div_u64)
$__internal_10_$__cuda_sm20_div_u64:
        /* <DEDUP_REMOVED lines=68> */
[----:B------:R-:W-:Y:S06]  /*2b30*/  RET.REL.NODEC R4 `(_ZN2at6native53_GLOBAL__N__069e5665_20_UpSampleNearest3d_cu_ab8a35b437upsample_nearest3d_backward_out_frameIffXadL_ZNS0_46nearest_neighbor_exact_bw_compute_source_indexEfiiEEEEvPKT_mmmmmmmmPS3_fff) ;  /* 0xffffffd404307950 */ /* 0x000fec0003c3ffff */
        .weak           $__internal_11_$__cuda_sm20_rem_u64
        .type           $__internal_11_$__cuda_sm20_rem_u64,@function
        .size           $__internal_11_$__cuda_sm20_rem_u64,(.L_x_672 - $__internal_11_$__cuda_sm20_rem_u64)
$__internal_11_$__cuda_sm20_rem_u64:
        /* <DEDUP_REMOVED lines=61> */
[----:B------:R-:W-:Y:S06]  /*2f10*/  RET.REL.NODEC R6 `(_ZN2at6native53_GLOBAL__N__069e5665_20_UpSampleNearest3d_cu_ab8a35b437upsample_nearest3d_backward_out_frameIffXadL_ZNS0_46nearest_neighbor_exact_bw_compute_source_indexEfiiEEEEvPKT_mmmmmmmmPS3_fff) ;  /* 0xffffffd006387950 */ /* 0x000fec0003c3ffff */
.L_x_151:
        /* <DEDUP_REMOVED lines=14> */
.L_x_672:


//--------------------- .text._ZN2at6native53_GLOBAL__N__069e5665_20_UpSampleNearest3d_cu_ab8a35b437upsample_nearest3d_backward_out_frameIddXadL_ZNS0_46nearest_neighbor_exact_bw_compute_source_indexEfiiEEEEvPKT_mmmmmmmmPS3_fff --------------------------
	.section	.text._ZN2at6native53_GLOBAL__N__069e5665_20_UpSampleNearest3d_cu_ab8a35b437upsample_nearest3d_backward_out_frameIddXadL_ZNS0_46nearest_neighbor_exact_bw_compute_source_indexEfiiEEEEvPKT_mmmmmmmmPS3_fff,"ax",@progbits
	.align	128
.text._ZN2at6native53_GLOBAL__N__069e5665_20_UpSampleNearest3d_cu_ab8a35b437upsample_nearest3d_backward_out_frameIddXadL_ZNS0_46nearest_neighbor_exact_bw_compute_source_indexEfiiEEEEvPKT_mmmmmmmmPS3_fff:
        .type           _ZN2at6native53_GLOBAL__N__069e5665_20_UpSampleNearest3d_cu_ab8a35b437upsample_nearest3d_backward_out_frameIddXadL_ZNS0_46nearest_neighbor_exact_bw_compute_source_indexEfiiEEEEvPKT_mmmmmmmmPS3_fff,@function
        .size           _ZN2at6native53_GLOBAL__N__069e5665_20_UpSampleNearest3d_cu_ab8a35b437upsample_nearest3d_backward_out_frameIddXadL_ZNS0_46nearest_neighbor_exact_bw_compute_source_indexEfiiEEEEvPKT_mmmmmmmmPS3_fff,(.L_x_676 - _ZN2at6native53_GLOBAL__N__069e5665_20_UpSampleNearest3d_cu_ab8a35b437upsample_nearest3d_backward_out_frameIddXadL_ZNS0_46nearest_neighbor_exact_bw_compute_source_indexEfiiEEEEvPKT_mmmmmmmmPS3_fff)
        .other          _ZN2at6native53_GLOBAL__N__069e5665_20_UpSampleNearest3d_cu_ab8a35b437upsample_nearest3d_backward_out_frameIddXadL_ZNS0_46nearest_neighbor_exact_bw_compute_source_indexEfiiEEEEvPKT_mmmmmmmmPS3_fff,@"STO_CUDA_ENTRY STV_DEFAULT"
_ZN2at6native53_GLOBAL__N__069e5665_20_UpSampleNearest3d_cu_ab8a35b437upsample_nearest3d_backward_out_frameIddXadL_ZNS0_46nearest_neighbor_exact_bw_compute_source_indexEfiiEEEEvPKT_mmmmmmmmPS3_fff:
[----:B------:R-:W-:Y:S01]  /*0000*/  LDC R1, c[0x0][0x28] ;  /* 0x00000a00ff017b82 */ /* 0x000fe20000000800 */
[----:B------:R-:W0:Y:S01]  /*0010*/  S2R R2, SR_TID.X ;  /* 0x0000000000027919 */ /* 0x000e220000002100 */
[----:B------:R-:W-:Y:S01]  /*0020*/  ULDC.64 UR8, c[0x0][0x240] ;  /* 0x0000900000087ab9 */ /* 0x000fe20000000a00 */
[----:B------:R-:W-:-:S05]  /*0030*/  ULDC.64 UR10, c[0x0][0x220] ;  /* 0x00008800000a7ab9 */ /* 0x000fca0000000a00 */
[----:B------:R-:W0:Y:S01]  /*0040*/  S2UR UR14, SR_CTAID.X ;  /* 0x00000000000e79c3 */ /* 0x000e220000002500 */
[----:B------:R-:W-:Y:S01]  /*0050*/  UIMAD UR6, UR9, UR10, URZ ;  /* 0x0000000a090672a4 */ /* 0x000fe2000f8e023f */
[----:B------:R-:W-:Y:S01]  /*0060*/  IMAD.MOV.U32 R3, RZ, RZ, RZ ;  /* 0x000000ffff037224 */ /* 0x000fe200078e00ff */
[----:B------:R-:W-:Y:S02]  /*0070*/  UIMAD.WIDE.U32 UR4, UR8, UR10, URZ ;  /* 0x0000000a080472a5 */ /* 0x000fe4000f8e003f */
[----:B------:R-:W-:Y:S01]  /*0080*/  UIMAD UR6, UR8, UR11, UR6 ;  /* 0x0000000b080672a4 */ /* 0x000fe2000f8e0206 */
[----:B------:R-:W-:Y:S02]  /*0090*/  ULDC.64 UR12, c[0x0][0x250] ;  /* 0x00009400000c7ab9 */ /* 0x000fe40000000a00 */
[----:B------:R-:W0:Y:S01]  /*00a0*/  LDC R5, c[0x0][RZ] ;  /* 0x00000000ff057b82 */ /* 0x000e220000000800 */
        /* <DEDUP_REMOVED lines=9> */
[----:B0-----:R-:W-:-:S03]  /*0140*/  IMAD.WIDE.U32 R2, R5, UR14, R2 ;  /* 0x0000000e05027c25 */ /* 0x001fc6000f8e0002 */
        /* <DEDUP_REMOVED lines=17> */
[----:B------:R-:W-:Y:S05]  /*0260*/  CALL.REL.NOINC `($__internal_12_$__cuda_sm20_div_s64) ;  /* 0x0000001c009c7944 */ /* 0x000fea0003c00000 */
[----:B------:R-:W-:Y:S05]  /*0270*/  BRA `(.L_x_154) ;  /* 0x00000000004c7947 */ /* 0x000fea0003800000 */
.L_x_153:
[----:B------:R-:W0:Y:S01]  /*0280*/  I2F.U32.RP R0, UR6 ;  /* 0x0000000600007d06 */ /* 0x000e220008209000 */
[----:B------:R-:W-:Y:S01]  /*0290*/  ISETP.NE.U32.AND P2, PT, RZ, UR6, PT ;  /* 0x00000006ff007c0c */ /* 0x000fe2000bf45070 */
[----:B------:R-:W-:-:S06]  /*02a0*/  IMAD.MOV.U32 R9, RZ, RZ, RZ ;  /* 0x000000ffff097224 */ /* 0x000fcc00078e00ff */
        /* <DEDUP_REMOVED lines=16> */
.L_x_154:
[----:B------:R-:W-:Y:S05]  /*03b0*/  BSYNC B0 ;  /* 0x0000000000007941 */ /* 0x000fea0003800000 */
.L_x_152:
        /* <DEDUP_REMOVED lines=10> */
[----:B------:R-:W-:Y:S05]  /*0460*/  CALL.REL.NOINC `($__internal_14_$__cuda_sm20_rem_u64) ;  /* 0x0000002400807944 */ /* 0x000fea0003c00000 */
[----:B------:R-:W-:Y:S01]  /*0470*/  IMAD.MOV.U32 R0, RZ, RZ, R7 ;  /* 0x000000ffff007224 */ /* 0x000fe200078e0007 */
[----:B------:R-:W-:Y:S06]  /*0480*/  BRA `(.L_x_157) ;  /* 0x0000000000487947 */ /* 0x000fec0003800000 */
.L_x_156:
        /* <DEDUP_REMOVED lines=18> */
.L_x_157:
[----:B------:R-:W-:Y:S05]  /*05b0*/  BSYNC B0 ;  /* 0x0000000000007941 */ /* 0x000fea0003800000 */
.L_x_155:
        /* <DEDUP_REMOVED lines=11> */
[----:B------:R-:W-:Y:S05]  /*0670*/  CALL.REL.NOINC `($__internal_13_$__cuda_sm20_div_u64) ;  /* 0x0000001c00e87944 */ /* 0x000fea0003c00000 */
[----:B------:R-:W-:Y:S05]  /*0680*/  BRA `(.L_x_160) ;  /* 0x0000000000507947 */ /* 0x000fea0003800000 */
.L_x_159:
        /* <DEDUP_REMOVED lines=20> */
.L_x_160:
[----:B------:R-:W-:Y:S05]  /*07d0*/  BSYNC B0 ;  /* 0x0000000000007941 */ /* 0x000fea0003800000 */
.L_x_158:
        /* <DEDUP_REMOVED lines=8> */
[----:B------:R-:W-:Y:S01]  /*0860*/  MOV R6, 0x890 ;  /* 0x0000089000067802 */ /* 0x000fe20000000f00 */
[----:B------:R-:W-:-:S07]  /*0870*/  IMAD.U32 R7, RZ, RZ, UR9 ;  /* 0x00000009ff077e24 */ /* 0x000fce000f8e00ff */
[----:B------:R-:W-:Y:S05]  /*0880*/  CALL.REL.NOINC `($__internal_13_$__cuda_sm20_div_u64) ;  /* 0x0000001c00647944 */ /* 0x000fea0003c00000 */
[----:B------:R-:W-:Y:S05]  /*0890*/  BRA `(.L_x_163) ;  /* 0x0000000000547947 */ /* 0x000fea0003800000 */
.L_x_162:
        /* <DEDUP_REMOVED lines=19> */
[----:B------:R-:W-:-:S05]  /*09d0*/  @!P2 LOP3.LUT R5, RZ, UR4, RZ, 0x33, !PT ;  /* 0x00000004ff05ac12 */ /* 0x000fca000f8e33ff */
[----:B------:R-:W-:-:S07]  /*09e0*/  IMAD.MOV.U32 R8, RZ, RZ, R5 ;  /* 0x000000ffff087224 */ /* 0x000fce00078e0005 */
.L_x_163:
[----:B------:R-:W-:Y:S05]  /*09f0*/  BSYNC B0 ;  /* 0x0000000000007941 */ /* 0x000fea0003800000 */
.L_x_161:
        /* <DEDUP_REMOVED lines=10> */
[----:B------:R-:W-:Y:S05]  /*0aa0*/  CALL.REL.NOINC `($__internal_14_$__cuda_sm20_rem_u64) ;  /* 0x0000001c00f07944 */ /* 0x000fea0003c00000 */
[----:B------:R-:W-:Y:S01]  /*0ab0*/  MOV R4, R7 ;  /* 0x0000000700047202 */ /* 0x000fe20000000f00 */
[----:B------:R-:W-:Y:S06]  /*0ac0*/  BRA `(.L_x_166) ;  /* 0x00000000004c7947 */ /* 0x000fec0003800000 */
.L_x_165:
        /* <DEDUP_REMOVED lines=17> */
[----:B------:R-:W-:-:S05]  /*0be0*/  @!P1 LOP3.LUT R8, RZ, UR4, RZ, 0x33, !PT ;  /* 0x00000004ff089c12 */ /* 0x000fca000f8e33ff */
[----:B------:R-:W-:-:S07]  /*0bf0*/  IMAD.MOV.U32 R4, RZ, RZ, R8 ;  /* 0x000000ffff047224 */ /* 0x000fce00078e0008 */
.L_x_166:
[----:B------:R-:W-:Y:S05]  /*0c00*/  BSYNC B0 ;  /* 0x0000000000007941 */ /* 0x000fea0003800000 */
.L_x_164:
        /* <DEDUP_REMOVED lines=13> */
[----:B0-----:R-:W-:Y:S02]  /*0ce0*/  VIMNMX R4, R4, UR4, PT ;  /* 0x0000000404047c48 */ /* 0x001fe4000bfe0100 */
[----:B-1----:R-:W-:-:S04]  /*0cf0*/  VIMNMX R5, R5, UR4, PT ;  /* 0x0000000405057c48 */ /* 0x002fc8000bfe0100 */
        /* <DEDUP_REMOVED lines=8> */
[----:B------:R-:W-:Y:S01]  /*0d80*/  IMAD.MOV R7, RZ, RZ, -R8 ;  /* 0x000000ffff077224 */ /* 0x000fe200078e0a08 */
[----:B------:R-:W-:-:S03]  /*0d90*/  ULDC UR4, c[0x0][0x250] ;  /* 0x0000940000047ab9 */ /* 0x000fc60000000800 */
[----:B------:R-:W-:Y:S01]  /*0da0*/  IMAD R6, R7, UR4, R2 ;  /* 0x0000000407067c24 */ /* 0x000fe2000f8e0202 */
[----:B------:R-:W-:Y:S06]  /*0db0*/  BRA `(.L_x_169) ;  /* 0x0000000000587947 */ /* 0x000fec0003800000 */
.L_x_168:
[----:B------:R-:W-:Y:S01]  /*0dc0*/  ULDC UR4, c[0x0][0x250] ;  /* 0x0000940000047ab9 */ /* 0x000fe20000000800 */
[----:B------:R-:W-:Y:S01]  /*0dd0*/  IMAD.MOV.U32 R6, RZ, RZ, RZ ;  /* 0x000000ffff067224 */ /* 0x000fe200078e00ff */
[----:B------:R-:W0:Y:S01]  /*0de0*/  I2F.U32.RP R9, UR4 ;  /* 0x0000000400097d06 */ /* 0x000e220008209000 */
[----:B------:R-:W-:-:S07]  /*0df0*/  ISETP.NE.U32.AND P2, PT, RZ, UR4, PT ;  /* 0x00000004ff007c0c */ /* 0x000fce000bf45070 */
[----:B0-----:R-:W0:Y:S02]  /*0e00*/  MUFU.RCP R9, R9 ;  /* 0x0000000900097308 */ /* 0x001e240000001000 */
[----:B0-----:R-:W-:Y:S02]  /*0e10*/  VIADD R10, R9, 0xffffffe ;  /* 0x0ffffffe090a7836 */ /* 0x001fe40000000000 */
[----:B------:R-:W-:-:S04]  /*0e20*/  IMAD.MOV.U32 R9, RZ, RZ, RZ ;  /* 0x000000ffff097224 */ /* 0x000fc800078e00ff */
[----:B------:R-:W0:Y:S02]  /*0e30*/  F2I.FTZ.U32.TRUNC.NTZ R7, R10 ;  /* 0x0000000a00077305 */ /* 0x000e24000021f000 */
[----:B0-----:R-:W-:-:S05]  /*0e40*/  IADD3 R11, RZ, -R7, RZ ;  /* 0x80000007ff0b7210 */ /* 0x001fca0007ffe0ff */
        /* <DEDUP_REMOVED lines=10> */
[----:B------:R-:W-:-:S04]  /*0ef0*/  @!P2 LOP3.LUT R8, RZ, UR4, RZ, 0x33, !PT ;  /* 0x00000004ff08ac12 */ /* 0x000fc8000f8e33ff */
[----:B------:R-:W-:-:S05]  /*0f00*/  IADD3 R7, -R8, RZ, RZ ;  /* 0x000000ff08077210 */ /* 0x000fca0007ffe1ff */
[----:B------:R-:W-:-:S07]  /*0f10*/  IMAD R6, R7, UR4, R2 ;  /* 0x0000000407067c24 */ /* 0x000fce000f8e0202 */
.L_x_169:
[----:B------:R-:W-:Y:S05]  /*0f20*/  BSYNC B0 ;  /* 0x0000000000007941 */ /* 0x000fea0003800000 */
.L_x_167:
        /* <DEDUP_REMOVED lines=11> */
[----:B------:R-:W-:Y:S05]  /*0fe0*/  BRA `(.L_x_172) ;  /* 0x0000000000487947 */ /* 0x000fea0003800000 */
.L_x_171:
        /* <DEDUP_REMOVED lines=18> */
.L_x_172:
[----:B------:R-:W-:Y:S05]  /*1110*/  BSYNC B0 ;  /* 0x0000000000007941 */ /* 0x000fea0003800000 */
.L_x_170:
[----:B------:R-:W0:Y:S01]  /*1120*/  LDC R13, c[0x0][0x268] ;  /* 0x00009a00ff0d7b82 */ /* 0x000e220000000800 */
[----:B------:R-:W-:Y:S01]  /*1130*/  I2FP.F32.S32 R8, R6 ;  /* 0x0000000600087245 */ /* 0x000fe20000201400 */
[----:B------:R-:W-:Y:S01]  /*1140*/  VIADD R6, R6, 0x1 ;  /* 0x0000000106067836 */ /* 0x000fe20000000000 */
[----:B------:R-:W-:Y:S01]  /*1150*/  ULDC.64 UR8, c[0x0][0x218] ;  /* 0x0000860000087ab9 */ /* 0x000fe20000000a00 */
[----:B------:R-:W-:Y:S01]  /*1160*/  ULDC UR4, c[0x0][0x238] ;  /* 0x00008e0000047ab9 */ /* 0x000fe20000000800 */
[----:B------:R-:W-:Y:S02]  /*1170*/  ISETP.NE.U32.AND P0, PT, RZ, UR8, PT ;  /* 0x00000008ff007c0c */ /* 0x000fe4000bf05070 */
[----:B------:R-:W-:Y:S01]  /*1180*/  I2FP.F32.S32 R6, R6 ;  /* 0x0000000600067245 */ /* 0x000fe20000201400 */
[----:B------:R-:W1:Y:S01]  /*1190*/  LDC R11, c[0x0][0x264] ;  /* 0x00009900ff0b7b82 */ /* 0x000e620000000800 */
[----:B------:R-:W-:Y:S01]  /*11a0*/  ISETP.NE.AND.EX P0, PT, RZ, UR9, PT, P0 ;  /* 0x00000009ff007c0c */ /* 0x000fe2000bf05300 */
[-C--:B0-----:R-:W-:Y:S01]  /*11b0*/  FFMA.FTZ R9, R8, R13.reuse, -0.5 ;  /* 0xbf00000008097423 */ /* 0x081fe2000001000d */
[----:B------:R-:W-:Y:S01]  /*11c0*/  IADD3 R8, R7, 0x1, RZ ;  /* 0x0000000107087810 */ /* 0x000fe20007ffe0ff */
[----:B------:R-:W-:Y:S01]  /*11d0*/  FFMA.FTZ R10, R6, R13, -0.5 ;  /* 0xbf000000060a7423 */ /* 0x000fe2000001000d */
[----:B------:R-:W-:-:S02]  /*11e0*/  I2FP.F32.S32 R6, R7 ;  /* 0x0000000700067245 */ /* 0x000fc40000201400 */
[----:B------:R-:W-:Y:S01]  /*11f0*/  I2FP.F32.S32 R8, R8 ;  /* 0x0000000800087245 */ /* 0x000fe20000201400 */
[----:B------:R-:W0:Y:S02]  /*1200*/  F2I.FTZ.CEIL.NTZ R9, R9 ;  /* 0x0000000900097305 */ /* 0x000e24000021b100 */
[-C--:B-1----:R-:W-:Y:S02]  /*1210*/  FFMA.FTZ R7, R6, R11.reuse, -0.5 ;  /* 0xbf00000006077423 */ /* 0x082fe4000001000b */
[----:B------:R-:W-:-:S04]  /*1220*/  FFMA.FTZ R8, R8, R11, -0.5 ;  /* 0xbf00000008087423 */ /* 0x000fc8000001000b */
[----:B------:R-:W1:Y:S01]  /*1230*/  F2I.FTZ.CEIL.NTZ R10, R10 ;  /* 0x0000000a000a7305 */ /* 0x000e62000021b100 */
[----:B0-----:R-:W-:-:S07]  /*1240*/  VIMNMX R12, R9, UR4, PT ;  /* 0x00000004090c7c48 */ /* 0x001fce000bfe0100 */
[----:B------:R-:W0:Y:S01]  /*1250*/  F2I.FTZ.CEIL.NTZ R7, R7 ;  /* 0x0000000700077305 */ /* 0x000e22000021b100 */
[----:B-1----:R-:W-:-:S07]  /*1260*/  VIMNMX R6, R10, UR4, PT ;  /* 0x000000040a067c48 */ /* 0x002fce000bfe0100 */
[----:B------:R-:W1:Y:S01]  /*1270*/  F2I.FTZ.CEIL.NTZ R8, R8 ;  /* 0x0000000800087305 */ /* 0x000e62000021b100 */
[----:B------:R-:W-:Y:S05]  /*1280*/  @!P0 EXIT ;  /* 0x000000000000894d */ /* 0x000fea0003800000 */
[----:B------:R-:W-:Y:S01]  /*1290*/  LOP3.LUT R9, RZ, R6, RZ, 0x33, !PT ;  /* 0x00000006ff097212 */ /* 0x000fe200078e33ff */
[--C-:B------:R-:W-:Y:S01]  /*12a0*/  IMAD.IADD R53, R6, 0x1, -R12.reuse ;  /* 0x0000000106357824 */ /* 0x100fe200078e0a0c */
[----:B------:R-:W-:Y:S01]  /*12b0*/  ULDC UR4, c[0x0][0x230] ;  /* 0x00008c0000047ab9 */ /* 0x000fe20000000800 */
[--C-:B------:R-:W-:Y:S01]  /*12c0*/  SHF.R.S32.HI R13, RZ, 0x1f, R12.reuse ;  /* 0x0000001fff0d7819 */ /* 0x100fe2000001140c */
[C---:B------:R-:W-:Y:S01]  /*12d0*/  VIADD R10, R12.reuse, 0x1 ;  /* 0x000000010c0a7836 */ /* 0x040fe20000000000 */
[----:B------:R-:W-:Y:S01]  /*12e0*/  IADD3 R9, -R9, -0x2, -R12 ;  /* 0xfffffffe09097810 */ /* 0x000fe20007ffe90c */
[C---:B------:R-:W-:Y:S01]  /*12f0*/  VIADD R52, R12.reuse, 0x3 ;  /* 0x000000030c347836 */ /* 0x040fe20000000000 */
[----:B------:R-:W-:Y:S01]  /*1300*/  IADD3 R11, R12, 0x2, RZ ;  /* 0x000000020c0b7810 */ /* 0x000fe20007ffe0ff */
[----:B------:R-:W-:Y:S01]  /*1310*/  ULDC.64 UR8, c[0x0][0x208] ;  /* 0x0000820000087ab9 */ /* 0x000fe20000000a00 */
[----:B------:R-:W-:Y:S02]  /*1320*/  ISETP.GE.U32.AND P1, PT, R9, 0x3, PT ;  /* 0x000000030900780c */ /* 0x000fe40003f26070 */
[----:B------:R-:W-:-:S02]  /*1330*/  SHF.R.S32.HI R9, RZ, 0x1f, R0 ;  /* 0x0000001fff097819 */ /* 0x000fc40000011400 */
[----:B------:R-:W-:Y:S02]  /*1340*/  LOP3.LUT R53, R53, 0x3, RZ, 0xc0, !PT ;  /* 0x0000000335357812 */ /* 0x000fe400078ec0ff */
[----:B0-----:R-:W-:Y:S02]  /*1350*/  VIMNMX R7, R7, UR4, PT ;  /* 0x0000000407077c48 */ /* 0x001fe4000bfe0100 */
[----:B-1----:R-:W-:Y:S01]  /*1360*/  VIMNMX R8, R8, UR4, PT ;  /* 0x0000000408087c48 */ /* 0x002fe2000bfe0100 */
[----:B------:R-:W-:-:S06]  /*1370*/  UMOV UR4, URZ ;  /* 0x0000003f00047c82 */ /* 0x000fcc0008000000 */
.L_x_188:
[----:B------:R-:W-:Y:S01]  /*1380*/  ISETP.GE.AND P0, PT, R4, R5, PT ;  /* 0x000000050400720c */ /* 0x000fe20003f06270 */
[----:B------:R-:W-:Y:S01]  /*1390*/  BSSY B2, `(.L_x_173) ;  /* 0x00000c5000027945 */ /* 0x000fe20003800000 */
[----:B------:R-:W-:-:S11]  /*13a0*/  CS2R R50, SRZ ;  /* 0x0000000000327805 */ /* 0x000fd6000001ff00 */
[----:B------:R-:W-:Y:S05]  /*13b0*/  @P0 BRA `(.L_x_174) ;  /* 0x0000000c00080947 */ /* 0x000fea0003800000 */
[----:B------:R-:W0:Y:S01]  /*13c0*/  LDC.64 R54, c[0x0][0x220] ;  /* 0x00008800ff367b82 */ /* 0x000e220000000a00 */
[----:B------:R-:W-:Y:S01]  /*13d0*/  USHF.R.S32.HI UR10, URZ, 0x1f, UR4 ;  /* 0x0000001f3f0a7899 */ /* 0x000fe20008011404 */
[----:B------:R-:W-:Y:S01]  /*13e0*/  MOV R15, R9 ;  /* 0x00000009000f7202 */ /* 0x000fe20000000f00 */
[----:B------:R-:W-:Y:S01]  /*13f0*/  IMAD.MOV.U32 R14, RZ, RZ, R0 ;  /* 0x000000ffff0e7224 */ /* 0x000fe200078e0000 */
[----:B------:R-:W-:Y:S01]  /*1400*/  CS2R R50, SRZ ;  /* 0x0000000000327805 */ /* 0x000fe2000001ff00 */
[----:B------:R-:W-:Y:S02]  /*1410*/  IMAD.MOV.U32 R56, RZ, RZ, R4 ;  /* 0x000000ffff387224 */ /* 0x000fe400078e0004 */
[C---:B0-----:R-:W-:Y:S02]  /*1420*/  IMAD R16, R54.reuse, UR10, RZ ;  /* 0x0000000a36107c24 */ /* 0x041fe4000f8e02ff */
[----:B------:R-:W-:-:S04]  /*1430*/  IMAD.WIDE.U32 R14, R54, UR4, R14 ;  /* 0x00000004360e7c25 */ /* 0x000fc8000f8e000e */
[----:B------:R-:W-:-:S04]  /*1440*/  IMAD R55, R55, UR4, R16 ;  /* 0x0000000437377c24 */ /* 0x000fc8000f8e0210 */
[----:B------:R-:W-:-:S07]  /*1450*/  IMAD.IADD R55, R15, 0x1, R55 ;  /* 0x000000010f377824 */ /* 0x000fce00078e0237 */
.L_x_187:
[----:B------:R-:W-:Y:S01]  /*1460*/  ISETP.GE.AND P0, PT, R7, R8, PT ;  /* 0x000000080700720c */ /* 0x000fe20003f06270 */
[----:B------:R-:W-:-:S12]  /*1470*/  BSSY B1, `(.L_x_175) ;  /* 0x00000b3000017945 */ /* 0x000fd80003800000 */
[----:B------:R-:W-:Y:S05]  /*1480*/  @P0 BRA `(.L_x_176) ;  /* 0x0000000800c40947 */ /* 0x000fea0003800000 */
[----:B------:R-:W-:Y:S01]  /*1490*/  ULDC.64 UR10, c[0x0][0x228] ;  /* 0x00008a00000a7ab9 */ /* 0x000fe20000000a00 */
[--C-:B------:R-:W-:Y:S01]  /*14a0*/  SHF.R.S32.HI R57, RZ, 0x1f, R56.reuse ;  /* 0x0000001fff397819 */ /* 0x100fe20000011438 */
[----:B------:R-:W-:Y:S02]  /*14b0*/  IMAD R19, R55, UR10, RZ ;  /* 0x0000000a37137c24 */ /* 0x000fe4000f8e02ff */
[----:B------:R-:W-:Y:S01]  /*14c0*/  IMAD.WIDE.U32 R16, R14, UR10, R56 ;  /* 0x0000000a0e107c25 */ /* 0x000fe2000f8e0038 */
[----:B------:R-:W-:-:S03]  /*14d0*/  MOV R57, R7 ;  /* 0x0000000700397202 */ /* 0x000fc60000000f00 */
[----:B------:R-:W-:-:S04]  /*14e0*/  IMAD R19, R14, UR11, R19 ;  /* 0x0000000b0e137c24 */ /* 0x000fc8000f8e0213 */
[----:B------:R-:W-:-:S07]  /*14f0*/  IMAD.IADD R58, R17, 0x1, R19 ;  /* 0x00000001113a7824 */ /* 0x000fce00078e0213 */
.L_x_186:
[----:B------:R-:W-:Y:S01]  /*1500*/  ISETP.GT.AND P0, PT, R6, R12, PT ;  /* 0x0000000c0600720c */ /* 0x000fe20003f04270 */
[----:B------:R-:W-:-:S12]  /*1510*/  BSSY B0, `(.L_x_177) ;  /* 0x00000a5000007945 */ /* 0x000fd80003800000 */
[----:B------:R-:W-:Y:S05]  /*1520*/  @!P0 BRA `(.L_x_178) ;  /* 0x00000008008c8947 */ /* 0x000fea0003800000 */
[----:B------:R-:W-:Y:S01]  /*1530*/  ISETP.NE.AND P0, PT, R53, RZ, PT ;  /* 0x000000ff3500720c */ /* 0x000fe20003f05270 */
[----:B------:R-:W-:Y:S01]  /*1540*/  ULDC.64 UR10, c[0x0][0x230] ;  /* 0x00008c00000a7ab9 */ /* 0x000fe20000000a00 */
[--C-:B------:R-:W-:Y:S01]  /*1550*/  SHF.R.S32.HI R19, RZ, 0x1f, R57.reuse ;  /* 0x0000001fff137819 */ /* 0x100fe20000011439 */
[----:B------:R-:W-:Y:S01]  /*1560*/  IMAD R21, R58, UR10, RZ ;  /* 0x0000000a3a157c24 */ /* 0x000fe2000f8e02ff */
[----:B------:R-:W-:Y:S01]  /*1570*/  BSSY B3, `(.L_x_179) ;  /* 0x000001b000037945 */ /* 0x000fe20003800000 */
[----:B------:R-:W-:Y:S01]  /*1580*/  IMAD.MOV.U32 R18, RZ, RZ, R57 ;  /* 0x000000ffff127224 */ /* 0x000fe200078e0039 */
[----:B------:R-:W-:Y:S01]  /*1590*/  MOV R61, R12 ;  /* 0x0000000c003d7202 */ /* 0x000fe20000000f00 */
[C---:B------:R-:W-:Y:S02]  /*15a0*/  IMAD R21, R16.reuse, UR11, R21 ;  /* 0x0000000b10157c24 */ /* 0x040fe4000f8e0215 */
[----:B------:R-:W-:-:S04]  /*15b0*/  IMAD.WIDE.U32 R18, R16, UR10, R18 ;  /* 0x0000000a10127c25 */ /* 0x000fc8000f8e0012 */
[----:B------:R-:W-:Y:S01]  /*15c0*/  IMAD.IADD R59, R19, 0x1, R21 ;  /* 0x00000001133b7824 */ /* 0x000fe200078e0215 */
[----:B------:R-:W-:Y:S06]  /*15d0*/  @!P0 BRA `(.L_x_180) ;  /* 0x0000000000508947 */ /* 0x000fec0003800000 */
[----:B------:R-:W-:Y:S02]  /*15e0*/  ULDC.64 UR10, c[0x0][0x238] ;  /* 0x00008e00000a7ab9 */ /* 0x000fe40000000a00 */
[----:B------:R-:W-:Y:S02]  /*15f0*/  IMAD R23, R59, UR10, RZ ;  /* 0x0000000a3b177c24 */ /* 0x000fe4000f8e02ff */
[----:B------:R-:W-:-:S04]  /*1600*/  IMAD.WIDE.U32 R20, R18, UR10, R12 ;  /* 0x0000000a12147c25 */ /* 0x000fc8000f8e000c */
[----:B------:R-:W-:Y:S01]  /*1610*/  IMAD R23, R18, UR11, R23 ;  /* 0x0000000b12177c24 */ /* 0x000fe2000f8e0217 */
[----:B------:R-:W-:Y:S02]  /*1620*/  ULDC.64 UR10, c[0x0][0x210] ;  /* 0x00008400000a7ab9 */ /* 0x000fe40000000a00 */
[----:B------:R-:W-:Y:S01]  /*1630*/  LEA R24, P0, R20, UR10, 0x3 ;  /* 0x0000000a14187c11 */ /* 0x000fe2000f8018ff */
[----:B------:R-:W-:-:S05]  /*1640*/  IMAD.IADD R21, R21, 0x1, R23 ;  /* 0x0000000115157824 */ /* 0x000fca00078e0217 */
[----:B------:R-:W-:-:S05]  /*1650*/  LEA.HI.X R25, R20, UR11, R21, 0x3, P0 ;  /* 0x0000000b14197c11 */ /* 0x000fca00080f1c15 */
[----:B------:R-:W2:Y:S01]  /*1660*/  LDG.E.64 R20, desc[UR8][R24.64] ;  /* 0x0000000818147981 */ /* 0x000ea2000c1e1b00 */
[----:B------:R-:W-:Y:S02]  /*1670*/  ISETP.NE.AND P0, PT, R53, 0x1, PT ;  /* 0x000000013500780c */ /* 0x000fe40003f05270 */
[----:B------:R-:W-:Y:S01]  /*1680*/  MOV R61, R10 ;  /* 0x0000000a003d7202 */ /* 0x000fe20000000f00 */
[----:B--2---:R-:W-:-:S10]  /*1690*/  DADD R50, R50, R20 ;  /* 0x0000000032327229 */ /* 0x004fd40000000014 */
[----:B------:R-:W-:Y:S05]  /*16a0*/  @!P0 BRA `(.L_x_180) ;  /* 0x00000000001c8947 */ /* 0x000fea0003800000 */
[----:B------:R-:W-:Y:S01]  /*16b0*/  ISETP.NE.AND P0, PT, R53, 0x2, PT ;  /* 0x000000023500780c */ /* 0x000fe20003f05270 */
[----:B------:R-:W2:-:S12]  /*16c0*/  LDG.E.64 R20, desc[UR8][R24.64+0x8] ;  /* 0x0000080818147981 */ /* 0x000e98000c1e1b00 */
[----:B------:R-:W3:Y:S01]  /*16d0*/  @P0 LDG.E.64 R22, desc[UR8][R24.64+0x10] ;  /* 0x0000100818160981 */ /* 0x000ee2000c1e1b00 */
[----:B------:R-:W-:Y:S02]  /*16e0*/  IMAD.MOV.U32 R61, RZ, RZ, R11 ;  /* 0x000000ffff3d7224 */ /* 0x000fe400078e000b */
[----:B------:R-:W-:Y:S01]  /*16f0*/  @P0 IMAD.MOV.U32 R61, RZ, RZ, R52 ;  /* 0x000000ffff3d0224 */ /* 0x000fe200078e0034 */
[----:B--2---:R-:W-:-:S08]  /*1700*/  DADD R50, R50, R20 ;  /* 0x0000000032327229 */ /* 0x004fd00000000014 */
[----:B---3--:R-:W-:-:S11]  /*1710*/  @P0 DADD R50, R50, R22 ;  /* 0x0000000032320229 */ /* 0x008fd60000000016 */
.L_x_180:
[----:B------:R-:W-:Y:S05]  /*1720*/  BSYNC B3 ;  /* 0x0000000000037941 */ /* 0x000fea0003800000 */
.L_x_179:
        /* <DEDUP_REMOVED lines=8> */
.L_x_183:
        /* <DEDUP_REMOVED lines=10> */
[----:B------:R-:W2:Y:S04]  /*1850*/  LDG.E.64 R20, desc[UR8][R30.64] ;  /* 0x000000081e147981 */ /* 0x000ea8000c1e1b00 */
[----:B------:R-:W3:Y:S01]  /*1860*/  LDG.E.64 R44, desc[UR8][R30.64+0x8] ;  /* 0x000008081e2c7981 */ /* 0x000ee2000c1e1b00 */
[----:B------:R-:W-:-:S03]  /*1870*/  VIADD R22, R61, 0x4 ;  /* 0x000000043d167836 */ /* 0x000fc60000000000 */
[----:B------:R-:W4:Y:S02]  /*1880*/  LDG.E.64 R46, desc[UR8][R30.64+0x10] ;  /* 0x000010081e2e7981 */ /* 0x000f24000c1e1b00 */
[--C-:B------:R-:W-:Y:S02]  /*1890*/  SHF.R.S32.HI R23, RZ, 0x1f, R22.reuse ;  /* 0x0000001fff177819 */ /* 0x100fe40000011416 */
[----:B------:R-:W5:Y:S01]  /*18a0*/  LDG.E.64 R42, desc[UR8][R30.64+0x18] ;  /* 0x000018081e2a7981 */ /* 0x000f62000c1e1b00 */
[----:B------:R-:W-:-:S04]  /*18b0*/  IMAD.WIDE.U32 R22, R18, UR10, R22 ;  /* 0x0000000a12167c25 */ /* 0x000fc8000f8e0016 */
[----:B------:R-:W-:Y:S01]  /*18c0*/  IMAD.IADD R23, R29, 0x1, R23 ;  /* 0x000000011d177824 */ /* 0x000fe200078e0217 */
[----:B------:R-:W-:-:S04]  /*18d0*/  LEA R24, P2, R22, UR12, 0x3 ;  /* 0x0000000c16187c11 */ /* 0x000fc8000f8418ff */
[----:B------:R-:W-:-:S05]  /*18e0*/  LEA.HI.X R25, R22, UR13, R23, 0x3, P2 ;  /* 0x0000000d16197c11 */ /* 0x000fca00090f1c17 */
[----:B------:R-:W5:Y:S01]  /*18f0*/  LDG.E.64 R40, desc[UR8][R24.64] ;  /* 0x0000000818287981 */ /* 0x000f62000c1e1b00 */
[----:B------:R-:W-:-:S03]  /*1900*/  IADD3 R22, R61, 0x8, RZ ;  /* 0x000000083d167810 */ /* 0x000fc60007ffe0ff */
[----:B------:R-:W5:Y:S01]  /*1910*/  LDG.E.64 R38, desc[UR8][R24.64+0x8] ;  /* 0x0000080818267981 */ /* 0x000f62000c1e1b00 */
[----:B------:R-:W-:-:S03]  /*1920*/  SHF.R.S32.HI R23, RZ, 0x1f, R22 ;  /* 0x0000001fff177819 */ /* 0x000fc60000011416 */
[----:B------:R-:W5:Y:S01]  /*1930*/  LDG.E.64 R36, desc[UR8][R24.64+0x10] ;  /* 0x0000100818247981 */ /* 0x000f62000c1e1b00 */
[----:B------:R-:W-:-:S03]  /*1940*/  IMAD.WIDE.U32 R22, R18, UR10, R22 ;  /* 0x0000000a12167c25 */ /* 0x000fc6000f8e0016 */
[----:B------:R-:W5:Y:S01]  /*1950*/  LDG.E.64 R34, desc[UR8][R24.64+0x18] ;  /* 0x0000180818227981 */ /* 0x000f62000c1e1b00 */
[----:B------:R-:W-:Y:S01]  /*1960*/  IMAD.IADD R23, R29, 0x1, R23 ;  /* 0x000000011d177824 */ /* 0x000fe200078e0217 */
[----:B------:R-:W-:-:S04]  /*1970*/  LEA R26, P2, R22, UR12, 0x3 ;  /* 0x0000000c161a7c11 */ /* 0x000fc8000f8418ff */
[----:B------:R-:W-:Y:S01]  /*1980*/  LEA.HI.X R27, R22, UR13, R23, 0x3, P2 ;  /* 0x0000000d161b7c11 */ /* 0x000fe200090f1c17 */
[----:B------:R-:W-:-:S04]  /*1990*/  VIADD R22, R61, 0xc ;  /* 0x0000000c3d167836 */ /* 0x000fc80000000000 */
[----:B------:R-:W5:Y:S01]  /*19a0*/  LDG.E.64 R32, desc[UR8][R26.64] ;  /* 0x000000081a207981 */ /* 0x000f62000c1e1b00 */
[----:B------:R-:W-:-:S03]  /*19b0*/  SHF.R.S32.HI R23, RZ, 0x1f, R22 ;  /* 0x0000001fff177819 */ /* 0x000fc60000011416 */
[----:B------:R-:W5:Y:S01]  /*19c0*/  LDG.E.64 R30, desc[UR8][R26.64+0x8] ;  /* 0x000008081a1e7981 */ /* 0x000f62000c1e1b00 */
[----:B------:R-:W-:-:S05]  /*19d0*/  IMAD.WIDE.U32 R22, R18, UR10, R22 ;  /* 0x0000000a12167c25 */ /* 0x000fca000f8e0016 */
[----:B------:R-:W-:Y:S02]  /*19e0*/  IADD3 R29, R29, R23, RZ ;  /* 0x000000171d1d7210 */ /* 0x000fe40007ffe0ff */
[----:B------:R-:W-:-:S04]  /*19f0*/  LEA R48, P2, R22, UR12, 0x3 ;  /* 0x0000000c16307c11 */ /* 0x000fc8000f8418ff */
[----:B------:R-:W-:Y:S02]  /*1a00*/  LEA.HI.X R49, R22, UR13, R29, 0x3, P2 ;  /* 0x0000000d16317c11 */ /* 0x000fe400090f1c1d */
[----:B------:R-:W5:Y:S04]  /*1a10*/  LDG.E.64 R28, desc[UR8][R26.64+0x10] ;  /* 0x000010081a1c7981 */ /* 0x000f68000c1e1b00 */
[----:B------:R-:W5:Y:S04]  /*1a20*/  LDG.E.64 R24, desc[UR8][R48.64] ;  /* 0x0000000830187981 */ /* 0x000f68000c1e1b00 */
[----:B------:R-:W5:Y:S04]  /*1a30*/  LDG.E.64 R22, desc[UR8][R48.64+0x8] ;  /* 0x0000080830167981 */ /* 0x000f68000c1e1b00 */
[----:B------:R-:W5:Y:S01]  /*1a40*/  LDG.E.64 R26, desc[UR8][R26.64+0x18] ;  /* 0x000018081a1a7981 */ /* 0x000f62000c1e1b00 */
[----:B--2---:R-:W-:-:S03]  /*1a50*/  DADD R20, R20, R50 ;  /* 0x0000000014147229 */ /* 0x004fc60000000032 */
[----:B------:R-:W2:Y:S05]  /*1a60*/  LDG.E.64 R50, desc[UR8][R48.64+0x18] ;  /* 0x0000180830327981 */ /* 0x000eaa000c1e1b00 */
[----:B---3--:R-:W-:Y:S02]  /*1a70*/  DADD R44, R20, R44 ;  /* 0x00000000142c7229 */ /* 0x008fe4000000002c */
[----:B------:R-:W3:Y:S06]  /*1a80*/  LDG.E.64 R20, desc[UR8][R48.64+0x10] ;  /* 0x0000100830147981 */ /* 0x000eec000c1e1b00 */
[----:B----4-:R-:W-:-:S08]  /*1a90*/  DADD R44, R44, R46 ;  /* 0x000000002c2c7229 */ /* 0x010fd0000000002e */
[----:B-----5:R-:W-:-:S08]  /*1aa0*/  DADD R42, R44, R42 ;  /* 0x000000002c2a7229 */ /* 0x020fd0000000002a */
[----:B------:R-:W-:-:S08]  /*1ab0*/  DADD R40, R42, R40 ;  /* 0x000000002a287229 */ /* 0x000fd00000000028 */
[----:B------:R-:W-:-:S08]  /*1ac0*/  DADD R38, R40, R38 ;  /* 0x0000000028267229 */ /* 0x000fd00000000026 */
[----:B------:R-:W-:-:S08]  /*1ad0*/  DADD R36, R38, R36 ;  /* 0x0000000026247229 */ /* 0x000fd00000000024 */
[----:B------:R-:W-:-:S08]  /*1ae0*/  DADD R34, R36, R34 ;  /* 0x0000000024227229 */ /* 0x000fd00000000022 */
[----:B------:R-:W-:-:S08]  /*1af0*/  DADD R32, R34, R32 ;  /* 0x0000000022207229 */ /* 0x000fd00000000020 */
[----:B------:R-:W-:-:S08]  /*1b00*/  DADD R30, R32, R30 ;  /* 0x00000000201e7229 */ /* 0x000fd0000000001e */
[----:B------:R-:W-:-:S08]  /*1b10*/  DADD R28, R30, R28 ;  /* 0x000000001e1c7229 */ /* 0x000fd0000000001c */
[----:B------:R-:W-:Y:S01]  /*1b20*/  DADD R26, R28, R26 ;  /* 0x000000001c1a7229 */ /* 0x000fe2000000001a */
[----:B------:R-:W-:-:S07]  /*1b30*/  VIADD R61, R61, 0x10 ;  /* 0x000000103d3d7836 */ /* 0x000fce0000000000 */
[----:B------:R-:W-:Y:S01]  /*1b40*/  DADD R24, R26, R24 ;  /* 0x000000001a187229 */ /* 0x000fe20000000018 */
[----:B------:R-:W-:-:S07]  /*1b50*/  ISETP.GE.AND P2, PT, R61, R54, PT ;  /* 0x000000363d00720c */ /* 0x000fce0003f46270 */
[----:B------:R-:W-:-:S08]  /*1b60*/  DADD R22, R24, R22 ;  /* 0x0000000018167229 */ /* 0x000fd00000000016 */
[----:B---3--:R-:W-:-:S08]  /*1b70*/  DADD R20, R22, R20 ;  /* 0x0000000016147229 */ /* 0x008fd00000000014 */
[----:B--2---:R-:W-:Y:S01]  /*1b80*/  DADD R50, R20, R50 ;  /* 0x0000000014327229 */ /* 0x004fe20000000032 */
[----:B------:R-:W-:Y:S10]  /*1b90*/  @!P2 BRA `(.L_x_183) ;  /* 0xfffffffc0004a947 */ /* 0x000ff4000383ffff */
.L_x_182:
[----:B------:R-:W-:Y:S05]  /*1ba0*/  BSYNC B3 ;  /* 0x0000000000037941 */ /* 0x000fea0003800000 */
.L_x_181:
        /* <DEDUP_REMOVED lines=14> */
[----:B------:R-:W2:Y:S01]  /*1c90*/  LDG.E.64 R34, desc[UR8][R38.64] ;  /* 0x0000000826227981 */ /* 0x000ea2000c1e1b00 */
[----:B------:R-:W-:-:S03]  /*1ca0*/  VIADD R24, R61, 0x4 ;  /* 0x000000043d187836 */ /* 0x000fc60000000000 */
[----:B------:R-:W3:Y:S02]  /*1cb0*/  LDG.E.64 R32, desc[UR8][R38.64+0x8] ;  /* 0x0000080826207981 */ /* 0x000ee4000c1e1b00 */
[--C-:B------:R-:W-:Y:S02]  /*1cc0*/  SHF.R.S32.HI R25, RZ, 0x1f, R24.reuse ;  /* 0x0000001fff197819 */ /* 0x100fe40000011418 */
[----:B------:R-:W4:Y:S01]  /*1cd0*/  LDG.E.64 R20, desc[UR8][R38.64+0x10] ;  /* 0x0000100826147981 */ /* 0x000f22000c1e1b00 */
[----:B------:R-:W-:-:S05]  /*1ce0*/  IMAD.WIDE.U32 R24, R18, UR10, R24 ;  /* 0x0000000a12187c25 */ /* 0x000fca000f8e0018 */
[----:B------:R-:W-:Y:S02]  /*1cf0*/  IADD3 R25, R23, R25, RZ ;  /* 0x0000001917197210 */ /* 0x000fe40007ffe0ff */
[C---:B------:R-:W-:Y:S01]  /*1d00*/  LEA R36, P0, R24.reuse, UR12, 0x3 ;  /* 0x0000000c18247c11 */ /* 0x040fe2000f8018ff */
[----:B------:R-:W5:Y:S03]  /*1d10*/  LDG.E.64 R22, desc[UR8][R38.64+0x18] ;  /* 0x0000180826167981 */ /* 0x000f66000c1e1b00 */
[----:B------:R-:W-:-:S05]  /*1d20*/  LEA.HI.X R37, R24, UR13, R25, 0x3, P0 ;  /* 0x0000000d18257c11 */ /* 0x000fca00080f1c19 */
[----:B------:R-:W5:Y:S04]  /*1d30*/  LDG.E.64 R24, desc[UR8][R36.64] ;  /* 0x0000000824187981 */ /* 0x000f68000c1e1b00 */
[----:B------:R-:W5:Y:S04]  /*1d40*/  LDG.E.64 R26, desc[UR8][R36.64+0x8] ;  /* 0x00000808241a7981 */ /* 0x000f68000c1e1b00 */
[----:B------:R-:W5:Y:S04]  /*1d50*/  LDG.E.64 R28, desc[UR8][R36.64+0x10] ;  /* 0x00001008241c7981 */ /* 0x000f68000c1e1b00 */
[----:B------:R-:W5:Y:S01]  /*1d60*/  LDG.E.64 R30, desc[UR8][R36.64+0x18] ;  /* 0x00001808241e7981 */ /* 0x000f62000c1e1b00 */
[----:B------:R-:W-:Y:S01]  /*1d70*/  PLOP3.LUT P0, PT, PT, PT, PT, 0x8, 0x0 ;  /* 0x000000000000781c */ /* 0x000fe20003f0e170 */
[----:B------:R-:W-:Y:S01]  /*1d80*/  VIADD R61, R61, 0x8 ;  /* 0x000000083d3d7836 */ /* 0x000fe20000000000 */
[----:B--2---:R-:W-:-:S08]  /*1d90*/  DADD R34, R50, R34 ;  /* 0x0000000032227229 */ /* 0x004fd00000000022 */
[----:B---3--:R-:W-:-:S08]  /*1da0*/  DADD R32, R34, R32 ;  /* 0x0000000022207229 */ /* 0x008fd00000000020 */
[----:B----4-:R-:W-:-:S08]  /*1db0*/  DADD R20, R32, R20 ;  /* 0x0000000020147229 */ /* 0x010fd00000000014 */
[----:B-----5:R-:W-:-:S08]  /*1dc0*/  DADD R20, R20, R22 ;  /* 0x0000000014147229 */ /* 0x020fd00000000016 */
[----:B------:R-:W-:-:S08]  /*1dd0*/  DADD R20, R20, R24 ;  /* 0x0000000014147229 */ /* 0x000fd00000000018 */
[----:B------:R-:W-:-:S08]  /*1de0*/  DADD R20, R20, R26 ;  /* 0x0000000014147229 */ /* 0x000fd0000000001a */
[----:B------:R-:W-:-:S08]  /*1df0*/  DADD R20, R20, R28 ;  /* 0x0000000014147229 */ /* 0x000fd0000000001c */
[----:B------:R-:W-:-:S11]  /*1e00*/  DADD R50, R20, R30 ;  /* 0x0000000014327229 */ /* 0x000fd6000000001e */
.L_x_185:
[----:B------:R-:W-:Y:S05]  /*1e10*/  BSYNC B3 ;  /* 0x0000000000037941 */ /* 0x000fea0003800000 */
.L_x_184:
        /* <DEDUP_REMOVED lines=12> */
[----:B------:R-:W2:Y:S04]  /*1ee0*/  LDG.E.64 R20, desc[UR8][R18.64] ;  /* 0x0000000812147981 */ /* 0x000ea8000c1e1b00 */
[----:B------:R-:W3:Y:S04]  /*1ef0*/  LDG.E.64 R22, desc[UR8][R18.64+0x8] ;  /* 0x0000080812167981 */ /* 0x000ee8000c1e1b00 */
[----:B------:R-:W4:Y:S04]  /*1f00*/  LDG.E.64 R24, desc[UR8][R18.64+0x10] ;  /* 0x0000100812187981 */ /* 0x000f28000c1e1b00 */
[----:B------:R-:W5:Y:S01]  /*1f10*/  LDG.E.64 R26, desc[UR8][R18.64+0x18] ;  /* 0x00001808121a7981 */ /* 0x000f62000c1e1b00 */
[----:B--2---:R-:W-:-:S08]  /*1f20*/  DADD R20, R50, R20 ;  /* 0x0000000032147229 */ /* 0x004fd00000000014 */
[----:B---3--:R-:W-:-:S08]  /*1f30*/  DADD R20, R20, R22 ;  /* 0x0000000014147229 */ /* 0x008fd00000000016 */
[----:B----4-:R-:W-:-:S08]  /*1f40*/  DADD R20, R20, R24 ;  /* 0x0000000014147229 */ /* 0x010fd00000000018 */
[----:B-----5:R-:W-:-:S11]  /*1f50*/  DADD R50, R20, R26 ;  /* 0x0000000014327229 */ /* 0x020fd6000000001a */
.L_x_178:
[----:B------:R-:W-:Y:S05]  /*1f60*/  BSYNC B0 ;  /* 0x0000000000007941 */ /* 0x000fea0003800000 */
.L_x_177:
[----:B------:R-:W-:-:S05]  /*1f70*/  VIADD R57, R57, 0x1 ;  /* 0x0000000139397836 */ /* 0x000fca0000000000 */
[----:B------:R-:W-:-:S13]  /*1f80*/  ISETP.GE.AND P0, PT, R57, R8, PT ;  /* 0x000000083900720c */ /* 0x000fda0003f06270 */
[----:B------:R-:W-:Y:S05]  /*1f90*/  @!P0 BRA `(.L_x_186) ;  /* 0xfffffff400588947 */ /* 0x000fea000383ffff */
.L_x_176:
[----:B------:R-:W-:Y:S05]  /*1fa0*/  BSYNC B1 ;  /* 0x0000000000017941 */ /* 0x000fea0003800000 */
.L_x_175:
[----:B------:R-:W-:-:S05]  /*1fb0*/  VIADD R56, R56, 0x1 ;  /* 0x0000000138387836 */ /* 0x000fca0000000000 */
[----:B------:R-:W-:-:S13]  /*1fc0*/  ISETP.GE.AND P0, PT, R56, R5, PT ;  /* 0x000000053800720c */ /* 0x000fda0003f06270 */
[----:B------:R-:W-:Y:S05]  /*1fd0*/  @!P0 BRA `(.L_x_187) ;  /* 0xfffffff400208947 */ /* 0x000fea000383ffff */
.L_x_174:
[----:B------:R-:W-:Y:S05]  /*1fe0*/  BSYNC B2 ;  /* 0x0000000000027941 */ /* 0x000fea0003800000 */
.L_x_173:
[----:B------:R-:W0:Y:S01]  /*1ff0*/  LDC.64 R20, c[0x0][0x218] ;  /* 0x00008600ff147b82 */ /* 0x000e220000000a00 */
[----:B------:R-:W-:Y:S01]  /*2000*/  ULDC.64 UR10, c[0x0][0x258] ;  /* 0x00009600000a7ab9 */ /* 0x000fe20000000a00 */
[----:B------:R-:W-:Y:S01]  /*2010*/  UIADD3 UR4, UR4, 0x1, URZ ;  /* 0x0000000104047890 */ /* 0x000fe2000fffe03f */
[----:B------:R-:W-:-:S04]  /*2020*/  LEA R14, P0, R2, UR10, 0x3 ;  /* 0x0000000a020e7c11 */ /* 0x000fc8000f8018ff */
[----:B------:R-:W-:Y:S01]  /*2030*/  LEA.HI.X R15, R2, UR11, R3, 0x3, P0 ;  /* 0x0000000b020f7c11 */ /* 0x000fe200080f1c03 */
[----:B------:R-:W1:Y:S04]  /*2040*/  LDC.64 R18, c[0x0][0x220] ;  /* 0x00008800ff127b82 */ /* 0x000e680000000a00 */
[----:B------:R2:W-:Y:S01]  /*2050*/  STG.E.64 desc[UR8][R14.64], R50 ;  /* 0x000000320e007986 */ /* 0x0005e2000c101b08 */
[----:B0-----:R-:W-:-:S04]  /*2060*/  ISETP.LE.U32.AND P0, PT, R20, UR4, PT ;  /* 0x0000000414007c0c */ /* 0x001fc8000bf03070 */
[----:B------:R-:W-:Y:S01]  /*2070*/  ISETP.GE.U32.AND.EX P0, PT, RZ, R21, PT, P0 ;  /* 0x00000015ff00720c */ /* 0x000fe20003f06100 */
[C---:B-1----:R-:W-:Y:S02]  /*2080*/  IMAD R16, R18.reuse, UR5, RZ ;  /* 0x0000000512107c24 */ /* 0x042fe4000f8e02ff */
[----:B------:R-:W-:-:S04]  /*2090*/  IMAD.WIDE.U32 R2, R18, UR6, R2 ;  /* 0x0000000612027c25 */ /* 0x000fc8000f8e0002 */
[----:B------:R-:W-:-:S05]  /*20a0*/  IMAD R17, R19, UR6, R16 ;  /* 0x0000000613117c24 */ /* 0x000fca000f8e0210 */
[----:B------:R-:W-:Y:S01]  /*20b0*/  IADD3 R3, R3, R17, RZ ;  /* 0x0000001103037210 */ /* 0x000fe20007ffe0ff */
[----:B--2---:R-:W-:Y:S06]  /*20c0*/  @!P0 BRA `(.L_x_188) ;  /* 0xfffffff000ac8947 */ /* 0x004fec000383ffff */
[----:B------:R-:W-:Y:S05]  /*20d0*/  EXIT ;  /* 0x000000000000794d */ /* 0x000fea0003800000 */
        .weak           $__internal_12_$__cuda_sm20_div_s64
        .type           $__internal_12_$__cuda_sm20_div_s64,@function
        .size           $__internal_12_$__cuda_sm20_div_s64,($__internal_13_$__cuda_sm20_div_u64 - $__internal_12_$__cuda_sm20_div_s64)
$__internal_12_$__cuda_sm20_div_s64:
        /* <DEDUP_REMOVED lines=28> */
[----:B------:R-:W-:Y:S02]  /*22a0*/  IADD3 R5, P0, RZ, -R4, RZ ;  /* 0x80000004ff057210 */ /* 0x000fe40007f1e0ff */
[----:B------:R-:W-:Y:S01]  /*22b0*/  IADD3.X R10, RZ, ~R3, RZ, P4, !PT ;  /* 0x80000003ff0a7210 */ /* 0x000fe200027fe4ff */
        /* <DEDUP_REMOVED lines=9> */
[----:B------:R-:W-:Y:S02]  /*2350*/  IMAD.X R9, R4, 0x1, R9, P0 ;  /* 0x0000000104097824 */ /* 0x000fe400000e0609 */
[----:B------:R-:W-:Y:S02]  /*2360*/  IMAD.MOV.U32 R5, RZ, RZ, RZ ;  /* 0x000000ffff057224 */ /* 0x000fe400078e00ff */
        /* <DEDUP_REMOVED lines=14> */
[----:B------:R-:W-:-:S04]  /*2450*/  IMAD R5, R6, UR8, R5 ;  /* 0x0000000806057c24 */ /* 0x000fc8000f8e0205 */
        /* <DEDUP_REMOVED lines=19> */
[----:B------:R-:W-:Y:S01]  /*2590*/  SEL R8, R5, R8, !P1 ;  /* 0x0000000805087207 */ /* 0x000fe20004800000 */
[----:B------:R-:W-:Y:S01]  /*25a0*/  IMAD.X R4, RZ, RZ, ~R9, P2 ;  /* 0x000000ffff047224 */ /* 0x000fe200010e0e09 */
[----:B------:R-:W-:Y:S01]  /*25b0*/  ISETP.NE.AND.EX P0, PT, RZ, UR5, PT, P0 ;  /* 0x00000005ff007c0c */ /* 0x000fe2000bf05300 */
[----:B------:R-:W-:-:S03]  /*25c0*/  IMAD.MOV.U32 R5, RZ, RZ, 0x0 ;  /* 0x00000000ff057424 */ /* 0x000fc600078e00ff */
[----:B------:R-:W-:Y:S02]  /*25d0*/  SEL R9, R4, R9, !P1 ;  /* 0x0000000904097207 */ /* 0x000fe40004800000 */
[----:B------:R-:W-:Y:S02]  /*25e0*/  MOV R4, R0 ;  /* 0x0000000000047202 */ /* 0x000fe40000000f00 */
[----:B------:R-:W-:Y:S02]  /*25f0*/  SEL R8, R8, 0xffffffff, P0 ;  /* 0xffffffff08087807 */ /* 0x000fe40000000000 */
[----:B------:R-:W-:Y:S01]  /*2600*/  SEL R9, R9, 0xffffffff, P0 ;  /* 0xffffffff09097807 */ /* 0x000fe20000000000 */
[----:B------:R-:W-:Y:S06]  /*2610*/  RET.REL.NODEC R4 `(_ZN2at6native53_GLOBAL__N__069e5665_20_UpSampleNearest3d_cu_ab8a35b437upsample_nearest3d_backward_out_frameIddXadL_ZNS0_46nearest_neighbor_exact_bw_compute_source_indexEfiiEEEEvPKT_mmmmmmmmPS3_fff) ;  /* 0xffffffd804787950 */ /* 0x000fec0003c3ffff */
        .weak           $__internal_13_$__cuda_sm20_div_u64
        .type           $__internal_13_$__cuda_sm20_div_u64,@function
        .size           $__internal_13_$__cuda_sm20_div_u64,($__internal_14_$__cuda_sm20_rem_u64 - $__internal_13_$__cuda_sm20_div_u64)
$__internal_13_$__cuda_sm20_div_u64:
        /* <DEDUP_REMOVED lines=43> */
[C---:B------:R-:W-:Y:S01]  /*28d0*/  IMAD R13, R15.reuse, R7, R13 ;  /* 0x000000070f0d7224 */ /* 0x040fe200078e020d */
[----:B------:R-:W-:Y:S02]  /*28e0*/  IADD3 R17, P1, -R12, R10, RZ ;  /* 0x0000000a0c117210 */ /* 0x000fe40007f3e1ff */
[----:B------:R-:W-:Y:S01]  /*28f0*/  IADD3 R12, P2, R15, 0x1, RZ ;  /* 0x000000010f0c7810 */ /* 0x000fe20007f5e0ff */
[-C--:B------:R-:W-:Y:S01]  /*2900*/  IMAD R10, R11, R8.reuse, R13 ;  /* 0x000000080b0a7224 */ /* 0x080fe200078e020d */
[----:B------:R-:W-:-:S03]  /*2910*/  ISETP.GE.U32.AND P0, PT, R17, R8, PT ;  /* 0x000000081100720c */ /* 0x000fc60003f06070 */
[----:B------:R-:W-:Y:S01]  /*2920*/  IMAD.X R16, R9, 0x1, ~R10, P1 ;  /* 0x0000000109107824 */ /* 0x000fe200008e0e0a */
[----:B------:R-:W-:Y:S02]  /*2930*/  IADD3 R9, P1, -R8, R17, RZ ;  /* 0x0000001108097210 */ /* 0x000fe40007f3e1ff */
[----:B------:R-:W-:Y:S02]  /*2940*/  IADD3.X R10, RZ, R11, RZ, P2, !PT ;  /* 0x0000000bff0a7210 */ /* 0x000fe400017fe4ff */
[C---:B------:R-:W-:Y:S01]  /*2950*/  ISETP.GE.U32.AND.EX P0, PT, R16.reuse, R7, PT, P0 ;  /* 0x000000071000720c */ /* 0x040fe20003f06100 */
[----:B------:R-:W-:Y:S01]  /*2960*/  IMAD.X R14, R16, 0x1, ~R7, P1 ;  /* 0x00000001100e7824 */ /* 0x000fe200008e0e07 */
[----:B------:R-:W-:Y:S02]  /*2970*/  ISETP.NE.U32.AND P1, PT, R8, RZ, PT ;  /* 0x000000ff0800720c */ /* 0x000fe40003f25070 */
[----:B------:R-:W-:Y:S02]  /*2980*/  SEL R9, R9, R17, P0 ;  /* 0x0000001109097207 */ /* 0x000fe40000000000 */
[----:B------:R-:W-:-:S02]  /*2990*/  SEL R12, R12, R15, P0 ;  /* 0x0000000f0c0c7207 */ /* 0x000fc40000000000 */
[----:B------:R-:W-:Y:S02]  /*29a0*/  SEL R14, R14, R16, P0 ;  /* 0x000000100e0e7207 */ /* 0x000fe40000000000 */
[----:B------:R-:W-:Y:S02]  /*29b0*/  SEL R11, R10, R11, P0 ;  /* 0x0000000b0a0b7207 */ /* 0x000fe40000000000 */
[----:B------:R-:W-:Y:S02]  /*29c0*/  ISETP.GE.U32.AND P0, PT, R9, R8, PT ;  /* 0x000000080900720c */ /* 0x000fe40003f06070 */
[----:B------:R-:W-:Y:S02]  /*29d0*/  IADD3 R9, P2, R12, 0x1, RZ ;  /* 0x000000010c097810 */ /* 0x000fe40007f5e0ff */
[----:B------:R-:W-:Y:S02]  /*29e0*/  ISETP.GE.U32.AND.EX P0, PT, R14, R7, PT, P0 ;  /* 0x000000070e00720c */ /* 0x000fe40003f06100 */
[----:B------:R-:W-:Y:S01]  /*29f0*/  ISETP.NE.AND.EX P1, PT, R7, RZ, PT, P1 ;  /* 0x000000ff0700720c */ /* 0x000fe20003f25310 */
[----:B------:R-:W-:Y:S01]  /*2a00*/  IMAD.X R10, RZ, RZ, R11, P2 ;  /* 0x000000ffff0a7224 */ /* 0x000fe200010e060b */
[----:B------:R-:W-:Y:S01]  /*2a10*/  SEL R8, R9, R12, P0 ;  /* 0x0000000c09087207 */ /* 0x000fe20000000000 */
[----:B------:R-:W-:-:S03]  /*2a20*/  IMAD.MOV.U32 R7, RZ, RZ, 0x0 ;  /* 0x00000000ff077424 */ /* 0x000fc600078e00ff */
[----:B------:R-:W-:Y:S02]  /*2a30*/  SEL R9, R10, R11, P0 ;  /* 0x0000000b0a097207 */ /* 0x000fe40000000000 */
[----:B------:R-:W-:Y:S02]  /*2a40*/  SEL R8, R8, 0xffffffff, P1 ;  /* 0xffffffff08087807 */ /* 0x000fe40000800000 */
[----:B------:R-:W-:Y:S01]  /*2a50*/  SEL R9, R9, 0xffffffff, P1 ;  /* 0xffffffff09097807 */ /* 0x000fe20000800000 */
[----:B------:R-:W-:Y:S06]  /*2a60*/  RET.REL.NODEC R6 `(_ZN2at6native53_GLOBAL__N__069e5665_20_UpSampleNearest3d_cu_ab8a35b437upsample_nearest3d_backward_out_frameIddXadL_ZNS0_46nearest_neighbor_exact_bw_compute_source_indexEfiiEEEEvPKT_mmmmmmmmPS3_fff) ;  /* 0xffffffd406647950 */ /* 0x000fec0003c3ffff */
        .weak           $__internal_14_$__cuda_sm20_rem_u64
        .type           $__internal_14_$__cuda_sm20_rem_u64,@function
        .size           $__internal_14_$__cuda_sm20_rem_u64,(.L_x_676 - $__internal_14_$__cuda_sm20_rem_u64)
$__internal_14_$__cuda_sm20_rem_u64:
[----:B------:R-:W-:-:S06]  /*2a70*/  MOV R11, R7 ;  /* 0x00000007000b7202 */ /* 0x000fcc0000000f00 */
        /* <DEDUP_REMOVED lines=28> */
[----:B------:R-:W-:-:S03]  /*2c40*/  IADD3 R13, P2, R18, R13, RZ ;  /* 0x0000000d120d7210 */ /* 0x000fc60007f5e0ff */
[----:B------:R-:W-:Y:S01]  /*2c50*/  IMAD.MOV.U32 R15, RZ, RZ, RZ ;  /* 0x000000ffff0f7224 */ /* 0x000fe200078e00ff */
        /* <DEDUP_REMOVED lines=19> */
[----:B------:R-:W-:Y:S02]  /*2d90*/  ISETP.NE.U32.AND P1, PT, R10, RZ, PT ;  /* 0x000000ff0a00720c */ /* 0x000fe40003f25070 */
[----:B------:R-:W-:Y:S02]  /*2da0*/  SEL R9, R9, R15, P0 ;  /* 0x0000000f09097207 */ /* 0x000fe40000000000 */
[----:B------:R-:W-:Y:S02]  /*2db0*/  SEL R12, R12, R14, P0 ;  /* 0x0000000e0c0c7207 */ /* 0x000fe40000000000 */
[----:B------:R-:W-:Y:S02]  /*2dc0*/  ISETP.GE.U32.AND P0, PT, R9, R10, PT ;  /* 0x0000000a0900720c */ /* 0x000fe40003f06070 */
[----:B------:R-:W-:-:S02]  /*2dd0*/  IADD3 R10, -R10, R9, RZ ;  /* 0x000000090a0a7210 */ /* 0x000fc40007ffe1ff */
[----:B------:R-:W-:Y:S02]  /*2de0*/  ISETP.GE.U32.AND.EX P0, PT, R12, R7, PT, P0 ;  /* 0x000000070c00720c */ /* 0x000fe40003f06100 */
[----:B------:R-:W-:Y:S02]  /*2df0*/  ISETP.NE.AND.EX P1, PT, R7, RZ, PT, P1 ;  /* 0x000000ff0700720c */ /* 0x000fe40003f25310 */
[----:B------:R-:W-:Y:S01]  /*2e00*/  SEL R7, R10, R9, P0 ;  /* 0x000000090a077207 */ /* 0x000fe20000000000 */
[----:B------:R-:W-:-:S03]  /*2e10*/  IMAD.MOV.U32 R9, RZ, RZ, 0x0 ;  /* 0x00000000ff097424 */ /* 0x000fc600078e00ff */
[----:B------:R-:W-:Y:S01]  /*2e20*/  SEL R7, R7, 0xffffffff, P1 ;  /* 0xffffffff07077807 */ /* 0x000fe20000800000 */
[----:B------:R-:W-:Y:S06]  /*2e30*/  RET.REL.NODEC R8 `(_ZN2at6native53_GLOBAL__N__069e5665_20_UpSampleNearest3d_cu_ab8a35b437upsample_nearest3d_backward_out_frameIddXadL_ZNS0_46nearest_neighbor_exact_bw_compute_source_indexEfiiEEEEvPKT_mmmmmmmmPS3_fff) ;  /* 0xffffffd008707950 */ /* 0x000fec0003c3ffff */
.L_x_189:
        /* <DEDUP_REMOVED lines=12> */
.L_x_676:


//--------------------- .text._ZN2at6native53_GLOBAL__N__069e5665_20_UpSampleNearest3d_cu_ab8a35b437upsample_nearest3d_backward_out_frameIhlXadL_ZNS0_40nearest_neighbor_bw_compute_source_indexEfiiEEEEvPKT_mmmmmmmmPS3_fff --------------------------
	.section	.text._ZN2at6native53_GLOBAL__N__069e5665_20_UpSampleNearest3d_cu_ab8a35b437upsample_nearest3d_backward_out_frameIhlXadL_ZNS0_40nearest_neighbor_bw_compute_source_indexEfiiEEEEvPKT_mmmmmmmmPS3_fff,"ax",@progbits
	.align	128
.text._ZN2at6native53_GLOBAL__N__069e5665_20_UpSampleNearest3d_cu_ab8a35b437upsample_nearest3d_backward_out_frameIhlXadL_ZNS0_40nearest_neighbor_bw_compute_source_indexEfiiEEEEvPKT_mmmmmmmmPS3_fff:
        .type           _ZN2at6native53_GLOBAL__N__069e5665_20_UpSampleNearest3d_cu_ab8a35b437upsample_nearest3d_backward_out_frameIhlXadL_ZNS0_40nearest_neighbor_bw_compute_source_indexEfiiEEEEvPKT_mmmmmmmmPS3_fff,@function
        .size           _ZN2at6native53_GLOBAL__N__069e5665_20_UpSampleNearest3d_cu_ab8a35b437upsample_nearest3d_backward_out_frameIhlXadL_ZNS0_40nearest_neighbor_bw_compute_source_indexEfiiEEEEvPKT_mmmmmmmmPS3_fff,(.L_x_680 - _ZN2at6native53_GLOBAL__N__069e5665_20_UpSampleNearest3d_cu_ab8a35b437upsample_nearest3d_backward_out_frameIhlXadL_ZNS0_40nearest_neighbor_bw_compute_source_indexEfiiEEEEvPKT_mmmmmmmmPS3_fff)
        .other          _ZN2at6native53_GLOBAL__N__069e5665_20_UpSampleNearest3d_cu_ab8a35b437upsample_nearest3d_backward_out_frameIhlXadL_ZNS0_40nearest_neighbor_bw_compute_source_indexEfiiEEEEvPKT_mmmmmmmmPS3_fff,@"STO_CUDA_ENTRY STV_DEFAULT"
_ZN2at6native53_GLOBAL__N__069e5665_20_UpSampleNearest3d_cu_ab8a35b437upsample_nearest3d_backward_out_frameIhlXadL_ZNS0_40nearest_neighbor_bw_compute_source_indexEfiiEEEEvPKT_mmmmmmmmPS3_fff:
        /* <DEDUP_REMOVED lines=39> */
[----:B------:R-:W-:Y:S05]  /*0270*/  CALL.REL.NOINC `($__internal_15_$__cuda_sm20_div_s64) ;  /* 0x0000001c00747944 */ /* 0x000fea0003c00000 */
[----:B------:R-:W-:Y:S05]  /*0280*/  BRA `(.L_x_192) ;  /* 0x00000000004c7947 */ /* 0x000fea0003800000 */
.L_x_191:
        /* <DEDUP_REMOVED lines=19> */
.L_x_192:
[----:B------:R-:W-:Y:S05]  /*03c0*/  BSYNC B0 ;  /* 0x0000000000007941 */ /* 0x000fea0003800000 */
.L_x_190:
        /* <DEDUP_REMOVED lines=10> */
[----:B------:R-:W-:Y:S05]  /*0470*/  CALL.REL.NOINC `($__internal_17_$__cuda_sm20_rem_u64) ;  /* 0x0000002400587944 */ /* 0x000fea0003c00000 */
[----:B------:R-:W-:Y:S01]  /*0480*/  IMAD.MOV.U32 R24, RZ, RZ, R0 ;  /* 0x000000ffff187224 */ /* 0x000fe200078e0000 */
[----:B------:R-:W-:Y:S06]  /*0490*/  BRA `(.L_x_195) ;  /* 0x0000000000487947 */ /* 0x000fec0003800000 */
.L_x_194:
        /* <DEDUP_REMOVED lines=18> */
.L_x_195:
[----:B------:R-:W-:Y:S05]  /*05c0*/  BSYNC B0 ;  /* 0x0000000000007941 */ /* 0x000fea0003800000 */
.L_x_193:
        /* <DEDUP_REMOVED lines=11> */
[----:B------:R-:W-:Y:S05]  /*0680*/  CALL.REL.NOINC `($__internal_16_$__cuda_sm20_div_u64) ;  /* 0x0000001c00c07944 */ /* 0x000fea0003c00000 */
[----:B------:R-:W-:Y:S02]  /*0690*/  IMAD.MOV.U32 R6, RZ, RZ, R8 ;  /* 0x000000ffff067224 */ /* 0x000fe400078e0008 */
[----:B------:R-:W-:Y:S01]  /*06a0*/  IMAD.MOV.U32 R7, RZ, RZ, R9 ;  /* 0x000000ffff077224 */ /* 0x000fe200078e0009 */
[----:B------:R-:W-:Y:S06]  /*06b0*/  BRA `(.L_x_198) ;  /* 0x0000000000507947 */ /* 0x000fec0003800000 */
.L_x_197:
        /* <DEDUP_REMOVED lines=20> */
.L_x_198:
[----:B------:R-:W-:Y:S05]  /*0800*/  BSYNC B0 ;  /* 0x0000000000007941 */ /* 0x000fea0003800000 */
.L_x_196:
        /* <DEDUP_REMOVED lines=10> */
[----:B------:R-:W-:Y:S05]  /*08b0*/  CALL.REL.NOINC `($__internal_16_$__cuda_sm20_div_u64) ;  /* 0x0000001c00347944 */ /* 0x000fea0003c00000 */
[----:B------:R-:W-:Y:S05]  /*08c0*/  BRA `(.L_x_201) ;  /* 0x0000000000507947 */ /* 0x000fea0003800000 */
.L_x_200:
        /* <DEDUP_REMOVED lines=20> */
.L_x_201:
[----:B------:R-:W-:Y:S05]  /*0a10*/  BSYNC B0 ;  /* 0x0000000000007941 */ /* 0x000fea0003800000 */
.L_x_199:
        /* <DEDUP_REMOVED lines=11> */
[----:B------:R-:W-:Y:S05]  /*0ad0*/  BRA `(.L_x_204) ;  /* 0x0000000000487947 */ /* 0x000fea0003800000 */
.L_x_203:
        /* <DEDUP_REMOVED lines=18> */
.L_x_204:
[----:B------:R-:W-:Y:S05]  /*0c00*/  BSYNC B0 ;  /* 0x0000000000007941 */ /* 0x000fea0003800000 */
.L_x_202:
[----:B------:R-:W-:Y:S01]  /*0c10*/  I2FP.F32.S32 R2, R0 ;  /* 0x0000000000027245 */ /* 0x000fe20000201400 */
[----:B------:R-:W-:Y:S01]  /*0c20*/  ULDC UR4, c[0x0][0x260] ;  /* 0x0000980000047ab9 */ /* 0x000fe20000000800 */
[----:B------:R-:W-:Y:S01]  /*0c30*/  VIADD R0, R0, 0x1 ;  /* 0x0000000100007836 */ /* 0x000fe20000000000 */
[----:B------:R-:W-:Y:S02]  /*0c40*/  BSSY B0, `(.L_x_205) ;  /* 0x000002f000007945 */ /* 0x000fe40003800000 */
[----:B------:R-:W-:Y:S02]  /*0c50*/  FMUL.FTZ R2, R2, UR4 ;  /* 0x0000000402027c20 */ /* 0x000fe40008410000 */
[----:B------:R-:W-:-:S04]  /*0c60*/  I2FP.F32.S32 R0, R0 ;  /* 0x0000000000007245 */ /* 0x000fc80000201400 */
[----:B------:R-:W0:Y:S01]  /*0c70*/  F2I.FTZ.CEIL.NTZ R2, R2 ;  /* 0x0000000200027305 */ /* 0x000e22000021b100 */
[----:B------:R-:W-:Y:S01]  /*0c80*/  FMUL.FTZ R0, R0, UR4 ;  /* 0x0000000400007c20 */ /* 0x000fe20008410000 */
[----:B------:R-:W-:Y:S02]  /*0c90*/  ULDC UR4, c[0x0][0x254] ;  /* 0x0000950000047ab9 */ /* 0x000fe40000000800 */
[----:B------:R-:W-:Y:S01]  /*0ca0*/  LOP3.LUT R3, R27, UR4, RZ, 0xfc, !PT ;  /* 0x000000041b037c12 */ /* 0x000fe2000f8efcff */
[----:B------:R-:W-:-:S03]  /*0cb0*/  ULDC UR4, c[0x0][0x228] ;  /* 0x00008a0000047ab9 */ /* 0x000fc60000000800 */
[----:B------:R-:W1:Y:S01]  /*0cc0*/  F2I.FTZ.CEIL.NTZ R0, R0 ;  /* 0x0000000000007305 */ /* 0x000e62000021b100 */
[----:B------:R-:W-:Y:S02]  /*0cd0*/  ISETP.NE.U32.AND P0, PT, R3, RZ, PT ;  /* 0x000000ff0300720c */ /* 0x000fe40003f05070 */
[----:B0-----:R-:W-:-:S05]  /*0ce0*/  VIMNMX R2, R2, UR4, PT ;  /* 0x0000000402027c48 */ /* 0x001fca000bfe0100 */
[----:B------:R0:W-:Y:S01]  /*0cf0*/  STL [R1], R2 ;  /* 0x0000000201007387 */ /* 0x0001e20000100800 */
[----:B-1----:R-:W-:-:S05]  /*0d00*/  VIMNMX R23, R0, UR4, PT ;  /* 0x0000000400177c48 */ /* 0x002fca000bfe0100 */
[----:B------:R-:W-:Y:S05]  /*0d10*/  @!P0 BRA `(.L_x_206) ;  /* 0x00000000002c8947 */ /* 0x000fea0003800000 */
[----:B------:R-:W-:Y:S01]  /*0d20*/  ULDC.64 UR4, c[0x0][0x250] ;  /* 0x0000940000047ab9 */ /* 0x000fe20000000a00 */
[----:B------:R-:W-:Y:S01]  /*0d30*/  MOV R0, R26 ;  /* 0x0000001a00007202 */ /* 0x000fe20000000f00 */
[----:B------:R-:W-:Y:S01]  /*0d40*/  IMAD.U32 R6, RZ, RZ, UR4 ;  /* 0x00000004ff067e24 */ /* 0x000fe2000f8e00ff */
[----:B------:R-:W-:Y:S01]  /*0d50*/  MOV R4, 0xd90 ;  /* 0x00000d9000047802 */ /* 0x000fe20000000f00 */
[----:B------:R-:W-:Y:S02]  /*0d60*/  IMAD.U32 R5, RZ, RZ, UR5 ;  /* 0x00000005ff057e24 */ /* 0x000fe4000f8e00ff */
[----:B------:R-:W-:-:S07]  /*0d70*/  IMAD.MOV.U32 R7, RZ, RZ, R27 ;  /* 0x000000ffff077224 */ /* 0x000fce00078e001b */
[----:B0-----:R-:W-:Y:S05]  /*0d80*/  CALL.REL.NOINC `($__internal_16_$__cuda_sm20_div_u64) ;  /* 0x0000001800007944 */ /* 0x001fea0003c00000 */
[----:B------:R-:W-:Y:S01]  /*0d90*/  IADD3 R3, -R8, RZ, RZ ;  /* 0x000000ff08037210 */ /* 0x000fe20007ffe1ff */
[----:B------:R-:W-:-:S04]  /*0da0*/  ULDC UR4, c[0x0][0x250] ;  /* 0x0000940000047ab9 */ /* 0x000fc80000000800 */
[----:B------:R-:W-:Y:S01]  /*0db0*/  IMAD R4, R3, UR4, R26 ;  /* 0x0000000403047c24 */ /* 0x000fe2000f8e021a */
[----:B------:R-:W-:Y:S06]  /*0dc0*/  BRA `(.L_x_207) ;  /* 0x0000000000587947 */ /* 0x000fec0003800000 */
.L_x_206:
        /* <DEDUP_REMOVED lines=22> */
.L_x_207:
[----:B------:R-:W-:Y:S05]  /*0f30*/  BSYNC B0 ;  /* 0x0000000000007941 */ /* 0x000fea0003800000 */
.L_x_205:
        /* <DEDUP_REMOVED lines=12> */
.L_x_209:
        /* <DEDUP_REMOVED lines=18> */
.L_x_210:
[----:B------:R-:W-:Y:S05]  /*1120*/  BSYNC B0 ;  /* 0x0000000000007941 */ /* 0x000fea0003800000 */
.L_x_208:
[----:B------:R-:W-:Y:S01]  /*1130*/  I2FP.F32.S32 R2, R4 ;  /* 0x0000000400027245 */ /* 0x000fe20000201400 */
[----:B------:R-:W-:Y:S01]  /*1140*/  VIADD R4, R4, 0x1 ;  /* 0x0000000104047836 */ /* 0x000fe20000000000 */
[----:B------:R-:W-:Y:S01]  /*1150*/  ULDC UR4, c[0x0][0x268] ;  /* 0x00009a0000047ab9 */ /* 0x000fe20000000800 */
[----:B------:R-:W-:Y:S02]  /*1160*/  ULDC.64 UR6, c[0x0][0x218] ;  /* 0x0000860000067ab9 */ /* 0x000fe40000000a00 */
[----:B------:R-:W-:Y:S01]  /*1170*/  FMUL.FTZ R3, R2, UR4 ;  /* 0x0000000402037c20 */ /* 0x000fe20008410000 */
[----:B------:R-:W-:Y:S02]  /*1180*/  I2FP.F32.S32 R4, R4 ;  /* 0x0000000400047245 */ /* 0x000fe40000201400 */
[----:B------:R-:W-:Y:S01]  /*1190*/  I2FP.F32.S32 R2, R0 ;  /* 0x0000000000027245 */ /* 0x000fe20000201400 */
[----:B------:R0:W1:Y:S01]  /*11a0*/  F2I.FTZ.CEIL.NTZ R12, R3 ;  /* 0x00000003000c7305 */ /* 0x000062000021b100 */
[----:B------:R-:W-:Y:S01]  /*11b0*/  IADD3 R0, R0, 0x1, RZ ;  /* 0x0000000100007810 */ /* 0x000fe20007ffe0ff */
[----:B------:R-:W-:Y:S01]  /*11c0*/  FMUL.FTZ R4, R4, UR4 ;  /* 0x0000000404047c20 */ /* 0x000fe20008410000 */
[----:B------:R-:W-:Y:S01]  /*11d0*/  ULDC UR4, c[0x0][0x264] ;  /* 0x0000990000047ab9 */ /* 0x000fe20000000800 */
[----:B------:R-:W-:Y:S01]  /*11e0*/  ISETP.NE.U32.AND P0, PT, RZ, UR6, PT ;  /* 0x00000006ff007c0c */ /* 0x000fe2000bf05070 */
[----:B------:R-:W-:Y:S01]  /*11f0*/  FMUL.FTZ R2, R2, UR4 ;  /* 0x0000000402027c20 */ /* 0x000fe20008410000 */
[----:B------:R-:W-:-:S02]  /*1200*/  I2FP.F32.S32 R0, R0 ;  /* 0x0000000000007245 */ /* 0x000fc40000201400 */
[----:B------:R-:W2:Y:S01]  /*1210*/  F2I.FTZ.CEIL.NTZ R4, R4 ;  /* 0x0000000400047305 */ /* 0x000ea2000021b100 */
[----:B------:R-:W-:Y:S02]  /*1220*/  ISETP.NE.AND.EX P0, PT, RZ, UR7, PT, P0 ;  /* 0x00000007ff007c0c */ /* 0x000fe4000bf05300 */
[----:B0-----:R-:W-:Y:S01]  /*1230*/  FMUL.FTZ R3, R0, UR4 ;  /* 0x0000000400037c20 */ /* 0x001fe20008410000 */
[----:B------:R-:W-:Y:S02]  /*1240*/  ULDC UR4, c[0x0][0x238] ;  /* 0x00008e0000047ab9 */ /* 0x000fe40000000800 */
[----:B-1----:R-:W-:Y:S02]  /*1250*/  VIMNMX R12, R12, UR4, PT ;  /* 0x000000040c0c7c48 */ /* 0x002fe4000bfe0100 */
[----:B------:R-:W0:Y:S01]  /*1260*/  F2I.FTZ.CEIL.NTZ R2, R2 ;  /* 0x0000000200027305 */ /* 0x000e22000021b100 */
[----:B--2---:R-:W-:-:S07]  /*1270*/  VIMNMX R0, R4, UR4, PT ;  /* 0x0000000404007c48 */ /* 0x004fce000bfe0100 */
        /* <DEDUP_REMOVED lines=14> */
.L_x_226:
        /* <DEDUP_REMOVED lines=8> */
.L_x_225:
        /* <DEDUP_REMOVED lines=12> */
.L_x_224:
        /* <DEDUP_REMOVED lines=41> */
.L_x_218:
[----:B------:R-:W-:Y:S05]  /*1730*/  BSYNC B3 ;  /* 0x0000000000037941 */ /* 0x000fea0003800000 */
.L_x_217:
        /* <DEDUP_REMOVED lines=8> */
.L_x_221:
        /* <DEDUP_REMOVED lines=51> */
.L_x_220:
[----:B------:R-:W-:Y:S05]  /*1af0*/  BSYNC B3 ;  /* 0x0000000000037941 */ /* 0x000fea0003800000 */
.L_x_219:
        /* <DEDUP_REMOVED lines=32> */
.L_x_223:
[----:B------:R-:W-:Y:S05]  /*1d00*/  BSYNC B3 ;  /* 0x0000000000037941 */ /* 0x000fea0003800000 */
.L_x_222:
        /* <DEDUP_REMOVED lines=17> */
.L_x_216:
[----:B------:R-:W-:Y:S05]  /*1e20*/  BSYNC B0 ;  /* 0x0000000000007941 */ /* 0x000fea0003800000 */
.L_x_215:
[----:B------:R-:W-:-:S04]  /*1e30*/  IADD3 R6, R6, 0x1, RZ ;  /* 0x0000000106067810 */ /* 0x000fc80007ffe0ff */
[----:B------:R-:W-:-:S13]  /*1e40*/  ISETP.GE.AND P0, PT, R6, R2, PT ;  /* 0x000000020600720c */ /* 0x000fda0003f06270 */
[----:B------:R-:W-:Y:S05]  /*1e50*/  @!P0 BRA `(.L_x_224) ;  /* 0xfffffff400908947 */ /* 0x000fea000383ffff */
.L_x_214:
[----:B------:R-:W-:Y:S05]  /*1e60*/  BSYNC B1 ;  /* 0x0000000000017941 */ /* 0x000fea0003800000 */
.L_x_213:
[----:B------:R-:W-:-:S05]  /*1e70*/  VIADD R5, R5, 0x1 ;  /* 0x0000000105057836 */ /* 0x000fca0000000000 */
[----:B------:R-:W-:-:S13]  /*1e80*/  ISETP.GE.AND P0, PT, R5, R23, PT ;  /* 0x000000170500720c */ /* 0x000fda0003f06270 */
[----:B------:R-:W-:Y:S05]  /*1e90*/  @!P0 BRA `(.L_x_225) ;  /* 0xfffffff400508947 */ /* 0x000fea000383ffff */
.L_x_212:
[----:B------:R-:W-:Y:S05]  /*1ea0*/  BSYNC B2 ;  /* 0x0000000000027941 */ /* 0x000fea0003800000 */
.L_x_211:
        /* <DEDUP_REMOVED lines=26> */
        .weak           $__internal_15_$__cuda_sm20_div_s64
        .type           $__internal_15_$__cuda_sm20_div_s64,@function
        .size           $__internal_15_$__cuda_sm20_div_s64,($__internal_16_$__cuda_sm20_div_u64 - $__internal_15_$__cuda_sm20_div_s64)
$__internal_15_$__cuda_sm20_div_s64:
        /* <DEDUP_REMOVED lines=83> */
[----:B------:R-:W-:Y:S06]  /*2580*/  RET.REL.NODEC R2 `(_ZN2at6native53_GLOBAL__N__069e5665_20_UpSampleNearest3d_cu_ab8a35b437upsample_nearest3d_backward_out_frameIhlXadL_ZNS0_40nearest_neighbor_bw_compute_source_indexEfiiEEEEvPKT_mmmmmmmmPS3_fff) ;  /* 0xffffffd8029c7950 */ /* 0x000fec0003c3ffff */
        .weak           $__internal_16_$__cuda_sm20_div_u64
        .type           $__internal_16_$__cuda_sm20_div_u64,@function
        .size           $__internal_16_$__cuda_sm20_div_u64,($__internal_17_$__cuda_sm20_rem_u64 - $__internal_16_$__cuda_sm20_div_u64)
$__internal_16_$__cuda_sm20_div_u64:
        /* <DEDUP_REMOVED lines=68> */
[----:B------:R-:W-:Y:S06]  /*29d0*/  RET.REL.NODEC R4 `(_ZN2at6native53_GLOBAL__N__069e5665_20_UpSampleNearest3d_cu_ab8a35b437upsample_nearest3d_backward_out_frameIhlXadL_ZNS0_40nearest_neighbor_bw_compute_source_indexEfiiEEEEvPKT_mmmmmmmmPS3_fff) ;  /* 0xffffffd404887950 */ /* 0x000fec0003c3ffff */
        .weak           $__internal_17_$__cuda_sm20_rem_u64
        .type           $__internal_17_$__cuda_sm20_rem_u64,@function
        .size           $__internal_17_$__cuda_sm20_rem_u64,(.L_x_680 - $__internal_17_$__cuda_sm20_rem_u64)
$__internal_17_$__cuda_sm20_rem_u64:
        /* <DEDUP_REMOVED lines=61> */
[----:B------:R-:W-:Y:S06]  /*2db0*/  RET.REL.NODEC R6 `(_ZN2at6native53_GLOBAL__N__069e5665_20_UpSampleNearest3d_cu_ab8a35b437upsample_nearest3d_backward_out_frameIhlXadL_ZNS0_40nearest_neighbor_bw_compute_source_indexEfiiEEEEvPKT_mmmmmmmmPS3_fff) ;  /* 0xffffffd006907950 */ /* 0x000fec0003c3ffff */
.L_x_227:
        /* <DEDUP_REMOVED lines=12> */
.L_x_680:


//--------------------- .text._ZN2at6native53_GLOBAL__N__069e5665_20_UpSampleNearest3d_cu_ab8a35b437upsample_nearest3d_backward_out_frameIN3c108BFloat16EfXadL_ZNS0_40nearest_neighbor_bw_compute_source_indexEfiiEEEEvPKT_mmmmmmmmPS5_fff --------------------------
	.section	.text._ZN2at6native53_GLOBAL__N__069e5665_20_UpSampleNearest3d_cu_ab8a35b437upsample_nearest3d_backward_out_frameIN3c108BFloat16EfXadL_ZNS0_40nearest_neighbor_bw_compute_source_indexEfiiEEEEvPKT_mmmmmmmmPS5_fff,"ax",@progbits
	.align	128
.text._ZN2at6native53_GLOBAL__N__069e5665_20_UpSampleNearest3d_cu_ab8a35b437upsample_nearest3d_backward_out_frameIN3c108BFloat16EfXadL_ZNS0_40nearest_neighbor_bw_compute_source_indexEfiiEEEEvPKT_mmmmmmmmPS5_fff:
        .type           _ZN2at6native53_GLOBAL__N__069e5665_20_UpSampleNearest3d_cu_ab8a35b437upsample_nearest3d_backward_out_frameIN3c108BFloat16EfXadL_ZNS0_40nearest_neighbor_bw_compute_source_indexEfiiEEEEvPKT_mmmmmmmmPS5_fff,@function
        .size           _ZN2at6native53_GLOBAL__N__069e5665_20_UpSampleNearest3d_cu_ab8a35b437upsample_nearest3d_backward_out_frameIN3c108BFloat16EfXadL_ZNS0_40nearest_neighbor_bw_compute_source_indexEfiiEEEEvPKT_mmmmmmmmPS5_fff,(.L_x_684 - _ZN2at6native53_GLOBAL__N__069e5665_20_UpSampleNearest3d_cu_ab8a35b437upsample_nearest3d_backward_out_frameIN3c108BFloat16EfXadL_ZNS0_40nearest_neighbor_bw_compute_source_indexEfiiEEEEvPKT_mmmmmmmmPS5_fff)
        .other          _ZN2at6native53_GLOBAL__N__069e5665_20_UpSampleNearest3d_cu_ab8a35b437upsample_nearest3d_backward_out_frameIN3c108BFloat16EfXadL_ZNS0_40nearest_neighbor_bw_compute_source_indexEfiiEEEEvPKT_mmmmmmmmPS5_fff,@"STO_CUDA_ENTRY STV_DEFAULT"
_ZN2at6native53_GLOBAL__N__069e5665_20_UpSampleNearest3d_cu_ab8a35b437upsample_nearest3d_backward_out_frameIN3c108BFloat16EfXadL_ZNS0_40nearest_neighbor_bw_compute_source_indexEfiiEEEEvPKT_mmmmmmmmPS5_fff:
        /* <DEDUP_REMOVED lines=39> */
[----:B------:R-:W-:Y:S05]  /*0270*/  CALL.REL.NOINC `($__internal_18_$__cuda_sm20_div_s64) ;  /* 0x00000020004c7944 */ /* 0x000fea0003c00000 */
[----:B------:R-:W-:Y:S05]  /*0280*/  BRA `(.L_x_230) ;  /* 0x00000000004c7947 */ /* 0x000fea0003800000 */
.L_x_229:
        /* <DEDUP_REMOVED lines=19> */
.L_x_230:
[----:B------:R-:W-:Y:S05]  /*03c0*/  BSYNC B0 ;  /* 0x0000000000007941 */ /* 0x000fea0003800000 */
.L_x_228:
        /* <DEDUP_REMOVED lines=10> */
[----:B------:R-:W-:Y:S05]  /*0470*/  CALL.REL.NOINC `($__internal_20_$__cuda_sm20_rem_u64) ;  /* 0x0000002800307944 */ /* 0x000fea0003c00000 */
[----:B------:R-:W-:Y:S01]  /*0480*/  IMAD.MOV.U32 R26, RZ, RZ, R0 ;  /* 0x000000ffff1a7224 */ /* 0x000fe200078e0000 */
[----:B------:R-:W-:Y:S06]  /*0490*/  BRA `(.L_x_233) ;  /* 0x0000000000487947 */ /* 0x000fec0003800000 */
.L_x_232:
        /* <DEDUP_REMOVED lines=18> */
.L_x_233:
[----:B------:R-:W-:Y:S05]  /*05c0*/  BSYNC B0 ;  /* 0x0000000000007941 */ /* 0x000fea0003800000 */
.L_x_231:
        /* <DEDUP_REMOVED lines=11> */
[----:B------:R-:W-:Y:S05]  /*0680*/  CALL.REL.NOINC `($__internal_19_$__cuda_sm20_div_u64) ;  /* 0x0000002000987944 */ /* 0x000fea0003c00000 */
[----:B------:R-:W-:Y:S02]  /*0690*/  IMAD.MOV.U32 R6, RZ, RZ, R8 ;  /* 0x000000ffff067224 */ /* 0x000fe400078e0008 */
[----:B------:R-:W-:Y:S01]  /*06a0*/  IMAD.MOV.U32 R7, RZ, RZ, R9 ;  /* 0x000000ffff077224 */ /* 0x000fe200078e0009 */
[----:B------:R-:W-:Y:S06]  /*06b0*/  BRA `(.L_x_236) ;  /* 0x0000000000507947 */ /* 0x000fec0003800000 */
.L_x_235:
        /* <DEDUP_REMOVED lines=20> */
.L_x_236:
[----:B------:R-:W-:Y:S05]  /*0800*/  BSYNC B0 ;  /* 0x0000000000007941 */ /* 0x000fea0003800000 */
.L_x_234:
        /* <DEDUP_REMOVED lines=10> */
[----:B------:R-:W-:Y:S05]  /*08b0*/  CALL.REL.NOINC `($__internal_19_$__cuda_sm20_div_u64) ;  /* 0x00000020000c7944 */ /* 0x000fea0003c00000 */
[----:B------:R-:W-:Y:S05]  /*08c0*/  BRA `(.L_x_239) ;  /* 0x0000000000507947 */ /* 0x000fea0003800000 */
.L_x_238:
        /* <DEDUP_REMOVED lines=20> */
.L_x_239:
[----:B------:R-:W-:Y:S05]  /*0a10*/  BSYNC B0 ;  /* 0x0000000000007941 */ /* 0x000fea0003800000 */
.L_x_237:
        /* <DEDUP_REMOVED lines=11> */
[----:B------:R-:W-:Y:S05]  /*0ad0*/  BRA `(.L_x_242) ;  /* 0x0000000000487947 */ /* 0x000fea0003800000 */
.L_x_241:
        /* <DEDUP_REMOVED lines=18> */
.L_x_242:
[----:B------:R-:W-:Y:S05]  /*0c00*/  BSYNC B0 ;  /* 0x0000000000007941 */ /* 0x000fea0003800000 */
.L_x_240:
        /* <DEDUP_REMOVED lines=18> */
[----:B------:R-:W-:Y:S01]  /*0d30*/  IMAD.MOV.U32 R0, RZ, RZ, R28 ;  /* 0x000000ffff007224 */ /* 0x000fe200078e001c */
[----:B------:R-:W-:Y:S01]  /*0d40*/  MOV R6, UR4 ;  /* 0x0000000400067c02 */ /* 0x000fe20008000f00 */
[----:B------:R-:W-:Y:S01]  /*0d50*/  IMAD.U32 R5, RZ, RZ, UR5 ;  /* 0x00000005ff057e24 */ /* 0x000fe2000f8e00ff */
[----:B------:R-:W-:Y:S01]  /*0d60*/  MOV R4, 0xd90 ;  /* 0x00000d9000047802 */ /* 0x000fe20000000f00 */
[----:B------:R-:W-:-:S07]  /*0d70*/  IMAD.MOV.U32 R7, RZ, RZ, R29 ;  /* 0x000000ffff077224 */ /* 0x000fce00078e001d */
[----:B0-----:R-:W-:Y:S05]  /*0d80*/  CALL.REL.NOINC `($__internal_19_$__cuda_sm20_div_u64) ;  /* 0x0000001800d87944 */ /* 0x001fea0003c00000 */
[----:B------:R-:W-:Y:S01]  /*0d90*/  IADD3 R3, -R8, RZ, RZ ;  /* 0x000000ff08037210 */ /* 0x000fe20007ffe1ff */
[----:B------:R-:W-:-:S04]  /*0da0*/  ULDC UR4, c[0x0][0x250] ;  /* 0x0000940000047ab9 */ /* 0x000fc80000000800 */
[----:B------:R-:W-:Y:S01]  /*0db0*/  IMAD R4, R3, UR4, R28 ;  /* 0x0000000403047c24 */ /* 0x000fe2000f8e021c */
[----:B------:R-:W-:Y:S06]  /*0dc0*/  BRA `(.L_x_245) ;  /* 0x0000000000587947 */ /* 0x000fec0003800000 */
.L_x_244:
        /* <DEDUP_REMOVED lines=22> */
.L_x_245:
[----:B------:R-:W-:Y:S05]  /*0f30*/  BSYNC B0 ;  /* 0x0000000000007941 */ /* 0x000fea0003800000 */
.L_x_243:
        /* <DEDUP_REMOVED lines=12> */
.L_x_247:
        /* <DEDUP_REMOVED lines=18> */
.L_x_248:
[----:B------:R-:W-:Y:S05]  /*1120*/  BSYNC B0 ;  /* 0x0000000000007941 */ /* 0x000fea0003800000 */
.L_x_246:
[----:B------:R-:W-:Y:S01]  /*1130*/  I2FP.F32.S32 R2, R4 ;  /* 0x0000000400027245 */ /* 0x000fe20000201400 */
[----:B------:R-:W-:Y:S01]  /*1140*/  ULDC UR4, c[0x0][0x268] ;  /* 0x00009a0000047ab9 */ /* 0x000fe20000000800 */
[----:B------:R-:W-:Y:S01]  /*1150*/  IADD3 R4, R4, 0x1, RZ ;  /* 0x0000000104047810 */ /* 0x000fe20007ffe0ff */
[----:B------:R-:W-:Y:S02]  /*1160*/  ULDC.64 UR6, c[0x0][0x218] ;  /* 0x0000860000067ab9 */ /* 0x000fe40000000a00 */
[----:B------:R-:W-:Y:S01]  /*1170*/  FMUL.FTZ R3, R2, UR4 ;  /* 0x0000000402037c20 */ /* 0x000fe20008410000 */
[----:B------:R-:W-:Y:S02]  /*1180*/  I2FP.F32.S32 R4, R4 ;  /* 0x0000000400047245 */ /* 0x000fe40000201400 */
[----:B------:R-:W-:Y:S01]  /*1190*/  I2FP.F32.S32 R2, R0 ;  /* 0x0000000000027245 */ /* 0x000fe20000201400 */
[----:B------:R-:W-:Y:S01]  /*11a0*/  VIADD R0, R0, 0x1 ;  /* 0x0000000100007836 */ /* 0x000fe20000000000 */
[----:B------:R0:W1:Y:S01]  /*11b0*/  F2I.FTZ.CEIL.NTZ R10, R3 ;  /* 0x00000003000a7305 */ /* 0x000062000021b100 */
[----:B------:R-:W-:Y:S01]  /*11c0*/  FMUL.FTZ R4, R4, UR4 ;  /* 0x0000000404047c20 */ /* 0x000fe20008410000 */
[----:B------:R-:W-:Y:S01]  /*11d0*/  ULDC UR4, c[0x0][0x264] ;  /* 0x0000990000047ab9 */ /* 0x000fe20000000800 */
[----:B------:R-:W-:Y:S01]  /*11e0*/  ISETP.NE.U32.AND P0, PT, RZ, UR6, PT ;  /* 0x00000006ff007c0c */ /* 0x000fe2000bf05070 */
[----:B------:R-:W-:Y:S01]  /*11f0*/  FMUL.FTZ R2, R2, UR4 ;  /* 0x0000000402027c20 */ /* 0x000fe20008410000 */
[----:B------:R-:W-:-:S02]  /*1200*/  I2FP.F32.S32 R0, R0 ;  /* 0x0000000000007245 */ /* 0x000fc40000201400 */
[----:B------:R-:W-:Y:S01]  /*1210*/  ISETP.NE.AND.EX P0, PT, RZ, UR7, PT, P0 ;  /* 0x00000007ff007c0c */ /* 0x000fe2000bf05300 */
[----:B------:R-:W2:Y:S02]  /*1220*/  F2I.FTZ.CEIL.NTZ R4, R4 ;  /* 0x0000000400047305 */ /* 0x000ea4000021b100 */
[----:B0-----:R-:W-:Y:S01]  /*1230*/  FMUL.FTZ R3, R0, UR4 ;  /* 0x0000000400037c20 */ /* 0x001fe20008410000 */
[----:B------:R-:W-:Y:S02]  /*1240*/  ULDC UR4, c[0x0][0x238] ;  /* 0x00008e0000047ab9 */ /* 0x000fe40000000800 */
[----:B-1----:R-:W-:-:S03]  /*1250*/  VIMNMX R10, R10, UR4, PT ;  /* 0x000000040a0a7c48 */ /* 0x002fc6000bfe0100 */
[----:B------:R-:W0:Y:S01]  /*1260*/  F2I.FTZ.CEIL.NTZ R2, R2 ;  /* 0x0000000200027305 */ /* 0x000e22000021b100 */
[----:B--2---:R-:W-:-:S07]  /*1270*/  VIMNMX R0, R4, UR4, PT ;  /* 0x0000000404007c48 */ /* 0x004fce000bfe0100 */
        /* <DEDUP_REMOVED lines=14> */
.L_x_264:
        /* <DEDUP_REMOVED lines=8> */
.L_x_263:
        /* <DEDUP_REMOVED lines=12> */
.L_x_262:
        /* <DEDUP_REMOVED lines=45> */
.L_x_256:
[----:B------:R-:W-:Y:S05]  /*1770*/  BSYNC B3 ;  /* 0x0000000000037941 */ /* 0x000fea0003800000 */
.L_x_255:
        /* <DEDUP_REMOVED lines=8> */
.L_x_259:
        /* <DEDUP_REMOVED lines=79> */
.L_x_258:
[----:B------:R-:W-:Y:S05]  /*1cf0*/  BSYNC B3 ;  /* 0x0000000000037941 */ /* 0x000fea0003800000 */
.L_x_257:
        /* <DEDUP_REMOVED lines=46> */
.L_x_261:
[----:B------:R-:W-:Y:S05]  /*1fe0*/  BSYNC B3 ;  /* 0x0000000000037941 */ /* 0x000fea0003800000 */
.L_x_260:
        /* <DEDUP_REMOVED lines=24> */
.L_x_254:
[----:B------:R-:W-:Y:S05]  /*2170*/  BSYNC B0 ;  /* 0x0000000000007941 */ /* 0x000fea0003800000 */
.L_x_253:
[----:B------:R-:W-:-:S05]  /*2180*/  VIADD R6, R6, 0x1 ;  /* 0x0000000106067836 */ /* 0x000fca0000000000 */
[----:B------:R-:W-:-:S13]  /*2190*/  ISETP.GE.AND P0, PT, R6, R2, PT ;  /* 0x000000020600720c */ /* 0x000fda0003f06270 */
[----:B------:R-:W-:Y:S05]  /*21a0*/  @!P0 BRA `(.L_x_262) ;  /* 0xfffffff000bc8947 */ /* 0x000fea000383ffff */
.L_x_252:
[----:B------:R-:W-:Y:S05]  /*21b0*/  BSYNC B1 ;  /* 0x0000000000017941 */ /* 0x000fea0003800000 */
.L_x_251:
[----:B------:R-:W-:-:S04]  /*21c0*/  IADD3 R5, R5, 0x1, RZ ;  /* 0x0000000105057810 */ /* 0x000fc80007ffe0ff */
[----:B------:R-:W-:-:S13]  /*21d0*/  ISETP.GE.AND P0, PT, R5, R25, PT ;  /* 0x000000190500720c */ /* 0x000fda0003f06270 */
[----:B------:R-:W-:Y:S05]  /*21e0*/  @!P0 BRA `(.L_x_263) ;  /* 0xfffffff0007c8947 */ /* 0x000fea000383ffff */
.L_x_250:
[----:B------:R-:W-:Y:S05]  /*21f0*/  BSYNC B2 ;  /* 0x0000000000027941 */ /* 0x000fea0003800000 */
.L_x_249:
        /* <DEDUP_REMOVED lines=27> */
        .weak           $__internal_18_$__cuda_sm20_div_s64
        .type           $__internal_18_$__cuda_sm20_div_s64,@function
        .size           $__internal_18_$__cuda_sm20_div_s64,($__internal_19_$__cuda_sm20_div_u64 - $__internal_18_$__cuda_sm20_div_s64)
$__internal_18_$__cuda_sm20_div_s64:
        /* <DEDUP_REMOVED lines=83> */
[----:B------:R-:W-:Y:S06]  /*28e0*/  RET.REL.NODEC R2 `(_ZN2at6native53_GLOBAL__N__069e5665_20_UpSampleNearest3d_cu_ab8a35b437upsample_nearest3d_backward_out_frameIN3c108BFloat16EfXadL_ZNS0_40nearest_neighbor_bw_compute_source_indexEfiiEEEEvPKT_mmmmmmmmPS5_fff) ;  /* 0xffffffd402c47950 */ /* 0x000fec0003c3ffff */
        .weak           $__internal_19_$__cuda_sm20_div_u64
        .type           $__internal_19_$__cuda_sm20_div_u64,@function
        .size           $__internal_19_$__cuda_sm20_div_u64,($__internal_20_$__cuda_sm20_rem_u64 - $__internal_19_$__cuda_sm20_div_u64)
$__internal_19_$__cuda_sm20_div_u64:
        /* <DEDUP_REMOVED lines=68> */
[----:B------:R-:W-:Y:S06]  /*2d30*/  RET.REL.NODEC R4 `(_ZN2at6native53_GLOBAL__N__069e5665_20_UpSampleNearest3d_cu_ab8a35b437upsample_nearest3d_backward_out_frameIN3c108BFloat16EfXadL_ZNS0_40nearest_neighbor_bw_compute_source_indexEfiiEEEEvPKT_mmmmmmmmPS5_fff) ;  /* 0xffffffd004b07950 */ /* 0x000fec0003c3ffff */
        .weak           $__internal_20_$__cuda_sm20_rem_u64
        .type           $__internal_20_$__cuda_sm20_rem_u64,@function
        .size           $__internal_20_$__cuda_sm20_rem_u64,(.L_x_684 - $__internal_20_$__cuda_sm20_rem_u64)
$__internal_20_$__cuda_sm20_rem_u64:
        /* <DEDUP_REMOVED lines=61> */
[----:B------:R-:W-:Y:S06]  /*3110*/  RET.REL.NODEC R6 `(_ZN2at6native53_GLOBAL__N__069e5665_20_UpSampleNearest3d_cu_ab8a35b437upsample_nearest3d_backward_out_frameIN3c108BFloat16EfXadL_ZNS0_40nearest_neighbor_bw_compute_source_indexEfiiEEEEvPKT_mmmmmmmmPS5_fff) ;  /* 0xffffffcc06b87950 */ /* 0x000fec0003c3ffff */
.L_x_265:
        /* <DEDUP_REMOVED lines=14> */
.L_x_684:


//--------------------- .text._ZN2at6native53_GLOBAL__N__069e5665_20_UpSampleNearest3d_cu_ab8a35b437upsample_nearest3d_backward_out_frameIN3c104HalfEfXadL_ZNS0_40nearest_neighbor_bw_compute_source_indexEfiiEEEEvPKT_mmmmmmmmPS5_fff --------------------------
	.section	.text._ZN2at6native53_GLOBAL__N__069e5665_20_UpSampleNearest3d_cu_ab8a35b437upsample_nearest3d_backward_out_frameIN3c104HalfEfXadL_ZNS0_40nearest_neighbor_bw_compute_source_indexEfiiEEEEvPKT_mmmmmmmmPS5_fff,"ax",@progbits
	.align	128
.text._ZN2at6native53_GLOBAL__N__069e5665_20_UpSampleNearest3d_cu_ab8a35b437upsample_nearest3d_backward_out_frameIN3c104HalfEfXadL_ZNS0_40nearest_neighbor_bw_compute_source_indexEfiiEEEEvPKT_mmmmmmmmPS5_fff:
        .type           _ZN2at6native53_GLOBAL__N__069e5665_20_UpSampleNearest3d_cu_ab8a35b437upsample_nearest3d_backward_out_frameIN3c104HalfEfXadL_ZNS0_40nearest_neighbor_bw_compute_source_indexEfiiEEEEvPKT_mmmmmmmmPS5_fff,@function
        .size           _ZN2at6native53_GLOBAL__N__069e5665_20_UpSampleNearest3d_cu_ab8a35b437upsample_nearest3d_backward_out_frameIN3c104HalfEfXadL_ZNS0_40nearest_neighbor_bw_compute_source_indexEfiiEEEEvPKT_mmmmmmmmPS5_fff,(.L_x_688 - _ZN2at6native53_GLOBAL__N__069e5665_20_UpSampleNearest3d_cu_ab8a35b437upsample_nearest3d_backward_out_frameIN3c104HalfEfXadL_ZNS0_40nearest_neighbor_bw_compute_source_indexEfiiEEEEvPKT_mmmmmmmmPS5_fff)
        .other          _ZN2at6native53_GLOBAL__N__069e5665_20_UpSampleNearest3d_cu_ab8a35b437upsample_nearest3d_backward_out_frameIN3c104HalfEfXadL_ZNS0_40nearest_neighbor_bw_compute_source_indexEfiiEEEEvPKT_mmmmmmmmPS5_fff,@"STO_CUDA_ENTRY STV_DEFAULT"
_ZN2at6native53_GLOBAL__N__069e5665_20_UpSampleNearest3d_cu_ab8a35b437upsample_nearest3d_backward_out_frameIN3c104HalfEfXadL_ZNS0_40nearest_neighbor_bw_compute_source_indexEfiiEEEEvPKT_mmmmmmmmPS5_fff:
        /* <DEDUP_REMOVED lines=39> */
[----:B------:R-:W-:Y:S05]  /*0270*/  CALL.REL.NOINC `($__internal_21_$__cuda_sm20_div_s64) ;  /* 0x00000020004c7944 */ /* 0x000fea0003c00000 */
[----:B------:R-:W-:Y:S05]  /*0280*/  BRA `(.L_x_268) ;  /* 0x00000000004c7947 */ /* 0x000fea0003800000 */
.L_x_267:
        /* <DEDUP_REMOVED lines=19> */
.L_x_268:
[----:B------:R-:W-:Y:S05]  /*03c0*/  BSYNC B0 ;  /* 0x0000000000007941 */ /* 0x000fea0003800000 */
.L_x_266:
        /* <DEDUP_REMOVED lines=10> */
[----:B------:R-:W-:Y:S05]  /*0470*/  CALL.REL.NOINC `($__internal_23_$__cuda_sm20_rem_u64) ;  /* 0x0000002800307944 */ /* 0x000fea0003c00000 */
[----:B------:R-:W-:Y:S01]  /*0480*/  IMAD.MOV.U32 R26, RZ, RZ, R0 ;  /* 0x000000ffff1a7224 */ /* 0x000fe200078e0000 */
[----:B------:R-:W-:Y:S06]  /*0490*/  BRA `(.L_x_271) ;  /* 0x0000000000487947 */ /* 0x000fec0003800000 */
.L_x_270:
        /* <DEDUP_REMOVED lines=18> */
.L_x_271:
[----:B------:R-:W-:Y:S05]  /*05c0*/  BSYNC B0 ;  /* 0x0000000000007941 */ /* 0x000fea0003800000 */
.L_x_269:
        /* <DEDUP_REMOVED lines=11> */
[----:B------:R-:W-:Y:S05]  /*0680*/  CALL.REL.NOINC `($__internal_22_$__cuda_sm20_div_u64) ;  /* 0x0000002000987944 */ /* 0x000fea0003c00000 */
[----:B------:R-:W-:Y:S01]  /*0690*/  MOV R6, R8 ;  /* 0x0000000800067202 */ /* 0x000fe20000000f00 */
[----:B------:R-:W-:Y:S01]  /*06a0*/  IMAD.MOV.U32 R7, RZ, RZ, R9 ;  /* 0x000000ffff077224 */ /* 0x000fe200078e0009 */
[----:B------:R-:W-:Y:S06]  /*06b0*/  BRA `(.L_x_274) ;  /* 0x0000000000507947 */ /* 0x000fec0003800000 */
.L_x_273:
        /* <DEDUP_REMOVED lines=20> */
.L_x_274:
[----:B------:R-:W-:Y:S05]  /*0800*/  BSYNC B0 ;  /* 0x0000000000007941 */ /* 0x000fea0003800000 */
.L_x_272:
        /* <DEDUP_REMOVED lines=10> */
[----:B------:R-:W-:Y:S05]  /*08b0*/  CALL.REL.NOINC `($__internal_22_$__cuda_sm20_div_u64) ;  /* 0x00000020000c7944 */ /* 0x000fea0003c00000 */
[----:B------:R-:W-:Y:S05]  /*08c0*/  BRA `(.L_x_277) ;  /* 0x0000000000507947 */ /* 0x000fea0003800000 */
.L_x_276:
        /* <DEDUP_REMOVED lines=20> */
.L_x_277:
[----:B------:R-:W-:Y:S05]  /*0a10*/  BSYNC B0 ;  /* 0x0000000000007941 */ /* 0x000fea0003800000 */
.L_x_275:
        /* <DEDUP_REMOVED lines=10> */
[----:B------:R-:W-:Y:S05]  /*0ac0*/  CALL.REL.NOINC `($__internal_23_$__cuda_sm20_rem_u64) ;  /* 0x00000020009c7944 */ /* 0x000fea0003c00000 */
[----:B------:R-:W-:Y:S05]  /*0ad0*/  BRA `(.L_x_280) ;  /* 0x0000000000487947 */ /* 0x000fea0003800000 */
.L_x_279:
        /* <DEDUP_REMOVED lines=18> */
.L_x_280:
[----:B------:R-:W-:Y:S05]  /*0c00*/  BSYNC B0 ;  /* 0x0000000000007941 */ /* 0x000fea0003800000 */
.L_x_278:
[----:B------:R-:W-:Y:S01]  /*0c10*/  I2FP.F32.S32 R2, R0 ;  /* 0x0000000000027245 */ /* 0x000fe20000201400 */
[----:B------:R-:W-:Y:S01]  /*0c20*/  ULDC UR4, c[0x0][0x260] ;  /* 0x0000980000047ab9 */ /* 0x000fe20000000800 */
[----:B------:R-:W-:Y:S01]  /*0c30*/  IADD3 R0, R0, 0x1, RZ ;  /* 0x0000000100007810 */ /* 0x000fe20007ffe0ff */
[----:B------:R-:W-:Y:S02]  /*0c40*/  BSSY B0, `(.L_x_281) ;  /* 0x000002f000007945 */ /* 0x000fe40003800000 */
[----:B------:R-:W-:Y:S01]  /*0c50*/  FMUL.FTZ R2, R2, UR4 ;  /* 0x0000000402027c20 */ /* 0x000fe20008410000 */
[----:B------:R-:W-:-:S05]  /*0c60*/  I2FP.F32.S32 R0, R0 ;  /* 0x0000000000007245 */ /* 0x000fca0000201400 */
        /* <DEDUP_REMOVED lines=15> */
[----:B------:R-:W-:Y:S02]  /*0d60*/  MOV R7, R29 ;  /* 0x0000001d00077202 */ /* 0x000fe40000000f00 */
[----:B------:R-:W-:-:S07]  /*0d70*/  MOV R4, 0xd90 ;  /* 0x00000d9000047802 */ /* 0x000fce0000000f00 */
[----:B0-----:R-:W-:Y:S05]  /*0d80*/  CALL.REL.NOINC `($__internal_22_$__cuda_sm20_div_u64) ;  /* 0x0000001800d87944 */ /* 0x001fea0003c00000 */
[----:B------:R-:W-:Y:S01]  /*0d90*/  IMAD.MOV R3, RZ, RZ, -R8 ;  /* 0x000000ffff037224 */ /* 0x000fe200078e0a08 */
[----:B------:R-:W-:-:S03]  /*0da0*/  ULDC UR4, c[0x0][0x250] ;  /* 0x0000940000047ab9 */ /* 0x000fc60000000800 */
[----:B------:R-:W-:Y:S01]  /*0db0*/  IMAD R4, R3, UR4, R28 ;  /* 0x0000000403047c24 */ /* 0x000fe2000f8e021c */
[----:B------:R-:W-:Y:S06]  /*0dc0*/  BRA `(.L_x_283) ;  /* 0x0000000000587947 */ /* 0x000fec0003800000 */
.L_x_282:
        /* <DEDUP_REMOVED lines=22> */
.L_x_283:
[----:B------:R-:W-:Y:S05]  /*0f30*/  BSYNC B0 ;  /* 0x0000000000007941 */ /* 0x000fea0003800000 */
.L_x_281:
        /* <DEDUP_REMOVED lines=12> */
.L_x_285:
        /* <DEDUP_REMOVED lines=18> */
.L_x_286:
[----:B------:R-:W-:Y:S05]  /*1120*/  BSYNC B0 ;  /* 0x0000000000007941 */ /* 0x000fea0003800000 */
.L_x_284:
        /* <DEDUP_REMOVED lines=35> */
.L_x_302:
        /* <DEDUP_REMOVED lines=8> */
.L_x_301:
        /* <DEDUP_REMOVED lines=12> */
.L_x_300:
        /* <DEDUP_REMOVED lines=45> */
.L_x_294:
[----:B------:R-:W-:Y:S05]  /*1770*/  BSYNC B3 ;  /* 0x0000000000037941 */ /* 0x000fea0003800000 */
.L_x_293:
        /* <DEDUP_REMOVED lines=8> */
.L_x_297:
        /* <DEDUP_REMOVED lines=79> */
.L_x_296:
[----:B------:R-:W-:Y:S05]  /*1cf0*/  BSYNC B3 ;  /* 0x0000000000037941 */ /* 0x000fea0003800000 */
.L_x_295:
        /* <DEDUP_REMOVED lines=46> */
.L_x_299:
[----:B------:R-:W-:Y:S05]  /*1fe0*/  BSYNC B3 ;  /* 0x0000000000037941 */ /* 0x000fea0003800000 */
.L_x_298:
        /* <DEDUP_REMOVED lines=24> */
.L_x_292:
[----:B------:R-:W-:Y:S05]  /*2170*/  BSYNC B0 ;  /* 0x0000000000007941 */ /* 0x000fea0003800000 */
.L_x_291:
[----:B------:R-:W-:-:S04]  /*2180*/  IADD3 R6, R6, 0x1, RZ ;  /* 0x0000000106067810 */ /* 0x000fc80007ffe0ff */
[----:B------:R-:W-:-:S13]  /*2190*/  ISETP.GE.AND P0, PT, R6, R2, PT ;  /* 0x000000020600720c */ /* 0x000fda0003f06270 */
[----:B------:R-:W-:Y:S05]  /*21a0*/  @!P0 BRA `(.L_x_300) ;  /* 0xfffffff000bc8947 */ /* 0x000fea000383ffff */
.L_x_290:
[----:B------:R-:W-:Y:S05]  /*21b0*/  BSYNC B1 ;  /* 0x0000000000017941 */ /* 0x000fea0003800000 */
.L_x_289:
[----:B------:R-:W-:-:S05]  /*21c0*/  VIADD R5, R5, 0x1 ;  /* 0x0000000105057836 */ /* 0x000fca0000000000 */
[----:B------:R-:W-:-:S13]  /*21d0*/  ISETP.GE.AND P0, PT, R5, R25, PT ;  /* 0x000000190500720c */ /* 0x000fda0003f06270 */
[----:B------:R-:W-:Y:S05]  /*21e0*/  @!P0 BRA `(.L_x_301) ;  /* 0xfffffff0007c8947 */ /* 0x000fea000383ffff */
.L_x_288:
[----:B------:R-:W-:Y:S05]  /*21f0*/  BSYNC B2 ;  /* 0x0000000000027941 */ /* 0x000fea0003800000 */
.L_x_287:
        /* <DEDUP_REMOVED lines=27> */
        .weak           $__internal_21_$__cuda_sm20_div_s64
        .type           $__internal_21_$__cuda_sm20_div_s64,@function
        .size           $__internal_21_$__cuda_sm20_div_s64,($__internal_22_$__cuda_sm20_div_u64 - $__internal_21_$__cuda_sm20_div_s64)
$__internal_21_$__cuda_sm20_div_s64:
        /* <DEDUP_REMOVED lines=83> */
[----:B------:R-:W-:Y:S06]  /*28e0*/  RET.REL.NODEC R2 `(_ZN2at6native53_GLOBAL__N__069e5665_20_UpSampleNearest3d_cu_ab8a35b437upsample_nearest3d_backward_out_frameIN3c104HalfEfXadL_ZNS0_40nearest_neighbor_bw_compute_source_indexEfiiEEEEvPKT_mmmmmmmmPS5_fff) ;  /* 0xffffffd402c47950 */ /* 0x000fec0003c3ffff */
        .weak           $__internal_22_$__cuda_sm20_div_u64
        .type           $__internal_22_$__cuda_sm20_div_u64,@function
        .size           $__internal_22_$__cuda_sm20_div_u64,($__internal_23_$__cuda_sm20_rem_u64 - $__internal_22_$__cuda_sm20_div_u64)
$__internal_22_$__cuda_sm20_div_u64:
        /* <DEDUP_REMOVED lines=68> */
[----:B------:R-:W-:Y:S06]  /*2d30*/  RET.REL.NODEC R4 `(_ZN2at6native53_GLOBAL__N__069e5665_20_UpSampleNearest3d_cu_ab8a35b437upsample_nearest3d_backward_out_frameIN3c104HalfEfXadL_ZNS0_40nearest_neighbor_bw_compute_source_indexEfiiEEEEvPKT_mmmmmmmmPS5_fff) ;  /* 0xffffffd004b07950 */ /* 0x000fec0003c3ffff */
        .weak           $__internal_23_$__cuda_sm20_rem_u64
        .type           $__internal_23_$__cuda_sm20_rem_u64,@function
        .size           $__internal_23_$__cuda_sm20_rem_u64,(.L_x_688 - $__internal_23_$__cuda_sm20_rem_u64)
$__internal_23_$__cuda_sm20_rem_u64:
        /* <DEDUP_REMOVED lines=61> */
[----:B------:R-:W-:Y:S06]  /*3110*/  RET.REL.NODEC R6 `(_ZN2at6native53_GLOBAL__N__069e5665_20_UpSampleNearest3d_cu_ab8a35b437upsample_nearest3d_backward_out_frameIN3c104HalfEfXadL_ZNS0_40nearest_neighbor_bw_compute_source_indexEfiiEEEEvPKT_mmmmmmmmPS5_fff) ;  /* 0xffffffcc06b87950 */ /* 0x000fec0003c3ffff */
.L_x_303:
        /* <DEDUP_REMOVED lines=14> */
.L_x_688:


//--------------------- .text._ZN2at6native53_GLOBAL__N__069e5665_20_UpSampleNearest3d_cu_ab8a35b437upsample_nearest3d_backward_out_frameIffXadL_ZNS0_40nearest_neighbor_bw_compute_source_indexEfiiEEEEvPKT_mmmmmmmmPS3_fff --------------------------
	.section	.text._ZN2at6native53_GLOBAL__N__069e5665_20_UpSampleNearest3d_cu_ab8a35b437upsample_nearest3d_backward_out_frameIffXadL_ZNS0_40nearest_neighbor_bw_compute_source_indexEfiiEEEEvPKT_mmmmmmmmPS3_fff,"ax",@progbits
	.align	128
.text._ZN2at6native53_GLOBAL__N__069e5665_20_UpSampleNearest3d_cu_ab8a35b437upsample_nearest3d_backward_out_frameIffXadL_ZNS0_40nearest_neighbor_bw_compute_source_indexEfiiEEEEvPKT_mmmmmmmmPS3_fff:
        .type           _ZN2at6native53_GLOBAL__N__069e5665_20_UpSampleNearest3d_cu_ab8a35b437upsample_nearest3d_backward_out_frameIffXadL_ZNS0_40nearest_neighbor_bw_compute_source_indexEfiiEEEEvPKT_mmmmmmmmPS3_fff,@function
        .size           _ZN2at6native53_GLOBAL__N__069e5665_20_UpSampleNearest3d_cu_ab8a35b437upsample_nearest3d_backward_out_frameIffXadL_ZNS0_40nearest_neighbor_bw_compute_source_indexEfiiEEEEvPKT_mmmmmmmmPS3_fff,(.L_x_692 - _ZN2at6native53_GLOBAL__N__069e5665_20_UpSampleNearest3d_cu_ab8a35b437upsample_nearest3d_backward_out_frameIffXadL_ZNS0_40nearest_neighbor_bw_compute_source_indexEfiiEEEEvPKT_mmmmmmmmPS3_fff)
        .other          _ZN2at6native53_GLOBAL__N__069e5665_20_UpSampleNearest3d_cu_ab8a35b437upsample_nearest3d_backward_out_frameIffXadL_ZNS0_40nearest_neighbor_bw_compute_source_indexEfiiEEEEvPKT_mmmmmmmmPS3_fff,@"STO_CUDA_ENTRY STV_DEFAULT"
_ZN2at6native53_GLOBAL__N__069e5665_20_UpSampleNearest3d_cu_ab8a35b437upsample_nearest3d_backward_out_frameIffXadL_ZNS0_40nearest_neighbor_bw_compute_source_indexEfiiEEEEvPKT_mmmmmmmmPS3_fff:
        /* <DEDUP_REMOVED lines=39> */
[----:B------:R-:W-:Y:S05]  /*0270*/  CALL.REL.NOINC `($__internal_24_$__cuda_sm20_div_s64) ;  /* 0x0000001c00cc7944 */ /* 0x000fea0003c00000 */
[----:B------:R-:W-:Y:S05]  /*0280*/  BRA `(.L_x_306) ;  /* 0x00000000004c7947 */ /* 0x000fea0003800000 */
.L_x_305:
        /* <DEDUP_REMOVED lines=19> */
.L_x_306:
[----:B------:R-:W-:Y:S05]  /*03c0*/  BSYNC B0 ;  /* 0x0000000000007941 */ /* 0x000fea0003800000 */
.L_x_304:
        /* <DEDUP_REMOVED lines=10> */
[----:B------:R-:W-:Y:S05]  /*0470*/  CALL.REL.NOINC `($__internal_26_$__cuda_sm20_rem_u64) ;  /* 0x0000002400b07944 */ /* 0x000fea0003c00000 */
[----:B------:R-:W-:Y:S01]  /*0480*/  IMAD.MOV.U32 R26, RZ, RZ, R0 ;  /* 0x000000ffff1a7224 */ /* 0x000fe200078e0000 */
[----:B------:R-:W-:Y:S06]  /*0490*/  BRA `(.L_x_309) ;  /* 0x0000000000487947 */ /* 0x000fec0003800000 */
.L_x_308:
        /* <DEDUP_REMOVED lines=18> */
.L_x_309:
[----:B------:R-:W-:Y:S05]  /*05c0*/  BSYNC B0 ;  /* 0x0000000000007941 */ /* 0x000fea0003800000 */
.L_x_307:
        /* <DEDUP_REMOVED lines=11> */
[----:B------:R-:W-:Y:S05]  /*0680*/  CALL.REL.NOINC `($__internal_25_$__cuda_sm20_div_u64) ;  /* 0x0000002000187944 */ /* 0x000fea0003c00000 */
[----:B------:R-:W-:Y:S02]  /*0690*/  IMAD.MOV.U32 R6, RZ, RZ, R8 ;  /* 0x000000ffff067224 */ /* 0x000fe400078e0008 */
[----:B------:R-:W-:Y:S01]  /*06a0*/  IMAD.MOV.U32 R7, RZ, RZ, R9 ;  /* 0x000000ffff077224 */ /* 0x000fe200078e0009 */
[----:B------:R-:W-:Y:S06]  /*06b0*/  BRA `(.L_x_312) ;  /* 0x0000000000507947 */ /* 0x000fec0003800000 */
.L_x_311:
        /* <DEDUP_REMOVED lines=20> */
.L_x_312:
[----:B------:R-:W-:Y:S05]  /*0800*/  BSYNC B0 ;  /* 0x0000000000007941 */ /* 0x000fea0003800000 */
.L_x_310:
        /* <DEDUP_REMOVED lines=10> */
[----:B------:R-:W-:Y:S05]  /*08b0*/  CALL.REL.NOINC `($__internal_25_$__cuda_sm20_div_u64) ;  /* 0x0000001c008c7944 */ /* 0x000fea0003c00000 */
[----:B------:R-:W-:Y:S05]  /*08c0*/  BRA `(.L_x_315) ;  /* 0x0000000000507947 */ /* 0x000fea0003800000 */
.L_x_314:
        /* <DEDUP_REMOVED lines=20> */
.L_x_315:
[----:B------:R-:W-:Y:S05]  /*0a10*/  BSYNC B0 ;  /* 0x0000000000007941 */ /* 0x000fea0003800000 */
.L_x_313:
        /* <DEDUP_REMOVED lines=11> */
[----:B------:R-:W-:Y:S05]  /*0ad0*/  BRA `(.L_x_318) ;  /* 0x0000000000487947 */ /* 0x000fea0003800000 */
.L_x_317:
        /* <DEDUP_REMOVED lines=18> */
.L_x_318:
[----:B------:R-:W-:Y:S05]  /*0c00*/  BSYNC B0 ;  /* 0x0000000000007941 */ /* 0x000fea0003800000 */
.L_x_316:
        /* <DEDUP_REMOVED lines=23> */
[----:B0-----:R-:W-:Y:S05]  /*0d80*/  CALL.REL.NOINC `($__internal_25_$__cuda_sm20_div_u64) ;  /* 0x0000001800587944 */ /* 0x001fea0003c00000 */
[----:B------:R-:W-:Y:S01]  /*0d90*/  IADD3 R3, -R8, RZ, RZ ;  /* 0x000000ff08037210 */ /* 0x000fe20007ffe1ff */
[----:B------:R-:W-:-:S04]  /*0da0*/  ULDC UR4, c[0x0][0x250] ;  /* 0x0000940000047ab9 */ /* 0x000fc80000000800 */
[----:B------:R-:W-:Y:S01]  /*0db0*/  IMAD R4, R3, UR4, R28 ;  /* 0x0000000403047c24 */ /* 0x000fe2000f8e021c */
[----:B------:R-:W-:Y:S06]  /*0dc0*/  BRA `(.L_x_321) ;  /* 0x0000000000587947 */ /* 0x000fec0003800000 */
.L_x_320:
        /* <DEDUP_REMOVED lines=22> */
.L_x_321:
[----:B------:R-:W-:Y:S05]  /*0f30*/  BSYNC B0 ;  /* 0x0000000000007941 */ /* 0x000fea0003800000 */
.L_x_319:
        /* <DEDUP_REMOVED lines=12> */
.L_x_323:
        /* <DEDUP_REMOVED lines=18> */
.L_x_324:
[----:B------:R-:W-:Y:S05]  /*1120*/  BSYNC B0 ;  /* 0x0000000000007941 */ /* 0x000fea0003800000 */
.L_x_322:
        /* <DEDUP_REMOVED lines=35> */
.L_x_340:
        /* <DEDUP_REMOVED lines=8> */
.L_x_339:
        /* <DEDUP_REMOVED lines=12> */
.L_x_338:
        /* <DEDUP_REMOVED lines=42> */
.L_x_332:
[----:B------:R-:W-:Y:S05]  /*1740*/  BSYNC B3 ;  /* 0x0000000000037941 */ /* 0x000fea0003800000 */
.L_x_331:
        /* <DEDUP_REMOVED lines=8> */
.L_x_335:
        /* <DEDUP_REMOVED lines=63> */
.L_x_334:
[----:B------:R-:W-:Y:S05]  /*1bc0*/  BSYNC B3 ;  /* 0x0000000000037941 */ /* 0x000fea0003800000 */
.L_x_333:
        /* <DEDUP_REMOVED lines=38> */
.L_x_337:
[----:B------:R-:W-:Y:S05]  /*1e30*/  BSYNC B3 ;  /* 0x0000000000037941 */ /* 0x000fea0003800000 */
.L_x_336:
        /* <DEDUP_REMOVED lines=20> */
.L_x_330:
[----:B------:R-:W-:Y:S05]  /*1f80*/  BSYNC B0 ;  /* 0x0000000000007941 */ /* 0x000fea0003800000 */
.L_x_329:
[----:B------:R-:W-:-:S05]  /*1f90*/  VIADD R6, R6, 0x1 ;  /* 0x0000000106067836 */ /* 0x000fca0000000000 */
[----:B------:R-:W-:-:S13]  /*1fa0*/  ISETP.GE.AND P0, PT, R6, R2, PT ;  /* 0x000000020600720c */ /* 0x000fda0003f06270 */
[----:B------:R-:W-:Y:S05]  /*1fb0*/  @!P0 BRA `(.L_x_338) ;  /* 0xfffffff400388947 */ /* 0x000fea000383ffff */
.L_x_328:
[----:B------:R-:W-:Y:S05]  /*1fc0*/  BSYNC B1 ;  /* 0x0000000000017941 */ /* 0x000fea0003800000 */
.L_x_327:
[----:B------:R-:W-:-:S04]  /*1fd0*/  IADD3 R5, R5, 0x1, RZ ;  /* 0x0000000105057810 */ /* 0x000fc80007ffe0ff */
[----:B------:R-:W-:-:S13]  /*1fe0*/  ISETP.GE.AND P0, PT, R5, R25, PT ;  /* 0x000000190500720c */ /* 0x000fda0003f06270 */
[----:B------:R-:W-:Y:S05]  /*1ff0*/  @!P0 BRA `(.L_x_339) ;  /* 0xfffffff000f88947 */ /* 0x000fea000383ffff */
.L_x_326:
[----:B------:R-:W-:Y:S05]  /*2000*/  BSYNC B2 ;  /* 0x0000000000027941 */ /* 0x000fea0003800000 */
.L_x_325:
        /* <DEDUP_REMOVED lines=26> */
        .weak           $__internal_24_$__cuda_sm20_div_s64
        .type           $__internal_24_$__cuda_sm20_div_s64,@function
        .size           $__internal_24_$__cuda_sm20_div_s64,($__internal_25_$__cuda_sm20_div_u64 - $__internal_24_$__cuda_sm20_div_s64)
$__internal_24_$__cuda_sm20_div_s64:
        /* <DEDUP_REMOVED lines=83> */
[----:B------:R-:W-:Y:S06]  /*26e0*/  RET.REL.NODEC R2 `(_ZN2at6native53_GLOBAL__N__069e5665_20_UpSampleNearest3d_cu_ab8a35b437upsample_nearest3d_backward_out_frameIffXadL_ZNS0_40nearest_neighbor_bw_compute_source_indexEfiiEEEEvPKT_mmmmmmmmPS3_fff) ;  /* 0xffffffd802447950 */ /* 0x000fec0003c3ffff */
        .weak           $__internal_25_$__cuda_sm20_div_u64
        .type           $__internal_25_$__cuda_sm20_div_u64,@function
        .size           $__internal_25_$__cuda_sm20_div_u64,($__internal_26_$__cuda_sm20_rem_u64 - $__internal_25_$__cuda_sm20_div_u64)
$__internal_25_$__cuda_sm20_div_u64:
        /* <DEDUP_REMOVED lines=68> */
[----:B------:R-:W-:Y:S06]  /*2b30*/  RET.REL.NODEC R4 `(_ZN2at6native53_GLOBAL__N__069e5665_20_UpSampleNearest3d_cu_ab8a35b437upsample_nearest3d_backward_out_frameIffXadL_ZNS0_40nearest_neighbor_bw_compute_source_indexEfiiEEEEvPKT_mmmmmmmmPS3_fff) ;  /* 0xffffffd404307950 */ /* 0x000fec0003c3ffff */
        .weak           $__internal_26_$__cuda_sm20_rem_u64
        .type           $__internal_26_$__cuda_sm20_rem_u64,@function
        .size           $__internal_26_$__cuda_sm20_rem_u64,(.L_x_692 - $__internal_26_$__cuda_sm20_rem_u64)
$__internal_26_$__cuda_sm20_rem_u64:
        /* <DEDUP_REMOVED lines=61> */
[----:B------:R-:W-:Y:S06]  /*2f10*/  RET.REL.NODEC R6 `(_ZN2at6native53_GLOBAL__N__069e5665_20_UpSampleNearest3d_cu_ab8a35b437upsample_nearest3d_backward_out_frameIffXadL_ZNS0_40nearest_neighbor_bw_compute_source_indexEfiiEEEEvPKT_mmmmmmmmPS3_fff) ;  /* 0xffffffd006387950 */ /* 0x000fec0003c3ffff */
.L_x_341:
        /* <DEDUP_REMOVED lines=14> */
.L_x_692:


//--------------------- .text._ZN2at6native53_GLOBAL__N__069e5665_20_UpSampleNearest3d_cu_ab8a35b437upsample_nearest3d_backward_out_frameIddXadL_ZNS0_40nearest_neighbor_bw_compute_source_indexEfiiEEEEvPKT_mmmmmmmmPS3_fff --------------------------
	.section	.text._ZN2at6native53_GLOBAL__N__069e5665_20_UpSampleNearest3d_cu_ab8a35b437upsample_nearest3d_backward_out_frameIddXadL_ZNS0_40nearest_neighbor_bw_compute_source_indexEfiiEEEEvPKT_mmmmmmmmPS3_fff,"ax",@progbits
	.align	128
.text._ZN2at6native53_GLOBAL__N__069e5665_20_UpSampleNearest3d_cu_ab8a35b437upsample_nearest3d_backward_out_frameIddXadL_ZNS0_40nearest_neighbor_bw_compute_source_indexEfiiEEEEvPKT_mmmmmmmmPS3_fff:
        .type           _ZN2at6native53_GLOBAL__N__069e5665_20_UpSampleNearest3d_cu_ab8a35b437upsample_nearest3d_backward_out_frameIddXadL_ZNS0_40nearest_neighbor_bw_compute_source_indexEfiiEEEEvPKT_mmmmmmmmPS3_fff,@function
        .size           _ZN2at6native53_GLOBAL__N__069e5665_20_UpSampleNearest3d_cu_ab8a35b437upsample_nearest3d_backward_out_frameIddXadL_ZNS0_40nearest_neighbor_bw_compute_source_indexEfiiEEEEvPKT_mmmmmmmmPS3_fff,(.L_x_696 - _ZN2at6native53_GLOBAL__N__069e5665_20_UpSampleNearest3d_cu_ab8a35b437upsample_nearest3d_backward_out_frameIddXadL_ZNS0_40nearest_neighbor_bw_compute_source_indexEfiiEEEEvPKT_mmmmmmmmPS3_fff)
        .other          _ZN2at6native53_GLOBAL__N__069e5665_20_UpSampleNearest3d_cu_ab8a35b437upsample_nearest3d_backward_out_frameIddXadL_ZNS0_40nearest_neighbor_bw_compute_source_indexEfiiEEEEvPKT_mmmmmmmmPS3_fff,@"STO_CUDA_ENTRY STV_DEFAULT"
_ZN2at6native53_GLOBAL__N__069e5665_20_UpSampleNearest3d_cu_ab8a35b437upsample_nearest3d_backward_out_frameIddXadL_ZNS0_40nearest_neighbor_bw_compute_source_indexEfiiEEEEvPKT_mmmmmmmmPS3_fff:
        /* <DEDUP_REMOVED lines=38> */
[----:B------:R-:W-:Y:S05]  /*0260*/  CALL.REL.NOINC `($__internal_27_$__cuda_sm20_div_s64) ;  /* 0x0000001c009c7944 */ /* 0x000fea0003c00000 */
[----:B------:R-:W-:Y:S05]  /*0270*/  BRA `(.L_x_344) ;  /* 0x00000000004c7947 */ /* 0x000fea0003800000 */
.L_x_343:
        /* <DEDUP_REMOVED lines=19> */
.L_x_344:
[----:B------:R-:W-:Y:S05]  /*03b0*/  BSYNC B0 ;  /* 0x0000000000007941 */ /* 0x000fea0003800000 */
.L_x_342:
        /* <DEDUP_REMOVED lines=10> */
[----:B------:R-:W-:Y:S05]  /*0460*/  CALL.REL.NOINC `($__internal_29_$__cuda_sm20_rem_u64) ;  /* 0x0000002400807944 */ /* 0x000fea0003c00000 */
[----:B------:R-:W-:Y:S01]  /*0470*/  IMAD.MOV.U32 R0, RZ, RZ, R7 ;  /* 0x000000ffff007224 */ /* 0x000fe200078e0007 */
[----:B------:R-:W-:Y:S06]  /*0480*/  BRA `(.L_x_347) ;  /* 0x0000000000487947 */ /* 0x000fec0003800000 */
.L_x_346:
        /* <DEDUP_REMOVED lines=18> */
.L_x_347:
[----:B------:R-:W-:Y:S05]  /*05b0*/  BSYNC B0 ;  /* 0x0000000000007941 */ /* 0x000fea0003800000 */
.L_x_345:
        /* <DEDUP_REMOVED lines=11> */
[----:B------:R-:W-:Y:S05]  /*0670*/  CALL.REL.NOINC `($__internal_28_$__cuda_sm20_div_u64) ;  /* 0x0000001c00e87944 */ /* 0x000fea0003c00000 */
[----:B------:R-:W-:Y:S05]  /*0680*/  BRA `(.L_x_350) ;  /* 0x0000000000507947 */ /* 0x000fea0003800000 */
.L_x_349:
        /* <DEDUP_REMOVED lines=20> */
.L_x_350:
[----:B------:R-:W-:Y:S05]  /*07d0*/  BSYNC B0 ;  /* 0x0000000000007941 */ /* 0x000fea0003800000 */
.L_x_348:
        /* <DEDUP_REMOVED lines=10> */
[----:B------:R-:W-:Y:S05]  /*0880*/  CALL.REL.NOINC `($__internal_28_$__cuda_sm20_div_u64) ;  /* 0x0000001c00647944 */ /* 0x000fea0003c00000 */
[----:B------:R-:W-:Y:S05]  /*0890*/  BRA `(.L_x_353) ;  /* 0x0000000000547947 */ /* 0x000fea0003800000 */
.L_x_352:
        /* <DEDUP_REMOVED lines=21> */
.L_x_353:
[----:B------:R-:W-:Y:S05]  /*09f0*/  BSYNC B0 ;  /* 0x0000000000007941 */ /* 0x000fea0003800000 */
.L_x_351:
        /* <DEDUP_REMOVED lines=10> */
[----:B------:R-:W-:Y:S05]  /*0aa0*/  CALL.REL.NOINC `($__internal_29_$__cuda_sm20_rem_u64) ;  /* 0x0000001c00f07944 */ /* 0x000fea0003c00000 */
[----:B------:R-:W-:Y:S01]  /*0ab0*/  MOV R4, R7 ;  /* 0x0000000700047202 */ /* 0x000fe20000000f00 */
[----:B------:R-:W-:Y:S06]  /*0ac0*/  BRA `(.L_x_356) ;  /* 0x00000000004c7947 */ /* 0x000fec0003800000 */
.L_x_355:
        /* <DEDUP_REMOVED lines=19> */
.L_x_356:
[----:B------:R-:W-:Y:S05]  /*0c00*/  BSYNC B0 ;  /* 0x0000000000007941 */ /* 0x000fea0003800000 */
.L_x_354:
[----:B------:R-:W-:Y:S01]  /*0c10*/  I2FP.F32.S32 R5, R4 ;  /* 0x0000000400057245 */ /* 0x000fe20000201400 */
[----:B------:R-:W-:Y:S01]  /*0c20*/  VIADD R4, R4, 0x1 ;  /* 0x0000000104047836 */ /* 0x000fe20000000000 */
[----:B------:R-:W-:Y:S01]  /*0c30*/  ULDC UR4, c[0x0][0x260] ;  /* 0x0000980000047ab9 */ /* 0x000fe20000000800 */
[----:B------:R-:W-:Y:S02]  /*0c40*/  BSSY B0, `(.L_x_357) ;  /* 0x000002e000007945 */ /* 0x000fe40003800000 */
[----:B------:R-:W-:Y:S01]  /*0c50*/  FMUL.FTZ R6, R5, UR4 ;  /* 0x0000000405067c20 */ /* 0x000fe20008410000 */
[----:B------:R-:W-:-:S03]  /*0c60*/  I2FP.F32.S32 R5, R4 ;  /* 0x0000000400057245 */ /* 0x000fc60000201400 */
[----:B------:R-:W0:Y:S02]  /*0c70*/  F2I.FTZ.CEIL.NTZ R4, R6 ;  /* 0x0000000600047305 */ /* 0x000e24000021b100 */
[----:B------:R-:W-:Y:S01]  /*0c80*/  FMUL.FTZ R7, R5, UR4 ;  /* 0x0000000405077c20 */ /* 0x000fe20008410000 */
[----:B------:R-:W-:Y:S02]  /*0c90*/  ULDC UR4, c[0x0][0x254] ;  /* 0x0000950000047ab9 */ /* 0x000fe40000000800 */
[----:B------:R-:W-:Y:S01]  /*0ca0*/  LOP3.LUT R8, R3, UR4, RZ, 0xfc, !PT ;  /* 0x0000000403087c12 */ /* 0x000fe2000f8efcff */
[----:B------:R-:W-:Y:S02]  /*0cb0*/  ULDC UR4, c[0x0][0x228] ;  /* 0x00008a0000047ab9 */ /* 0x000fe40000000800 */
[----:B------:R-:W1:Y:S01]  /*0cc0*/  F2I.FTZ.CEIL.NTZ R5, R7 ;  /* 0x0000000700057305 */ /* 0x000e62000021b100 */
[----:B------:R-:W-:Y:S02]  /*0cd0*/  ISETP.NE.U32.AND P0, PT, R8, RZ, PT ;  /* 0x000000ff0800720c */ /* 0x000fe40003f05070 */
[----:B0-----:R-:W-:-:S02]  /*0ce0*/  VIMNMX R4, R4, UR4, PT ;  /* 0x0000000404047c48 */ /* 0x001fc4000bfe0100 */
[----:B-1----:R-:W-:-:S09]  /*0cf0*/  VIMNMX R5, R5, UR4, PT ;  /* 0x0000000405057c48 */ /* 0x002fd2000bfe0100 */
        /* <DEDUP_REMOVED lines=8> */
[----:B------:R-:W-:Y:S01]  /*0d80*/  IMAD.MOV R7, RZ, RZ, -R8 ;  /* 0x000000ffff077224 */ /* 0x000fe200078e0a08 */
[----:B------:R-:W-:-:S03]  /*0d90*/  ULDC UR4, c[0x0][0x250] ;  /* 0x0000940000047ab9 */ /* 0x000fc60000000800 */
[----:B------:R-:W-:Y:S01]  /*0da0*/  IMAD R6, R7, UR4, R2 ;  /* 0x0000000407067c24 */ /* 0x000fe2000f8e0202 */
[----:B------:R-:W-:Y:S06]  /*0db0*/  BRA `(.L_x_359) ;  /* 0x0000000000587947 */ /* 0x000fec0003800000 */
.L_x_358:
        /* <DEDUP_REMOVED lines=22> */
.L_x_359:
[----:B------:R-:W-:Y:S05]  /*0f20*/  BSYNC B0 ;  /* 0x0000000000007941 */ /* 0x000fea0003800000 */
.L_x_357:
        /* <DEDUP_REMOVED lines=11> */
[----:B------:R-:W-:Y:S05]  /*0fe0*/  BRA `(.L_x_362) ;  /* 0x0000000000487947 */ /* 0x000fea0003800000 */
.L_x_361:
        /* <DEDUP_REMOVED lines=18> */
.L_x_362:
[----:B------:R-:W-:Y:S05]  /*1110*/  BSYNC B0 ;  /* 0x0000000000007941 */ /* 0x000fea0003800000 */
.L_x_360:
[----:B------:R-:W-:Y:S01]  /*1120*/  I2FP.F32.S32 R8, R6 ;  /* 0x0000000600087245 */ /* 0x000fe20000201400 */
[----:B------:R-:W-:Y:S01]  /*1130*/  VIADD R6, R6, 0x1 ;  /* 0x0000000106067836 */ /* 0x000fe20000000000 */
[----:B------:R-:W-:Y:S01]  /*1140*/  ULDC UR4, c[0x0][0x268] ;  /* 0x00009a0000047ab9 */ /* 0x000fe20000000800 */
[----:B------:R-:W-:Y:S02]  /*1150*/  ULDC.64 UR8, c[0x0][0x218] ;  /* 0x0000860000087ab9 */ /* 0x000fe40000000a00 */
[----:B------:R-:W-:Y:S01]  /*1160*/  FMUL.FTZ R9, R8, UR4 ;  /* 0x0000000408097c20 */ /* 0x000fe20008410000 */
[----:B------:R-:W-:Y:S02]  /*1170*/  I2FP.F32.S32 R6, R6 ;  /* 0x0000000600067245 */ /* 0x000fe40000201400 */
[----:B------:R-:W-:Y:S02]  /*1180*/  IADD3 R8, R7, 0x1, RZ ;  /* 0x0000000107087810 */ /* 0x000fe40007ffe0ff */
[----:B------:R-:W-:Y:S01]  /*1190*/  ISETP.NE.U32.AND P0, PT, RZ, UR8, PT ;  /* 0x00000008ff007c0c */ /* 0x000fe2000bf05070 */
[----:B------:R-:W-:Y:S01]  /*11a0*/  FMUL.FTZ R10, R6, UR4 ;  /* 0x00000004060a7c20 */ /* 0x000fe20008410000 */
[----:B------:R-:W-:Y:S01]  /*11b0*/  I2FP.F32.S32 R6, R7 ;  /* 0x0000000700067245 */ /* 0x000fe20000201400 */
[----:B------:R-:W-:Y:S01]  /*11c0*/  ULDC UR4, c[0x0][0x264] ;  /* 0x0000990000047ab9 */ /* 0x000fe20000000800 */
[----:B------:R-:W-:Y:S01]  /*11d0*/  I2FP.F32.S32 R8, R8 ;  /* 0x0000000800087245 */ /* 0x000fe20000201400 */
[----:B------:R-:W0:Y:S01]  /*11e0*/  F2I.FTZ.CEIL.NTZ R9, R9 ;  /* 0x0000000900097305 */ /* 0x000e22000021b100 */
[----:B------:R-:W-:Y:S01]  /*11f0*/  ISETP.NE.AND.EX P0, PT, RZ, UR9, PT, P0 ;  /* 0x00000009ff007c0c */ /* 0x000fe2000bf05300 */
[----:B------:R-:W-:-:S02]  /*1200*/  FMUL.FTZ R7, R6, UR4 ;  /* 0x0000000406077c20 */ /* 0x000fc40008410000 */
[----:B------:R-:W-:Y:S01]  /*1210*/  FMUL.FTZ R8, R8, UR4 ;  /* 0x0000000408087c20 */ /* 0x000fe20008410000 */
[----:B------:R-:W-:-:S03]  /*1220*/  ULDC UR4, c[0x0][0x238] ;  /* 0x00008e0000047ab9 */ /* 0x000fc60000000800 */
        /* <DEDUP_REMOVED lines=21> */
.L_x_378:
        /* <DEDUP_REMOVED lines=14> */
.L_x_377:
        /* <DEDUP_REMOVED lines=10> */
.L_x_376:
        /* <DEDUP_REMOVED lines=34> */
.L_x_370:
[----:B------:R-:W-:Y:S05]  /*1720*/  BSYNC B3 ;  /* 0x0000000000037941 */ /* 0x000fea0003800000 */
.L_x_369:
        /* <DEDUP_REMOVED lines=8> */
.L_x_373:
        /* <DEDUP_REMOVED lines=63> */
.L_x_372:
[----:B------:R-:W-:Y:S05]  /*1ba0*/  BSYNC B3 ;  /* 0x0000000000037941 */ /* 0x000fea0003800000 */
.L_x_371:
        /* <DEDUP_REMOVED lines=38> */
.L_x_375:
[----:B------:R-:W-:Y:S05]  /*1e10*/  BSYNC B3 ;  /* 0x0000000000037941 */ /* 0x000fea0003800000 */
.L_x_374:
        /* <DEDUP_REMOVED lines=20> */
.L_x_368:
[----:B------:R-:W-:Y:S05]  /*1f60*/  BSYNC B0 ;  /* 0x0000000000007941 */ /* 0x000fea0003800000 */
.L_x_367:
[----:B------:R-:W-:-:S05]  /*1f70*/  VIADD R57, R57, 0x1 ;  /* 0x0000000139397836 */ /* 0x000fca0000000000 */
[----:B------:R-:W-:-:S13]  /*1f80*/  ISETP.GE.AND P0, PT, R57, R8, PT ;  /* 0x000000083900720c */ /* 0x000fda0003f06270 */
[----:B------:R-:W-:Y:S05]  /*1f90*/  @!P0 BRA `(.L_x_376) ;  /* 0xfffffff400588947 */ /* 0x000fea000383ffff */
.L_x_366:
[----:B------:R-:W-:Y:S05]  /*1fa0*/  BSYNC B1 ;  /* 0x0000000000017941 */ /* 0x000fea0003800000 */
.L_x_365:
[----:B------:R-:W-:-:S05]  /*1fb0*/  VIADD R56, R56, 0x1 ;  /* 0x0000000138387836 */ /* 0x000fca0000000000 */
[----:B------:R-:W-:-:S13]  /*1fc0*/  ISETP.GE.AND P0, PT, R56, R5, PT ;  /* 0x000000053800720c */ /* 0x000fda0003f06270 */
[----:B------:R-:W-:Y:S05]  /*1fd0*/  @!P0 BRA `(.L_x_377) ;  /* 0xfffffff400208947 */ /* 0x000fea000383ffff */
.L_x_364:
[----:B------:R-:W-:Y:S05]  /*1fe0*/  BSYNC B2 ;  /* 0x0000000000027941 */ /* 0x000fea0003800000 */
.L_x_363:
        /* <DEDUP_REMOVED lines=15> */
        .weak           $__internal_27_$__cuda_sm20_div_s64
        .type           $__internal_27_$__cuda_sm20_div_s64,@function
        .size           $__internal_27_$__cuda_sm20_div_s64,($__internal_28_$__cuda_sm20_div_u64 - $__internal_27_$__cuda_sm20_div_s64)
$__internal_27_$__cuda_sm20_div_s64:
        /* <DEDUP_REMOVED lines=83> */
[----:B------:R-:W-:Y:S06]  /*2610*/  RET.REL.NODEC R4 `(_ZN2at6native53_GLOBAL__N__069e5665_20_UpSampleNearest3d_cu_ab8a35b437upsample_nearest3d_backward_out_frameIddXadL_ZNS0_40nearest_neighbor_bw_compute_source_indexEfiiEEEEvPKT_mmmmmmmmPS3_fff) ;  /* 0xffffffd804787950 */ /* 0x000fec0003c3ffff */
        .weak           $__internal_28_$__cuda_sm20_div_u64
        .type           $__internal_28_$__cuda_sm20_div_u64,@function
        .size           $__internal_28_$__cuda_sm20_div_u64,($__internal_29_$__cuda_sm20_rem_u64 - $__internal_28_$__cuda_sm20_div_u64)
$__internal_28_$__cuda_sm20_div_u64:
        /* <DEDUP_REMOVED lines=68> */
[----:B------:R-:W-:Y:S06]  /*2a60*/  RET.REL.NODEC R6 `(_ZN2at6native53_GLOBAL__N__069e5665_20_UpSampleNearest3d_cu_ab8a35b437upsample_nearest3d_backward_out_frameIddXadL_ZNS0_40nearest_neighbor_bw_compute_source_indexEfiiEEEEvPKT_mmmmmmmmPS3_fff) ;  /* 0xffffffd406647950 */ /* 0x000fec0003c3ffff */
        .weak           $__internal_29_$__cuda_sm20_rem_u64
        .type           $__internal_29_$__cuda_sm20_rem_u64,@function
        .size           $__internal_29_$__cuda_sm20_rem_u64,(.L_x_696 - $__internal_29_$__cuda_sm20_rem_u64)
$__internal_29_$__cuda_sm20_rem_u64:
        /* <DEDUP_REMOVED lines=60> */
[----:B------:R-:W-:Y:S06]  /*2e30*/  RET.REL.NODEC R8 `(_ZN2at6native53_GLOBAL__N__069e5665_20_UpSampleNearest3d_cu_ab8a35b437upsample_nearest3d_backward_out_frameIddXadL_ZNS0_40nearest_neighbor_bw_compute_source_indexEfiiEEEEvPKT_mmmmmmmmPS3_fff) ;  /* 0xffffffd008707950 */ /* 0x000fec0003c3ffff */
.L_x_379:
        /* <DEDUP_REMOVED lines=12> */
.L_x_696:


//--------------------- .text._ZN2at6native53_GLOBAL__N__069e5665_20_UpSampleNearest3d_cu_ab8a35b428upsample_nearest3d_out_frameIhXadL_ZNS0_43nearest_neighbor_exact_compute_source_indexEfiiEEEEvPKT_mmmmmmmmPS3_fff --------------------------
	.section	.text._ZN2at6native53_GLOBAL__N__069e5665_20_UpSampleNearest3d_cu_ab8a35b428upsample_nearest3d_out_frameIhXadL_ZNS0_43nearest_neighbor_exact_compute_source_indexEfiiEEEEvPKT_mmmmmmmmPS3_fff,"ax",@progbits
	.align	128
.text._ZN2at6native53_GLOBAL__N__069e5665_20_UpSampleNearest3d_cu_ab8a35b428upsample_nearest3d_out_frameIhXadL_ZNS0_43nearest_neighbor_exact_compute_source_indexEfiiEEEEvPKT_mmmmmmmmPS3_fff:
        .type           _ZN2at6native53_GLOBAL__N__069e5665_20_UpSampleNearest3d_cu_ab8a35b428upsample_nearest3d_out_frameIhXadL_ZNS0_43nearest_neighbor_exact_compute_source_indexEfiiEEEEvPKT_mmmmmmmmPS3_fff,@function
        .size           _ZN2at6native53_GLOBAL__N__069e5665_20_UpSampleNearest3d_cu_ab8a35b428upsample_nearest3d_out_frameIhXadL_ZNS0_43nearest_neighbor_exact_compute_source_indexEfiiEEEEvPKT_mmmmmmmmPS3_fff,(.L_x_700 - _ZN2at6native53_GLOBAL__N__069e5665_20_UpSampleNearest3d_cu_ab8a35b428upsample_nearest3d_out_frameIhXadL_ZNS0_43nearest_neighbor_exact_compute_source_indexEfiiEEEEvPKT_mmmmmmmmPS3_fff)
        .other          _ZN2at6native53_GLOBAL__N__069e5665_20_UpSampleNearest3d_cu_ab8a35b428upsample_nearest3d_out_frameIhXadL_ZNS0_43nearest_neighbor_exact_compute_source_indexEfiiEEEEvPKT_mmmmmmmmPS3_fff,@"STO_CUDA_ENTRY STV_DEFAULT"
_ZN2at6native53_GLOBAL__N__069e5665_20_UpSampleNearest3d_cu_ab8a35b428upsample_nearest3d_out_frameIhXadL_ZNS0_43nearest_neighbor_exact_compute_source_indexEfiiEEEEvPKT_mmmmmmmmPS3_fff:
[----:B------:R-:W-:Y:S01]  /*0000*/  LDC R1, c[0x0][0x28] ;  /* 0x00000a00ff017b82 */ /* 0x000fe20000000800 */
[----:B------:R-:W0:Y:S01]  /*0010*/  S2R R18, SR_TID.X ;  /* 0x0000000000127919 */ /* 0x000e220000002100 */
[----:B------:R-:W-:Y:S01]  /*0020*/  ULDC.64 UR10, c[0x0][0x240] ;  /* 0x00009000000a7ab9 */ /* 0x000fe20000000a00 */
[----:B------:R-:W-:-:S05]  /*0030*/  ULDC.64 UR12, c[0x0][0x220] ;  /* 0x00008800000c7ab9 */ /* 0x000fca0000000a00 */
[----:B------:R-:W1:Y:S01]  /*0040*/  S2UR UR8, SR_CTAID.X ;  /* 0x00000000000879c3 */ /* 0x000e620000002500 */
[----:B------:R-:W-:Y:S02]  /*0050*/  UIMAD UR6, UR11, UR12, URZ ;  /* 0x0000000c0b0672a4 */ /* 0x000fe4000f8e023f */
[----:B------:R-:W-:Y:S02]  /*0060*/  UIMAD.WIDE.U32 UR4, UR10, UR12, URZ ;  /* 0x0000000c0a0472a5 */ /* 0x000fe4000f8e003f */
[----:B------:R-:W-:Y:S01]  /*0070*/  UIMAD UR6, UR10, UR13, UR6 ;  /* 0x0000000d0a0672a4 */ /* 0x000fe2000f8e0206 */
[----:B------:R-:W-:Y:S02]  /*0080*/  ULDC.64 UR14, c[0x0][0x250] ;  /* 0x00009400000e7ab9 */ /* 0x000fe40000000a00 */
[----:B------:R-:W-:Y:S01]  /*0090*/  ULDC.64 UR12, c[0x0][0x248] ;  /* 0x00009200000c7ab9 */ /* 0x000fe20000000a00 */
[----:B------:R-:W-:Y:S02]  /*00a0*/  UIADD3 UR5, UR5, UR6, URZ ;  /* 0x0000000605057290 */ /* 0x000fe4000fffe03f */
[----:B------:R-:W-:-:S02]  /*00b0*/  UIMAD.WIDE.U32 UR6, UR4, UR12, URZ ;  /* 0x0000000c040672a5 */ /* 0x000fc4000f8e003f */
[----:B------:R-:W-:-:S04]  /*00c0*/  UIMAD UR5, UR5, UR12, URZ ;  /* 0x0000000c050572a4 */ /* 0x000fc8000f8e023f */
[----:B------:R-:W-:-:S03]  /*00d0*/  UIMAD UR5, UR4, UR13, UR5 ;  /* 0x0000000d040572a4 */ /* 0x000fc6000f8e0205 */
[----:B------:R-:W-:Y:S01]  /*00e0*/  ULDC UR4, c[0x0][0x0] ;  /* 0x0000000000047ab9 */ /* 0x000fe20000000800 */
[----:B------:R-:W-:Y:S02]  /*00f0*/  UIADD3 UR7, UR7, UR5, URZ ;  /* 0x0000000507077290 */ /* 0x000fe4000fffe03f */
[----:B-1----:R-:W-:Y:S02]  /*0100*/  UIMAD.WIDE.U32 UR4, UR8, UR4, URZ ;  /* 0x00000004080472a5 */ /* 0x002fe4000f8e003f */
[----:B------:R-:W-:Y:S02]  /*0110*/  UIMAD UR7, UR7, UR14, URZ ;  /* 0x0000000e070772a4 */ /* 0x000fe4000f8e023f */
[----:B------:R-:W-:Y:S02]  /*0120*/  UIMAD.WIDE.U32 UR8, UR6, UR14, URZ ;  /* 0x0000000e060872a5 */ /* 0x000fe4000f8e003f */
[----:B------:R-:W-:Y:S01]  /*0130*/  UIMAD UR6, UR6, UR15, UR7 ;  /* 0x0000000f060672a4 */ /* 0x000fe2000f8e0207 */
[----:B0-----:R-:W-:-:S03]  /*0140*/  IADD3 R20, P0, R18, UR4, RZ ;  /* 0x0000000412147c10 */ /* 0x001fc6000ff1e0ff */
[----:B------:R-:W-:Y:S01]  /*0150*/  UIADD3 UR6, UR9, UR6, URZ ;  /* 0x0000000609067290 */ /* 0x000fe2000fffe03f */
[----:B------:R-:W-:Y:S02]  /*0160*/  IADD3.X R25, RZ, UR5, RZ, P0, !PT ;  /* 0x00000005ff197c10 */ /* 0x000fe400087fe4ff */
[----:B------:R-:W-:-:S04]  /*0170*/  ISETP.GE.U32.AND P0, PT, R20, UR8, PT ;  /* 0x0000000814007c0c */ /* 0x000fc8000bf06070 */
[----:B------:R-:W-:-:S13]  /*0180*/  ISETP.GE.U32.AND.EX P0, PT, R25, UR6, PT, P0 ;  /* 0x0000000619007c0c */ /* 0x000fda000bf06100 */
[----:B------:R-:W-:Y:S05]  /*0190*/  @P0 EXIT ;  /* 0x000000000000094d */ /* 0x000fea0003800000 */
[----:B------:R-:W-:Y:S01]  /*01a0*/  UIMAD UR6, UR13, UR10, URZ ;  /* 0x0000000a0d0672a4 */ /* 0x000fe2000f8e023f */
[----:B------:R-:W-:Y:S01]  /*01b0*/  BSSY B0, `(.L_x_380) ;  /* 0x0000022000007945 */ /* 0x000fe20003800000 */
[----:B------:R-:W-:Y:S02]  /*01c0*/  UIMAD.WIDE.U32 UR8, UR12, UR10, URZ ;  /* 0x0000000a0c0872a5 */ /* 0x000fe4000f8e003f */
[----:B------:R-:W-:-:S03]  /*01d0*/  UIMAD UR6, UR11, UR12, UR6 ;  /* 0x0000000c0b0672a4 */ /* 0x000fc6000f8e0206 */
[----:B------:R-:W-:Y:S01]  /*01e0*/  ULDC.64 UR12, c[0x0][0x208] ;  /* 0x00008200000c7ab9 */ /* 0x000fe20000000a00 */
[----:B------:R-:W-:-:S04]  /*01f0*/  UIADD3 UR6, UR9, UR6, URZ ;  /* 0x0000000609067290 */ /* 0x000fc8000fffe03f */
[----:B------:R-:W-:Y:S02]  /*0200*/  UIMAD UR9, UR6, UR14, URZ ;  /* 0x0000000e060972a4 */ /* 0x000fe4000f8e023f */
[----:B------:R-:W-:Y:S02]  /*0210*/  UIMAD.WIDE.U32 UR6, UR8, UR14, URZ ;  /* 0x0000000e080672a5 */ /* 0x000fe4000f8e003f */
[----:B------:R-:W-:-:S04]  /*0220*/  UIMAD UR9, UR8, UR15, UR9 ;  /* 0x0000000f080972a4 */ /* 0x000fc8000f8e0209 */
[----:B------:R-:W-:-:S06]  /*0230*/  UIADD3 UR10, UR7, UR9, URZ ;  /* 0x00000009070a7290 */ /* 0x000fcc000fffe03f */
[----:B------:R-:W-:-:S04]  /*0240*/  LOP3.LUT R0, R25, UR10, RZ, 0xfc, !PT ;  /* 0x0000000a19007c12 */ /* 0x000fc8000f8efcff */
[----:B------:R-:W-:-:S13]  /*0250*/  ISETP.NE.U32.AND P0, PT, R0, RZ, PT ;  /* 0x000000ff0000720c */ /* 0x000fda0003f05070 */
[----:B------:R-:W-:Y:S05]  /*0260*/  @!P0 BRA `(.L_x_381) ;  /* 0x00000000000c8947 */ /* 0x000fea0003800000 */
[----:B------:R-:W-:-:S07]  /*0270*/  MOV R0, 0x290 ;  /* 0x0000029000007802 */ /* 0x000fce0000000f00 */
[----:B------:R-:W-:Y:S05]  /*0280*/  CALL.REL.NOINC `($__internal_30_$__cuda_sm20_div_s64) ;  /* 0x0000002800947944 */ /* 0x000fea0003c00000 */
[----:B------:R-:W-:Y:S05]  /*0290*/  BRA `(.L_x_382) ;  /* 0x00000000004c7947 */ /* 0x000fea0003800000 */
.L_x_381:
[----:B------:R-:W0:Y:S01]  /*02a0*/  I2F.U32.RP R0, UR6 ;  /* 0x0000000600007d06 */ /* 0x000e220008209000 */
[----:B------:R-:W-:Y:S01]  /*02b0*/  ISETP.NE.U32.AND P2, PT, RZ, UR6, PT ;  /* 0x00000006ff007c0c */ /* 0x000fe2000bf45070 */
[----:B------:R-:W-:-:S06]  /*02c0*/  HFMA2.MMA R7, -RZ, RZ, 0, 0 ;  /* 0x00000000ff077435 */ /* 0x000fcc00000001ff */
        /* <DEDUP_REMOVED lines=16> */
.L_x_382:
[----:B------:R-:W-:Y:S05]  /*03d0*/  BSYNC B0 ;  /* 0x0000000000007941 */ /* 0x000fea0003800000 */
.L_x_380:
        /* <DEDUP_REMOVED lines=10> */
[----:B------:R-:W-:Y:S05]  /*0480*/  CALL.REL.NOINC `($__internal_32_$__cuda_sm20_rem_u64) ;  /* 0x0000003000787944 */ /* 0x000fea0003c00000 */
[----:B------:R-:W-:Y:S01]  /*0490*/  MOV R21, R5 ;  /* 0x0000000500157202 */ /* 0x000fe20000000f00 */
[----:B------:R-:W-:Y:S06]  /*04a0*/  BRA `(.L_x_385) ;  /* 0x0000000000487947 */ /* 0x000fec0003800000 */
.L_x_384:
        /* <DEDUP_REMOVED lines=18> */
.L_x_385:
[----:B------:R-:W-:Y:S05]  /*05d0*/  BSYNC B0 ;  /* 0x0000000000007941 */ /* 0x000fea0003800000 */
.L_x_383:
        /* <DEDUP_REMOVED lines=9> */
[----:B------:R-:W-:Y:S02]  /*0670*/  MOV R9, R25 ;  /* 0x0000001900097202 */ /* 0x000fe40000000f00 */
[----:B------:R-:W-:-:S07]  /*0680*/  MOV R6, 0x6a0 ;  /* 0x000006a000067802 */ /* 0x000fce0000000f00 */
[----:B------:R-:W-:Y:S05]  /*0690*/  CALL.REL.NOINC `($__internal_31_$__cuda_sm20_div_u64) ;  /* 0x0000002800e07944 */ /* 0x000fea0003c00000 */
[----:B------:R-:W-:Y:S01]  /*06a0*/  IMAD.MOV.U32 R4, RZ, RZ, R2 ;  /* 0x000000ffff047224 */ /* 0x000fe200078e0002 */
[----:B------:R-:W-:Y:S01]  /*06b0*/  MOV R5, R3 ;  /* 0x0000000300057202 */ /* 0x000fe20000000f00 */
[----:B------:R-:W-:Y:S06]  /*06c0*/  BRA `(.L_x_388) ;  /* 0x0000000000507947 */ /* 0x000fec0003800000 */
.L_x_387:
        /* <DEDUP_REMOVED lines=9> */
[----:B------:R-:W-:Y:S01]  /*0760*/  IMAD.HI.U32 R3, R3, R5, R2 ;  /* 0x0000000503037227 */ /* 0x000fe200078e0002 */
[----:B------:R-:W-:-:S05]  /*0770*/  HFMA2.MMA R5, -RZ, RZ, 0, 0 ;  /* 0x00000000ff057435 */ /* 0x000fca00000001ff */
        /* <DEDUP_REMOVED lines=9> */
.L_x_388:
[----:B------:R-:W-:Y:S05]  /*0810*/  BSYNC B0 ;  /* 0x0000000000007941 */ /* 0x000fea0003800000 */
.L_x_386:
        /* <DEDUP_REMOVED lines=10> */
[----:B------:R-:W-:Y:S05]  /*08c0*/  CALL.REL.NOINC `($__internal_31_$__cuda_sm20_div_u64) ;  /* 0x0000002800547944 */ /* 0x000fea0003c00000 */
[----:B------:R-:W-:Y:S01]  /*08d0*/  MOV R6, R2 ;  /* 0x0000000200067202 */ /* 0x000fe20000000f00 */
[----:B------:R-:W-:Y:S01]  /*08e0*/  IMAD.MOV.U32 R7, RZ, RZ, R3 ;  /* 0x000000ffff077224 */ /* 0x000fe200078e0003 */
[----:B------:R-:W-:Y:S06]  /*08f0*/  BRA `(.L_x_391) ;  /* 0x0000000000507947 */ /* 0x000fec0003800000 */
.L_x_390:
        /* <DEDUP_REMOVED lines=20> */
.L_x_391:
[----:B------:R-:W-:Y:S05]  /*0a40*/  BSYNC B0 ;  /* 0x0000000000007941 */ /* 0x000fea0003800000 */
.L_x_389:
        /* <DEDUP_REMOVED lines=10> */
[----:B------:R-:W-:Y:S05]  /*0af0*/  CALL.REL.NOINC `($__internal_32_$__cuda_sm20_rem_u64) ;  /* 0x0000002800dc7944 */ /* 0x000fea0003c00000 */
[----:B------:R-:W-:Y:S01]  /*0b00*/  IMAD.MOV.U32 R0, RZ, RZ, R5 ;  /* 0x000000ffff007224 */ /* 0x000fe200078e0005 */
[----:B------:R-:W-:Y:S06]  /*0b10*/  BRA `(.L_x_394) ;  /* 0x0000000000487947 */ /* 0x000fec0003800000 */
.L_x_393:
        /* <DEDUP_REMOVED lines=18> */
.L_x_394:
[----:B------:R-:W-:Y:S05]  /*0c40*/  BSYNC B0 ;  /* 0x0000000000007941 */ /* 0x000fea0003800000 */
.L_x_392:
        /* <DEDUP_REMOVED lines=9> */
[----:B------:R-:W-:Y:S02]  /*0ce0*/  MOV R9, R25 ;  /* 0x0000001900097202 */ /* 0x000fe40000000f00 */
[----:B------:R-:W-:-:S07]  /*0cf0*/  MOV R6, 0xd10 ;  /* 0x00000d1000067802 */ /* 0x000fce0000000f00 */
[----:B------:R-:W-:Y:S05]  /*0d00*/  CALL.REL.NOINC `($__internal_31_$__cuda_sm20_div_u64) ;  /* 0x0000002400447944 */ /* 0x000fea0003c00000 */
[----:B------:R-:W-:Y:S01]  /*0d10*/  IMAD.MOV R5, RZ, RZ, -R2 ;  /* 0x000000ffff057224 */ /* 0x000fe200078e0a02 */
[----:B------:R-:W-:Y:S01]  /*0d20*/  ULDC UR8, c[0x0][0x250] ;  /* 0x0000940000087ab9 */ /* 0x000fe20000000800 */
[----:B------:R-:W-:Y:S02]  /*0d30*/  MOV R6, R2 ;  /* 0x0000000200067202 */ /* 0x000fe40000000f00 */
[----:B------:R-:W-:Y:S01]  /*0d40*/  IMAD R4, R5, UR8, R20 ;  /* 0x0000000805047c24 */ /* 0x000fe2000f8e0214 */
[----:B------:R-:W-:Y:S01]  /*0d50*/  MOV R7, R3 ;  /* 0x0000000300077202 */ /* 0x000fe20000000f00 */
[----:B------:R-:W-:Y:S06]  /*0d60*/  BRA `(.L_x_397) ;  /* 0x0000000000587947 */ /* 0x000fec0003800000 */
.L_x_396:
[----:B------:R-:W-:Y:S01]  /*0d70*/  ULDC UR8, c[0x0][0x250] ;  /* 0x0000940000087ab9 */ /* 0x000fe20000000800 */
[----:B------:R-:W-:Y:S01]  /*0d80*/  HFMA2.MMA R2, -RZ, RZ, 0, 0 ;  /* 0x00000000ff027435 */ /* 0x000fe200000001ff */
[----:B------:R-:W0:Y:S01]  /*0d90*/  I2F.U32.RP R4, UR8 ;  /* 0x0000000800047d06 */ /* 0x000e220008209000 */
[----:B------:R-:W-:-:S07]  /*0da0*/  ISETP.NE.U32.AND P2, PT, RZ, UR8, PT ;  /* 0x00000008ff007c0c */ /* 0x000fce000bf45070 */
[----:B0-----:R-:W0:Y:S02]  /*0db0*/  MUFU.RCP R4, R4 ;  /* 0x0000000400047308 */ /* 0x001e240000001000 */
[----:B0-----:R-:W-:-:S06]  /*0dc0*/  VIADD R5, R4, 0xffffffe ;  /* 0x0ffffffe04057836 */ /* 0x001fcc0000000000 */
[----:B------:R-:W0:Y:S02]  /*0dd0*/  F2I.FTZ.U32.TRUNC.NTZ R3, R5 ;  /* 0x0000000500037305 */ /* 0x000e24000021f000 */
[----:B0-----:R-:W-:-:S05]  /*0de0*/  IADD3 R7, RZ, -R3, RZ ;  /* 0x80000003ff077210 */ /* 0x001fca0007ffe0ff */
[----:B------:R-:W-:-:S04]  /*0df0*/  IMAD R7, R7, UR8, RZ ;  /* 0x0000000807077c24 */ /* 0x000fc8000f8e02ff */
[----:B------:R-:W-:-:S06]  /*0e00*/  IMAD.HI.U32 R7, R3, R7, R2 ;  /* 0x0000000703077227 */ /* 0x000fcc00078e0002 */
[----:B------:R-:W-:Y:S01]  /*0e10*/  IMAD.HI.U32 R6, R7, R20, RZ ;  /* 0x0000001407067227 */ /* 0x000fe200078e00ff */
[----:B------:R-:W-:-:S03]  /*0e20*/  MOV R7, RZ ;  /* 0x000000ff00077202 */ /* 0x000fc60000000f00 */
[----:B------:R-:W-:-:S04]  /*0e30*/  IMAD.MOV R3, RZ, RZ, -R6 ;  /* 0x000000ffff037224 */ /* 0x000fc800078e0a06 */
[----:B------:R-:W-:-:S05]  /*0e40*/  IMAD R2, R3, UR8, R20 ;  /* 0x0000000803027c24 */ /* 0x000fca000f8e0214 */
[----:B------:R-:W-:-:S13]  /*0e50*/  ISETP.GE.U32.AND P0, PT, R2, UR8, PT ;  /* 0x0000000802007c0c */ /* 0x000fda000bf06070 */
[----:B------:R-:W-:Y:S02]  /*0e60*/  @P0 IADD3 R2, R2, -UR8, RZ ;  /* 0x8000000802020c10 */ /* 0x000fe4000fffe0ff */
[----:B------:R-:W-:Y:S02]  /*0e70*/  @P0 IADD3 R6, R6, 0x1, RZ ;  /* 0x0000000106060810 */ /* 0x000fe40007ffe0ff */
[----:B------:R-:W-:-:S13]  /*0e80*/  ISETP.GE.U32.AND P1, PT, R2, UR8, PT ;  /* 0x0000000802007c0c */ /* 0x000fda000bf26070 */
[----:B------:R-:W-:Y:S01]  /*0e90*/  @P1 VIADD R6, R6, 0x1 ;  /* 0x0000000106061836 */ /* 0x000fe20000000000 */
[----:B------:R-:W-:-:S04]  /*0ea0*/  @!P2 LOP3.LUT R6, RZ, UR8, RZ, 0x33, !PT ;  /* 0x00000008ff06ac12 */ /* 0x000fc8000f8e33ff */
[----:B------:R-:W-:-:S05]  /*0eb0*/  IADD3 R3, -R6, RZ, RZ ;  /* 0x000000ff06037210 */ /* 0x000fca0007ffe1ff */
[----:B------:R-:W-:-:S07]  /*0ec0*/  IMAD R4, R3, UR8, R20 ;  /* 0x0000000803047c24 */ /* 0x000fce000f8e0214 */
.L_x_397:
[----:B------:R-:W-:Y:S05]  /*0ed0*/  BSYNC B0 ;  /* 0x0000000000007941 */ /* 0x000fea0003800000 */
.L_x_395:
[----:B------:R-:W-:Y:S01]  /*0ee0*/  ULDC UR8, c[0x0][0x24c] ;  /* 0x0000930000087ab9 */ /* 0x000fe20000000800 */
[----:B------:R-:W-:Y:S01]  /*0ef0*/  BSSY B0, `(.L_x_398) ;  /* 0x000001d000007945 */ /* 0x000fe20003800000 */
[----:B------:R-:W-:-:S04]  /*0f00*/  LOP3.LUT R2, R7, UR8, RZ, 0xfc, !PT ;  /* 0x0000000807027c12 */ /* 0x000fc8000f8efcff */
[----:B------:R-:W-:-:S13]  /*0f10*/  ISETP.NE.U32.AND P0, PT, R2, RZ, PT ;  /* 0x000000ff0200720c */ /* 0x000fda0003f05070 */
[----:B------:R-:W-:Y:S05]  /*0f20*/  @!P0 BRA `(.L_x_399) ;  /* 0x00000000001c8947 */ /* 0x000fea0003800000 */
[----:B------:R-:W-:Y:S01]  /*0f30*/  ULDC.64 UR8, c[0x0][0x248] ;  /* 0x0000920000087ab9 */ /* 0x000fe20000000a00 */
[----:B------:R-:W-:Y:S01]  /*0f40*/  IMAD.MOV.U32 R9, RZ, RZ, R7 ;  /* 0x000000ffff097224 */ /* 0x000fe200078e0007 */
[----:B------:R-:W-:Y:S02]  /*0f50*/  MOV R5, UR8 ;  /* 0x0000000800057c02 */ /* 0x000fe40008000f00 */
[----:B------:R-:W-:Y:S02]  /*0f60*/  MOV R7, UR9 ;  /* 0x0000000900077c02 */ /* 0x000fe40008000f00 */
[----:B------:R-:W-:-:S07]  /*0f70*/  MOV R8, 0xf90 ;  /* 0x00000f9000087802 */ /* 0x000fce0000000f00 */
[----:B------:R-:W-:Y:S05]  /*0f80*/  CALL.REL.NOINC `($__internal_32_$__cuda_sm20_rem_u64) ;  /* 0x0000002400b87944 */ /* 0x000fea0003c00000 */
[----:B------:R-:W-:Y:S05]  /*0f90*/  BRA `(.L_x_400) ;  /* 0x0000000000487947 */ /* 0x000fea0003800000 */
.L_x_399:
        /* <DEDUP_REMOVED lines=16> */
[----:B------:R-:W-:Y:S02]  /*10a0*/  @P0 IADD3 R5, R5, -UR8, RZ ;  /* 0x8000000805050c10 */ /* 0x000fe4000fffe0ff */
[----:B------:R-:W-:-:S07]  /*10b0*/  @!P1 LOP3.LUT R5, RZ, UR8, RZ, 0x33, !PT ;  /* 0x00000008ff059c12 */ /* 0x000fce000f8e33ff */
.L_x_400:
[----:B------:R-:W-:Y:S05]  /*10c0*/  BSYNC B0 ;  /* 0x0000000000007941 */ /* 0x000fea0003800000 */
.L_x_398:
[----:B------:R-:W0:Y:S01]  /*10d0*/  LDC.64 R10, c[0x0][0x230] ;  /* 0x00008c00ff0a7b82 */ /* 0x000e220000000a00 */
[----:B------:R-:W-:Y:S01]  /*10e0*/  I2FP.F32.S32 R0, R0 ;  /* 0x0000000000007245 */ /* 0x000fe20000201400 */
[----:B------:R-:W-:Y:S01]  /*10f0*/  ULDC.64 UR8, c[0x0][0x260] ;  /* 0x0000980000087ab9 */ /* 0x000fe20000000a00 */
[----:B------:R-:W-:Y:S02]  /*1100*/  I2FP.F32.S32 R5, R5 ;  /* 0x0000000500057245 */ /* 0x000fe40000201400 */
[----:B------:R-:W-:Y:S01]  /*1110*/  I2FP.F32.S32 R4, R4 ;  /* 0x0000000400047245 */ /* 0x000fe20000201400 */
[----:B------:R-:W-:Y:S02]  /*1120*/  FADD.FTZ R0, R0, 0.5 ;  /* 0x3f00000000007421 */ /* 0x000fe40000010000 */
[----:B------:R-:W0:Y:S01]  /*1130*/  LDC.64 R12, c[0x0][0x228] ;  /* 0x00008a00ff0c7b82 */ /* 0x000e220000000a00 */
[----:B------:R-:W-:Y:S01]  /*1140*/  FADD.FTZ R5, R5, 0.5 ;  /* 0x3f00000005057421 */ /* 0x000fe20000010000 */
[----:B------:R-:W-:Y:S01]  /*1150*/  FMUL.FTZ R0, R0, UR8 ;  /* 0x0000000800007c20 */ /* 0x000fe20008410000 */
[----:B------:R-:W-:Y:S01]  /*1160*/  FADD.FTZ R4, R4, 0.5 ;  /* 0x3f00000004047421 */ /* 0x000fe20000010000 */
[----:B------:R-:W-:Y:S01]  /*1170*/  ULDC UR8, c[0x0][0x268] ;  /* 0x00009a0000087ab9 */ /* 0x000fe20000000800 */
[----:B------:R-:W-:Y:S01]  /*1180*/  FMUL.FTZ R16, R5, UR9 ;  /* 0x0000000905107c20 */ /* 0x000fe20008410000 */
[----:B------:R-:W1:Y:S01]  /*1190*/  F2I.FTZ.FLOOR.NTZ R15, R0 ;  /* 0x00000000000f7305 */ /* 0x000e620000217100 */
[----:B------:R-:W-:Y:S01]  /*11a0*/  FMUL.FTZ R27, R4, UR8 ;  /* 0x00000008041b7c20 */ /* 0x000fe20008410000 */
[----:B------:R-:W2:Y:S06]  /*11b0*/  LDC.64 R2, c[0x0][0x238] ;  /* 0x00008e00ff027b82 */ /* 0x000eac0000000a00 */
[----:B------:R3:W4:Y:S08]  /*11c0*/  F2I.FTZ.FLOOR.NTZ R17, R16 ;  /* 0x0000001000117305 */ /* 0x0007300000217100 */
[----:B------:R-:W5:Y:S01]  /*11d0*/  F2I.FTZ.FLOOR.NTZ R27, R27 ;  /* 0x0000001b001b7305 */ /* 0x000f620000217100 */
[-C--:B0-----:R-:W-:Y:S01]  /*11e0*/  IMAD R8, R11, R12.reuse, RZ ;  /* 0x0000000c0b087224 */ /* 0x081fe200078e02ff */
[----:B-1----:R-:W-:Y:S01]  /*11f0*/  VIADDMNMX R14, R12, 0xffffffff, R15, PT ;  /* 0xffffffff0c0e7846 */ /* 0x002fe2000380010f */
[----:B------:R-:W-:-:S03]  /*1200*/  IMAD.WIDE.U32 R6, R10, R12, RZ ;  /* 0x0000000c0a067225 */ /* 0x000fc600078e00ff */
[----:B------:R-:W-:Y:S01]  /*1210*/  SHF.R.S32.HI R15, RZ, 0x1f, R14 ;  /* 0x0000001fff0f7819 */ /* 0x000fe2000001140e */
[----:B------:R-:W-:Y:S02]  /*1220*/  IMAD R5, R10, R13, R8 ;  /* 0x0000000d0a057224 */ /* 0x000fe400078e0208 */
[----:B------:R-:W0:Y:S02]  /*1230*/  LDC.64 R8, c[0x0][0x218] ;  /* 0x00008600ff087b82 */ /* 0x000e240000000a00 */
[----:B------:R-:W-:Y:S01]  /*1240*/  IMAD.IADD R5, R7, 0x1, R5 ;  /* 0x0000000107057824 */ /* 0x000fe200078e0205 */
[----:B------:R-:W-:Y:S01]  /*1250*/  SHF.R.S32.HI R7, RZ, 0x1f, R21 ;  /* 0x0000001fff077819 */ /* 0x000fe20000011415 */
[----:B---3--:R-:W-:Y:S02]  /*1260*/  IMAD R16, R15, R10, RZ ;  /* 0x0000000a0f107224 */ /* 0x008fe400078e02ff */
[----:B--2---:R-:W-:Y:S02]  /*1270*/  IMAD R5, R5, R2, RZ ;  /* 0x0000000205057224 */ /* 0x004fe400078e02ff */
[----:B------:R-:W-:-:S02]  /*1280*/  IMAD R29, R14, R11, R16 ;  /* 0x0000000b0e1d7224 */ /* 0x000fc400078e0210 */
[C---:B------:R-:W-:Y:S02]  /*1290*/  IMAD R19, R6.reuse, R3, R5 ;  /* 0x0000000306137224 */ /* 0x040fe400078e0205 */
[----:B------:R-:W-:Y:S01]  /*12a0*/  IMAD.WIDE.U32 R4, R6, R2, RZ ;  /* 0x0000000206047225 */ /* 0x000fe200078e00ff */
[----:B----4-:R-:W-:-:S03]  /*12b0*/  VIADDMNMX R6, R10, 0xffffffff, R17, PT ;  /* 0xffffffff0a067846 */ /* 0x010fc60003800111 */
[-C--:B------:R-:W-:Y:S01]  /*12c0*/  IMAD R0, R7, R4.reuse, RZ ;  /* 0x0000000407007224 */ /* 0x080fe200078e02ff */
[----:B------:R-:W-:Y:S01]  /*12d0*/  IADD3 R19, R5, R19, RZ ;  /* 0x0000001305137210 */ /* 0x000fe20007ffe0ff */
[----:B------:R-:W-:Y:S01]  /*12e0*/  IMAD.WIDE.U32 R22, R21, R4, RZ ;  /* 0x0000000415167225 */ /* 0x000fe200078e00ff */
[----:B------:R-:W-:-:S03]  /*12f0*/  SHF.R.S32.HI R7, RZ, 0x1f, R6 ;  /* 0x0000001fff077819 */ /* 0x000fc60000011406 */
[----:B------:R-:W-:Y:S01]  /*1300*/  IMAD R17, R21, R19, R0 ;  /* 0x0000001315117224 */ /* 0x000fe200078e0200 */
[----:B-----5:R-:W-:Y:S02]  /*1310*/  VIADDMNMX R0, R2, 0xffffffff, R27, PT ;  /* 0xffffffff02007846 */ /* 0x020fe4000380011b */
[----:B0-----:R-:W-:Y:S02]  /*1320*/  ISETP.NE.U32.AND P0, PT, R8, RZ, PT ;  /* 0x000000ff0800720c */ /* 0x001fe40003f05070 */
[----:B------:R-:W-:Y:S01]  /*1330*/  IADD3 R23, R23, R17, RZ ;  /* 0x0000001117177210 */ /* 0x000fe20007ffe0ff */
[----:B------:R-:W-:Y:S01]  /*1340*/  IMAD.WIDE.U32 R16, R14, R10, R6 ;  /* 0x0000000a0e107225 */ /* 0x000fe200078e0006 */
[----:B------:R-:W-:-:S03]  /*1350*/  ISETP.NE.AND.EX P0, PT, R9, RZ, PT, P0 ;  /* 0x000000ff0900720c */ /* 0x000fc60003f05300 */
[----:B------:R-:W-:Y:S02]  /*1360*/  IMAD.IADD R17, R17, 0x1, R29 ;  /* 0x0000000111117824 */ /* 0x000fe400078e021d */
[----:B------:R-:W-:-:S04]  /*1370*/  IMAD.WIDE.U32 R22, R16, R2, R22 ;  /* 0x0000000210167225 */ /* 0x000fc800078e0016 */
[----:B------:R-:W-:-:S04]  /*1380*/  IMAD R17, R17, R2, RZ ;  /* 0x0000000211117224 */ /* 0x000fc800078e02ff */
[----:B------:R-:W-:Y:S01]  /*1390*/  IMAD R24, R16, R3, R17 ;  /* 0x0000000310187224 */ /* 0x000fe200078e0211 */
[----:B------:R-:W-:Y:S02]  /*13a0*/  SHF.R.S32.HI R17, RZ, 0x1f, R0 ;  /* 0x0000001fff117819 */ /* 0x000fe40000011400 */
[----:B------:R-:W-:-:S04]  /*13b0*/  IADD3 R16, P1, R0, R22, RZ ;  /* 0x0000001600107210 */ /* 0x000fc80007f3e0ff */
[----:B------:R-:W-:Y:S01]  /*13c0*/  IADD3.X R17, R17, R23, R24, P1, !PT ;  /* 0x0000001711117210 */ /* 0x000fe20000ffe418 */
[----:B------:R-:W-:Y:S08]  /*13d0*/  @!P0 EXIT ;  /* 0x000000000000894d */ /* 0x000ff00003800000 */
[C---:B------:R-:W-:Y:S02]  /*13e0*/  IADD3 R22, P1, R8.reuse, -0x1, RZ ;  /* 0xffffffff08167810 */ /* 0x040fe40007f3e0ff */
[----:B------:R-:W-:Y:S02]  /*13f0*/  LOP3.LUT R23, R8, 0x3, RZ, 0xc0, !PT ;  /* 0x0000000308177812 */ /* 0x000fe400078ec0ff */
[----:B------:R-:W-:Y:S02]  /*1400*/  ISETP.GE.U32.AND P0, PT, R22, 0x3, PT ;  /* 0x000000031600780c */ /* 0x000fe40003f06070 */
[----:B------:R-:W-:-:S04]  /*1410*/  IADD3.X R22, R9, -0x1, RZ, P1, !PT ;  /* 0xffffffff09167810 */ /* 0x000fc80000ffe4ff */
[----:B------:R-:W-:-:S13]  /*1420*/  ISETP.GE.U32.AND.EX P0, PT, R22, RZ, PT, P0 ;  /* 0x000000ff1600720c */ /* 0x000fda0003f06100 */
[----:B------:R-:W-:Y:S05]  /*1430*/  @!P0 BRA `(.L_x_401) ;  /* 0x0000001400b08947 */ /* 0x000fea0003800000 */
[----:B------:R-:W-:Y:S01]  /*1440*/  SHF.R.S32.HI R25, RZ, 0x1f, R21 ;  /* 0x0000001fff197819 */ /* 0x000fe20000011415 */
[----:B------:R-:W-:Y:S01]  /*1450*/  IMAD.WIDE.U32 R14, R21, R12, R14 ;  /* 0x0000000c150e7225 */ /* 0x000fe200078e000e */
[----:B------:R-:W-:Y:S01]  /*1460*/  IADD3 R8, P0, R23, -R8, RZ ;  /* 0x8000000817087210 */ /* 0x000fe20007f1e0ff */
[----:B------:R-:W-:Y:S01]  /*1470*/  ULDC.64 UR8, c[0x0][0x210] ;  /* 0x0000840000087ab9 */ /* 0x000fe20000000a00 */
[----:B------:R-:W-:Y:S01]  /*1480*/  ULDC.64 UR14, c[0x0][0x258] ;  /* 0x00009600000e7ab9 */ /* 0x000fe20000000a00 */
[----:B------:R-:W-:Y:S01]  /*1490*/  IMAD R20, R25, R12, RZ ;  /* 0x0000000c19147224 */ /* 0x000fe200078e02ff */
[----:B------:R-:W-:Y:S01]  /*14a0*/  IADD3 R12, R0, 0x1, RZ ;  /* 0x00000001000c7810 */ /* 0x000fe20007ffe0ff */
[----:B------:R-:W-:Y:S01]  /*14b0*/  IMAD.WIDE.U32 R6, R14, R10, R6 ;  /* 0x0000000a0e067225 */ /* 0x000fe200078e0006 */
[----:B------:R-:W-:-:S03]  /*14c0*/  IADD3.X R9, RZ, ~R9, RZ, P0, !PT ;  /* 0x80000009ff097210 */ /* 0x000fc600007fe4ff */
[----:B------:R-:W-:Y:S01]  /*14d0*/  IMAD R13, R21, R13, R20 ;  /* 0x0000000d150d7224 */ /* 0x000fe200078e0214 */
[----:B------:R-:W-:Y:S02]  /*14e0*/  ISETP.GE.AND P0, PT, R9, RZ, PT ;  /* 0x000000ff0900720c */ /* 0x000fe40003f06270 */
[----:B------:R-:W-:Y:S02]  /*14f0*/  IADD3 R20, P4, R18, UR4, RZ ;  /* 0x0000000412147c10 */ /* 0x000fe4000ff9e0ff */
[----:B------:R-:W-:Y:S02]  /*1500*/  IADD3 R13, R15, R13, RZ ;  /* 0x0000000d0f0d7210 */ /* 0x000fe40007ffe0ff */
[----:B------:R-:W-:Y:S02]  /*1510*/  IADD3 R0, P3, R20, UR14, RZ ;  /* 0x0000000e14007c10 */ /* 0x000fe4000ff7e0ff */
[----:B------:R-:W-:Y:S01]  /*1520*/  IADD3.X R25, RZ, UR5, RZ, P4, !PT ;  /* 0x00000005ff197c10 */ /* 0x000fe2000a7fe4ff */
[----:B------:R-:W-:-:S04]  /*1530*/  IMAD R13, R13, R10, RZ ;  /* 0x0000000a0d0d7224 */ /* 0x000fc800078e02ff */
[----:B------:R-:W-:Y:S01]  /*1540*/  IMAD R11, R14, R11, R13 ;  /* 0x0000000b0e0b7224 */ /* 0x000fe200078e020d */
[----:B------:R-:W-:-:S03]  /*1550*/  SHF.R.S32.HI R13, RZ, 0x1f, R12 ;  /* 0x0000001fff0d7819 */ /* 0x000fc6000001140c */
[----:B------:R-:W-:Y:S01]  /*1560*/  IMAD.IADD R7, R7, 0x1, R11 ;  /* 0x0000000107077824 */ /* 0x000fe200078e020b */
[----:B------:R-:W-:Y:S01]  /*1570*/  IADD3.X R11, R25, UR15, RZ, P3, !PT ;  /* 0x0000000f190b7c10 */ /* 0x000fe20009ffe4ff */
[----:B------:R-:W-:-:S04]  /*1580*/  IMAD.WIDE.U32 R12, R6, R2, R12 ;  /* 0x00000002060c7225 */ /* 0x000fc800078e000c */
[----:B------:R-:W-:Y:S01]  /*1590*/  IMAD R7, R7, R2, RZ ;  /* 0x0000000207077224 */ /* 0x000fe200078e02ff */
[----:B------:R-:W-:-:S03]  /*15a0*/  IADD3 R26, P1, R12, UR8, RZ ;  /* 0x000000080c1a7c10 */ /* 0x000fc6000ff3e0ff */
[----:B------:R-:W-:Y:S01]  /*15b0*/  IMAD R7, R6, R3, R7 ;  /* 0x0000000306077224 */ /* 0x000fe200078e0207 */
[----:B------:R-:W-:-:S04]  /*15c0*/  IADD3 R26, P2, R26, -0x1, RZ ;  /* 0xffffffff1a1a7810 */ /* 0x000fc80007f5e0ff */
[----:B------:R-:W-:-:S04]  /*15d0*/  IADD3.X R12, R13, UR9, R7, P1, !PT ;  /* 0x000000090d0c7c10 */ /* 0x000fc80008ffe407 */
[----:B------:R-:W-:Y:S01]  /*15e0*/  IADD3.X R27, R12, -0x1, RZ, P2, !PT ;  /* 0xffffffff0c1b7810 */ /* 0x000fe200017fe4ff */
[----:B------:R-:W-:Y:S06]  /*15f0*/  @P0 BRA `(.L_x_402) ;  /* 0x0000001000680947 */ /* 0x000fec0003800000 */
[----:B------:R-:W-:-:S04]  /*1600*/  IADD3 R2, P0, RZ, -R8, RZ ;  /* 0x80000008ff027210 */ /* 0x000fc80007f1e0ff */
[----:B------:R-:W-:Y:S01]  /*1610*/  ISETP.GT.U32.AND P1, PT, R2, 0xc, PT ;  /* 0x0000000c0200780c */ /* 0x000fe20003f24070 */
[----:B------:R-:W-:Y:S01]  /*1620*/  IMAD.X R2, RZ, RZ, ~R9, P0 ;  /* 0x000000ffff027224 */ /* 0x000fe200000e0e09 */
[----:B------:R-:W-:-:S04]  /*1630*/  PLOP3.LUT P0, PT, PT, PT, PT, 0x80, 0x0 ;  /* 0x000000000000781c */ /* 0x000fc80003f0f070 */
[----:B------:R-:W-:-:S13]  /*1640*/  ISETP.GT.AND.EX P1, PT, R2, RZ, PT, P1 ;  /* 0x000000ff0200720c */ /* 0x000fda0003f24310 */
[----:B------:R-:W-:Y:S05]  /*1650*/  @!P1 BRA `(.L_x_403) ;  /* 0x0000000800bc9947 */ /* 0x000fea0003800000 */
[----:B------:R-:W-:-:S13]  /*1660*/  PLOP3.LUT P0, PT, PT, PT, PT, 0x8, 0x0 ;  /* 0x000000000000781c */ /* 0x000fda0003f0e170 */
.L_x_404:
[----:B------:R-:W2:Y:S01]  /*1670*/  LDG.E.U8 R21, desc[UR12][R26.64] ;  /* 0x0000000c1a157981 */ /* 0x000ea2000c1e1100 */
[----:B------:R-:W0:Y:S01]  /*1680*/  LDC.64 R2, c[0x0][0x220] ;  /* 0x00008800ff027b82 */ /* 0x000e220000000a00 */
[----:B------:R-:W-:Y:S01]  /*1690*/  MOV R12, R0 ;  /* 0x00000000000c7202 */ /* 0x000fe20000000f00 */
[----:B------:R-:W-:Y:S02]  /*16a0*/  IMAD.MOV.U32 R13, RZ, RZ, R11 ;  /* 0x000000ffff0d7224 */ /* 0x000fe400078e000b */
[-C--:B0-----:R-:W-:Y:S02]  /*16b0*/  IMAD R15, R19, R2.reuse, RZ ;  /* 0x00000002130f7224 */ /* 0x081fe400078e02ff */
[----:B------:R-:W-:-:S04]  /*16c0*/  IMAD.WIDE.U32 R6, R4, R2, R26 ;  /* 0x0000000204067225 */ /* 0x000fc800078e001a */
[----:B------:R-:W-:-:S05]  /*16d0*/  IMAD R15, R4, R3, R15 ;  /* 0x00000003040f7224 */ /* 0x000fca00078e020f */
[----:B------:R-:W-:Y:S01]  /*16e0*/  IADD3 R7, R7, R15, RZ ;  /* 0x0000000f07077210 */ /* 0x000fe20007ffe0ff */
[----:B--2---:R0:W-:Y:S04]  /*16f0*/  STG.E.U8 desc[UR12][R12.64], R21 ;  /* 0x000000150c007986 */ /* 0x0041e8000c10110c */
[----:B------:R-:W2:Y:S01]  /*1700*/  LDG.E.U8 R0, desc[UR12][R6.64] ;  /* 0x0000000c06007981 */ /* 0x000ea2000c1e1100 */
[C---:B------:R-:W-:Y:S02]  /*1710*/  IMAD R14, R2.reuse, UR10, RZ ;  /* 0x0000000a020e7c24 */ /* 0x040fe4000f8e02ff */
[----:B------:R-:W-:-:S04]  /*1720*/  IMAD.WIDE.U32 R10, R2, UR6, R12 ;  /* 0x00000006020a7c25 */ /* 0x000fc8000f8e000c */
[----:B------:R-:W-:Y:S02]  /*1730*/  IMAD R3, R3, UR6, R14 ;  /* 0x0000000603037c24 */ /* 0x000fe4000f8e020e */
[----:B------:R-:W-:-:S03]  /*1740*/  IMAD.WIDE.U32 R28, R4, R2, R6 ;  /* 0x00000002041c7225 */ /* 0x000fc600078e0006 */
[----:B------:R-:W-:Y:S02]  /*1750*/  IADD3 R11, R11, R3, RZ ;  /* 0x000000030b0b7210 */ /* 0x000fe40007ffe0ff */
[----:B------:R-:W-:-:S03]  /*1760*/  IADD3 R29, R15, R29, RZ ;  /* 0x0000001d0f1d7210 */ /* 0x000fc60007ffe0ff */
[----:B--2---:R1:W-:Y:S04]  /*1770*/  STG.E.U8 desc[UR12][R10.64], R0 ;  /* 0x000000000a007986 */ /* 0x0043e8000c10110c */
[----:B0-----:R-:W2:Y:S01]  /*1780*/  LDG.E.U8 R21, desc[UR12][R28.64] ;  /* 0x0000000c1c157981 */ /* 0x001ea2000c1e1100 */
[----:B------:R-:W-:-:S04]  /*1790*/  IMAD.WIDE.U32 R6, R2, UR6, R10 ;  /* 0x0000000602067c25 */ /* 0x000fc8000f8e000a */
[----:B------:R-:W-:-:S04]  /*17a0*/  IMAD.WIDE.U32 R26, R4, R2, R28 ;  /* 0x00000002041a7225 */ /* 0x000fc800078e001c */
[----:B------:R-:W-:Y:S01]  /*17b0*/  IMAD.IADD R7, R3, 0x1, R7 ;  /* 0x0000000103077824 */ /* 0x000fe200078e0207 */
[----:B------:R-:W-:-:S04]  /*17c0*/  IADD3 R27, R15, R27, RZ ;  /* 0x0000001b0f1b7210 */ /* 0x000fc80007ffe0ff */
[----:B--2---:R0:W-:Y:S04]  /*17d0*/  STG.E.U8 desc[UR12][R6.64], R21 ;  /* 0x0000001506007986 */ /* 0x0041e8000c10110c */
[----:B------:R-:W2:Y:S01]  /*17e0*/  LDG.E.U8 R14, desc[UR12][R26.64] ;  /* 0x0000000c1a0e7981 */ /* 0x000ea2000c1e1100 */
[----:B------:R-:W-:-:S04]  /*17f0*/  IMAD.WIDE.U32 R12, R2, UR6, R6 ;  /* 0x00000006020c7c25 */ /* 0x000fc8000f8e0006 */
[----:B-1----:R-:W-:Y:S01]  /*1800*/  IMAD.WIDE.U32 R10, R4, R2, R26 ;  /* 0x00000002040a7225 */ /* 0x002fe200078e001a */
[----:B------:R-:W-:-:S03]  /*1810*/  IADD3 R13, R3, R13, RZ ;  /* 0x0000000d030d7210 */ /* 0x000fc60007ffe0ff */
[----:B------:R-:W-:Y:S02]  /*1820*/  IMAD.IADD R11, R15, 0x1, R11 ;  /* 0x000000010f0b7824 */ /* 0x000fe400078e020b */
[----:B--2---:R1:W-:Y:S04]  /*1830*/  STG.E.U8 desc[UR12][R12.64], R14 ;  /* 0x0000000e0c007986 */ /* 0x0043e8000c10110c */
[----:B------:R-:W2:Y:S01]  /*1840*/  LDG.E.U8 R0, desc[UR12][R10.64] ;  /* 0x0000000c0a007981 */ /* 0x000ea2000c1e1100 */
[----:B0-----:R-:W-:-:S04]  /*1850*/  IMAD.WIDE.U32 R6, R2, UR6, R12 ;  /* 0x0000000602067c25 */ /* 0x001fc8000f8e000c */
[----:B------:R-:W-:Y:S01]  /*1860*/  IMAD.WIDE.U32 R28, R4, R2, R10 ;  /* 0x00000002041c7225 */ /* 0x000fe200078e000a */
[----:B------:R-:W-:-:S04]  /*1870*/  IADD3 R7, R3, R7, RZ ;  /* 0x0000000703077210 */ /* 0x000fc80007ffe0ff */
[----:B------:R-:W-:Y:S01]  /*1880*/  IADD3 R29, R15, R29, RZ ;  /* 0x0000001d0f1d7210 */ /* 0x000fe20007ffe0ff */
[----:B--2---:R0:W-:Y:S04]  /*1890*/  STG.E.U8 desc[UR12][R6.64], R0 ;  /* 0x0000000006007986 */ /* 0x0041e8000c10110c */
[----:B------:R-:W2:Y:S01]  /*18a0*/  LDG.E.U8 R21, desc[UR12][R28.64] ;  /* 0x0000000c1c157981 */ /* 0x000ea2000c1e1100 */
[----:B-1----:R-:W-:-:S04]  /*18b0*/  IMAD.WIDE.U32 R12, R2, UR6, R6 ;  /* 0x00000006020c7c25 */ /* 0x002fc8000f8e0006 */
[----:B------:R-:W-:-:S04]  /*18c0*/  IMAD.WIDE.U32 R26, R4, R2, R28 ;  /* 0x00000002041a7225 */ /* 0x000fc800078e001c */
[----:B------:R-:W-:Y:S01]  /*18d0*/  IMAD.IADD R13, R3, 0x1, R13 ;  /* 0x00000001030d7824 */ /* 0x000fe200078e020d */
[----:B------:R-:W-:-:S04]  /*18e0*/  IADD3 R27, R15, R27, RZ ;  /* 0x0000001b0f1b7210 */ /* 0x000fc80007ffe0ff */
[----:B--2---:R1:W-:Y:S04]  /*18f0*/  STG.E.U8 desc[UR12][R12.64], R21 ;  /* 0x000000150c007986 */ /* 0x0043e8000c10110c */
[----:B------:R-:W2:Y:S01]  /*1900*/  LDG.E.U8 R14, desc[UR12][R26.64] ;  /* 0x0000000c1a0e7981 */ /* 0x000ea2000c1e1100 */
[----:B0-----:R-:W-:-:S04]  /*1910*/  IMAD.WIDE.U32 R6, R2, UR6, R12 ;  /* 0x0000000602067c25 */ /* 0x001fc8000f8e000c */
[----:B------:R-:W-:Y:S01]  /*1920*/  IMAD.WIDE.U32 R10, R4, R2, R26 ;  /* 0x00000002040a7225 */ /* 0x000fe200078e001a */
[----:B------:R-:W-:-:S03]  /*1930*/  IADD3 R7, R3, R7, RZ ;  /* 0x0000000703077210 */ /* 0x000fc60007ffe0ff */
[----:B------:R-:W-:Y:S02]  /*1940*/  IMAD.IADD R11, R15, 0x1, R11 ;  /* 0x000000010f0b7824 */ /* 0x000fe400078e020b */
[----:B--2---:R0:W-:Y:S04]  /*1950*/  STG.E.U8 desc[UR12][R6.64], R14 ;  /* 0x0000000e06007986 */ /* 0x0041e8000c10110c */
[----:B------:R-:W2:Y:S01]  /*1960*/  LDG.E.U8 R0, desc[UR12][R10.64] ;  /* 0x0000000c0a007981 */ /* 0x000ea2000c1e1100 */
[----:B-1----:R-:W-:-:S04]  /*1970*/  IMAD.WIDE.U32 R12, R2, UR6, R6 ;  /* 0x00000006020c7c25 */ /* 0x002fc8000f8e0006 */
[----:B------:R-:W-:Y:S01]  /*1980*/  IMAD.WIDE.U32 R28, R4, R2, R10 ;  /* 0x00000002041c7225 */ /* 0x000fe200078e000a */
[----:B------:R-:W-:-:S04]  /*1990*/  IADD3 R13, R3, R13, RZ ;  /* 0x0000000d030d7210 */ /* 0x000fc80007ffe0ff */
[----:B------:R-:W-:Y:S01]  /*19a0*/  IADD3 R29, R15, R29, RZ ;  /* 0x0000001d0f1d7210 */ /* 0x000fe20007ffe0ff */
[----:B--2---:R1:W-:Y:S04]  /*19b0*/  STG.E.U8 desc[UR12][R12.64], R0 ;  /* 0x000000000c007986 */ /* 0x0043e8000c10110c */
[----:B------:R-:W2:Y:S01]  /*19c0*/  LDG.E.U8 R21, desc[UR12][R28.64] ;  /* 0x0000000c1c157981 */ /* 0x000ea2000c1e1100 */
[----:B0-----:R-:W-:-:S04]  /*19d0*/  IMAD.WIDE.U32 R6, R2, UR6, R12 ;  /* 0x0000000602067c25 */ /* 0x001fc8000f8e000c */
        /* <DEDUP_REMOVED lines=33> */
[----:B--2---:R-:W-:Y:S04]  /*1bf0*/  STG.E.U8 desc[UR12][R10.64], R0 ;  /* 0x000000000a007986 */ /* 0x004fe8000c10110c */
[----:B------:R-:W2:Y:S01]  /*1c00*/  LDG.E.U8 R21, desc[UR12][R28.64] ;  /* 0x0000000c1c157981 */ /* 0x000ea2000c1e1100 */
[----:B0-----:R-:W-:-:S04]  /*1c10*/  IMAD.WIDE.U32 R6, R2, UR6, R10 ;  /* 0x0000000602067c25 */ /* 0x001fc8000f8e000a */
[----:B------:R-:W-:-:S04]  /*1c20*/  IMAD.WIDE.U32 R26, R4, R2, R28 ;  /* 0x00000002041a7225 */ /* 0x000fc800078e001c */
[----:B------:R-:W-:Y:S01]  /*1c30*/  IMAD.IADD R7, R3, 0x1, R7 ;  /* 0x0000000103077824 */ /* 0x000fe200078e0207 */
[----:B------:R-:W-:Y:S01]  /*1c40*/  IADD3 R27, R15, R27, RZ ;  /* 0x0000001b0f1b7210 */ /* 0x000fe20007ffe0ff */
[----:B------:R-:W-:-:S05]  /*1c50*/  IMAD.WIDE.U32 R16, R4, R2, R16 ;  /* 0x0000000204107225 */ /* 0x000fca00078e0010 */
[----:B------:R-:W-:Y:S02]  /*1c60*/  IADD3 R17, R15, R17, RZ ;  /* 0x000000110f117210 */ /* 0x000fe40007ffe0ff */
[----:B------:R-:W-:Y:S01]  /*1c70*/  IADD3 R8, P1, R8, 0x10, RZ ;  /* 0x0000001008087810 */ /* 0x000fe20007f3e0ff */
[----:B--2---:R0:W-:Y:S04]  /*1c80*/  STG.E.U8 desc[UR12][R6.64], R21 ;  /* 0x0000001506007986 */ /* 0x0041e8000c10110c */
[----:B------:R1:W2:Y:S01]  /*1c90*/  LDG.E.U8 R13, desc[UR12][R26.64] ;  /* 0x0000000c1a0d7981 */ /* 0x0002a2000c1e1100 */
[----:B------:R-:W-:Y:S02]  /*1ca0*/  IADD3.X R9, RZ, R9, RZ, P1, !PT ;  /* 0x00000009ff097210 */ /* 0x000fe40000ffe4ff */
[----:B------:R-:W-:-:S04]  /*1cb0*/  ISETP.GE.U32.AND P1, PT, R8, -0xc, PT ;  /* 0xfffffff40800780c */ /* 0x000fc80003f26070 */
[----:B------:R-:W-:Y:S02]  /*1cc0*/  ISETP.GE.AND.EX P1, PT, R9, -0x1, PT, P1 ;  /* 0xffffffff0900780c */ /* 0x000fe40003f26310 */
[----:B0-----:R-:W-:Y:S01]  /*1cd0*/  MOV R21, R25 ;  /* 0x0000001900157202 */ /* 0x001fe20000000f00 */
[----:B-1----:R-:W-:-:S04]  /*1ce0*/  IMAD.WIDE.U32 R26, R4, R2, R26 ;  /* 0x00000002041a7225 */ /* 0x002fc800078e001a */
[----:B------:R-:W-:Y:S01]  /*1cf0*/  IMAD.WIDE.U32 R10, R2, UR6, R20 ;  /* 0x00000006020a7c25 */ /* 0x000fe2000f8e0014 */
[----:B------:R-:W-:-:S03]  /*1d00*/  IADD3 R27, R15, R27, RZ ;  /* 0x0000001b0f1b7210 */ /* 0x000fc60007ffe0ff */
[----:B------:R-:W-:Y:S02]  /*1d10*/  IMAD.IADD R11, R3, 0x1, R11 ;  /* 0x00000001030b7824 */ /* 0x000fe400078e020b */
[----:B------:R-:W-:-:S04]  /*1d20*/  IMAD.WIDE.U32 R20, R2, UR6, R10 ;  /* 0x0000000602147c25 */ /* 0x000fc8000f8e000a */
[----:B------:R-:W-:Y:S01]  /*1d30*/  IMAD.WIDE.U32 R10, R4, R2, R16 ;  /* 0x00000002040a7225 */ /* 0x000fe200078e0010 */
[----:B------:R-:W-:-:S03]  /*1d40*/  IADD3 R21, R3, R21, RZ ;  /* 0x0000001503157210 */ /* 0x000fc60007ffe0ff */
[----:B------:R-:W-:Y:S02]  /*1d50*/  IMAD.IADD R11, R15, 0x1, R11 ;  /* 0x000000010f0b7824 */ /* 0x000fe400078e020b */
[----:B------:R-:W-:-:S04]  /*1d60*/  IMAD.WIDE.U32 R16, R2, UR6, R20 ;  /* 0x0000000602107c25 */ /* 0x000fc8000f8e0014 */
[----:B------:R-:W-:Y:S01]  /*1d70*/  IMAD.WIDE.U32 R10, R4, R2, R10 ;  /* 0x00000002040a7225 */ /* 0x000fe200078e000a */
[----:B------:R-:W-:-:S04]  /*1d80*/  IADD3 R17, R3, R17, RZ ;  /* 0x0000001103117210 */ /* 0x000fc80007ffe0ff */
[----:B------:R-:W-:Y:S01]  /*1d90*/  IADD3 R11, R15, R11, RZ ;  /* 0x0000000b0f0b7210 */ /* 0x000fe20007ffe0ff */
[----:B------:R-:W-:-:S04]  /*1da0*/  IMAD.WIDE.U32 R16, R2, UR6, R16 ;  /* 0x0000000602107c25 */ /* 0x000fc8000f8e0010 */
[----:B------:R-:W-:-:S04]  /*1db0*/  IMAD.WIDE.U32 R10, R4, R2, R10 ;  /* 0x00000002040a7225 */ /* 0x000fc800078e000a */
[----:B------:R-:W-:Y:S01]  /*1dc0*/  IMAD.IADD R17, R3, 0x1, R17 ;  /* 0x0000000103117824 */ /* 0x000fe200078e0211 */
[----:B------:R-:W-:Y:S01]  /*1dd0*/  IADD3 R11, R15, R11, RZ ;  /* 0x0000000b0f0b7210 */ /* 0x000fe20007ffe0ff */
        /* <DEDUP_REMOVED lines=41> */
[----:B------:R-:W-:Y:S01]  /*2070*/  IMAD.WIDE.U32 R20, R2, UR6, R20 ;  /* 0x0000000602147c25 */ /* 0x000fe2000f8e0014 */
[----:B------:R-:W-:-:S03]  /*2080*/  IADD3 R11, R3, R11, RZ ;  /* 0x0000000b030b7210 */ /* 0x000fc60007ffe0ff */
[----:B------:R-:W-:Y:S01]  /*2090*/  IMAD.WIDE.U32 R16, R4, R2, R16 ;  /* 0x0000000204107225 */ /* 0x000fe200078e0010 */
[----:B------:R-:W-:-:S03]  /*20a0*/  IADD3 R21, R3, R21, RZ ;  /* 0x0000001503157210 */ /* 0x000fc60007ffe0ff */
[----:B------:R-:W-:Y:S02]  /*20b0*/  IMAD.IADD R17, R15, 0x1, R17 ;  /* 0x000000010f117824 */ /* 0x000fe400078e0211 */
[----:B------:R-:W-:-:S04]  /*20c0*/  IMAD.WIDE.U32 R6, R2, UR6, R10 ;  /* 0x0000000602067c25 */ /* 0x000fc8000f8e000a */
[----:B------:R-:W-:Y:S01]  /*20d0*/  IMAD.WIDE.U32 R20, R2, UR6, R20 ;  /* 0x0000000602147c25 */ /* 0x000fe2000f8e0014 */
[----:B------:R-:W-:-:S03]  /*20e0*/  MOV R0, R6 ;  /* 0x0000000600007202 */ /* 0x000fc60000000f00 */
[----:B------:R-:W-:-:S04]  /*20f0*/  IMAD.WIDE.U32 R16, R4, R2, R16 ;  /* 0x0000000204107225 */ /* 0x000fc800078e0010 */
[----:B------:R-:W-:Y:S02]  /*2100*/  IMAD.IADD R17, R15, 0x1, R17 ;  /* 0x000000010f117824 */ /* 0x000fe400078e0211 */
[C---:B------:R-:W-:Y:S01]  /*2110*/  IMAD.IADD R25, R3.reuse, 0x1, R21 ;  /* 0x0000000103197824 */ /* 0x040fe200078e0215 */
[----:B--2---:R0:W-:Y:S02]  /*2120*/  STG.E.U8 desc[UR12][R10.64], R13 ;  /* 0x0000000d0a007986 */ /* 0x0041e4000c10110c */
[----:B0-----:R-:W-:Y:S01]  /*2130*/  IADD3 R11, R3, R7, RZ ;  /* 0x00000007030b7210 */ /* 0x001fe20007ffe0ff */
[----:B------:R-:W-:Y:S06]  /*2140*/  @!P1 BRA `(.L_x_404) ;  /* 0xfffffff400489947 */ /* 0x000fec000383ffff */
.L_x_403:
[----:B------:R-:W-:-:S04]  /*2150*/  IADD3 R2, P2, RZ, -R8, RZ ;  /* 0x80000008ff027210 */ /* 0x000fc80007f5e0ff */
[----:B------:R-:W-:Y:S02]  /*2160*/  ISETP.GT.U32.AND P1, PT, R2, 0x4, PT ;  /* 0x000000040200780c */ /* 0x000fe40003f24070 */
[----:B------:R-:W-:-:S04]  /*2170*/  IADD3.X R2, RZ, ~R9, RZ, P2, !PT ;  /* 0x80000009ff027210 */ /* 0x000fc800017fe4ff */
[----:B------:R-:W-:-:S13]  /*2180*/  ISETP.GT.AND.EX P1, PT, R2, RZ, PT, P1 ;  /* 0x000000ff0200720c */ /* 0x000fda0003f24310 */
[----:B------:R-:W-:Y:S05]  /*2190*/  @!P1 BRA `(.L_x_405) ;  /* 0x0000000400749947 */ /* 0x000fea0003800000 */
[----:B------:R0:W2:Y:S01]  /*21a0*/  LDG.E.U8 R21, desc[UR12][R26.64] ;  /* 0x0000000c1a157981 */ /* 0x0000a2000c1e1100 */
[----:B------:R-:W1:Y:S02]  /*21b0*/  LDC.64 R2, c[0x0][0x220] ;  /* 0x00008800ff027b82 */ /* 0x000e640000000a00 */
[-C--:B-1----:R-:W-:Y:S02]  /*21c0*/  IMAD R15, R19, R2.reuse, RZ ;  /* 0x00000002130f7224 */ /* 0x082fe400078e02ff */
[----:B------:R-:W-:Y:S01]  /*21d0*/  IMAD.WIDE.U32 R6, R4, R2, R26 ;  /* 0x0000000204067225 */ /* 0x000fe200078e001a */
[----:B0-----:R-:W-:-:S03]  /*21e0*/  MOV R27, R11 ;  /* 0x0000000b001b7202 */ /* 0x001fc60000000f00 */
[----:B------:R-:W-:Y:S02]  /*21f0*/  IMAD R15, R4, R3, R15 ;  /* 0x00000003040f7224 */ /* 0x000fe400078e020f */
[----:B------:R-:W-:-:S03]  /*2200*/  IMAD.MOV.U32 R26, RZ, RZ, R0 ;  /* 0x000000ffff1a7224 */ /* 0x000fc600078e0000 */
[----:B------:R-:W-:Y:S02]  /*2210*/  IADD3 R7, R15, R7, RZ ;  /* 0x000000070f077210 */ /* 0x000fe40007ffe0ff */
[----:B--2---:R0:W-:Y:S04]  /*2220*/  STG.E.U8 desc[UR12][R26.64], R21 ;  /* 0x000000151a007986 */ /* 0x0041e8000c10110c */
[----:B------:R-:W2:Y:S01]  /*2230*/  LDG.E.U8 R0, desc[UR12][R6.64] ;  /* 0x0000000c06007981 */ /* 0x000ea2000c1e1100 */
[C---:B------:R-:W-:Y:S02]  /*2240*/  IMAD R10, R2.reuse, UR10, RZ ;  /* 0x0000000a020a7c24 */ /* 0x040fe4000f8e02ff */
[----:B------:R-:W-:-:S04]  /*2250*/  IMAD.WIDE.U32 R12, R2, UR6, R26 ;  /* 0x00000006020c7c25 */ /* 0x000fc8000f8e001a */
[----:B------:R-:W-:Y:S02]  /*2260*/  IMAD R3, R3, UR6, R10 ;  /* 0x0000000603037c24 */ /* 0x000fe4000f8e020a */
[----:B------:R-:W-:-:S03]  /*2270*/  IMAD.WIDE.U32 R10, R4, R2, R6 ;  /* 0x00000002040a7225 */ /* 0x000fc600078e0006 */
[----:B------:R-:W-:Y:S01]  /*2280*/  IADD3 R13, R3, R13, RZ ;  /* 0x0000000d030d7210 */ /* 0x000fe20007ffe0ff */
[----:B------:R-:W-:-:S04]  /*2290*/  IMAD.IADD R11, R15, 0x1, R11 ;  /* 0x000000010f0b7824 */ /* 0x000fc800078e020b */
[----:B--2---:R1:W-:Y:S04]  /*22a0*/  STG.E.U8 desc[UR12][R12.64], R0 ;  /* 0x000000000c007986 */ /* 0x0043e8000c10110c */
[----:B0-----:R-:W2:Y:S01]  /*22b0*/  LDG.E.U8 R21, desc[UR12][R10.64] ;  /* 0x0000000c0a157981 */ /* 0x001ea2000c1e1100 */
[----:B------:R-:W-:-:S04]  /*22c0*/  IMAD.WIDE.U32 R6, R2, UR6, R12 ;  /* 0x0000000602067c25 */ /* 0x000fc8000f8e000c */
        /* <DEDUP_REMOVED lines=26> */
[----:B------:R-:W-:Y:S02]  /*2470*/  IADD3 R27, R15, R27, RZ ;  /* 0x0000001b0f1b7210 */ /* 0x000fe40007ffe0ff */
[----:B-1----:R-:W-:Y:S01]  /*2480*/  MOV R21, R25 ;  /* 0x0000001900157202 */ /* 0x002fe20000000f00 */
[----:B------:R-:W-:-:S04]  /*2490*/  IMAD.WIDE.U32 R10, R4, R2, R16 ;  /* 0x00000002040a7225 */ /* 0x000fc800078e0010 */
[----:B------:R-:W-:-:S04]  /*24a0*/  IMAD.WIDE.U32 R12, R2, UR6, R20 ;  /* 0x00000006020c7c25 */ /* 0x000fc8000f8e0014 */
[----:B------:R-:W-:Y:S01]  /*24b0*/  IMAD.IADD R11, R15, 0x1, R11 ;  /* 0x000000010f0b7824 */ /* 0x000fe200078e020b */
[----:B------:R-:W-:Y:S01]  /*24c0*/  IADD3 R13, R3, R13, RZ ;  /* 0x0000000d030d7210 */ /* 0x000fe20007ffe0ff */
[----:B------:R-:W-:-:S04]  /*24d0*/  IMAD.WIDE.U32 R10, R4, R2, R10 ;  /* 0x00000002040a7225 */ /* 0x000fc800078e000a */
[----:B------:R-:W-:Y:S01]  /*24e0*/  IMAD.WIDE.U32 R12, R2, UR6, R12 ;  /* 0x00000006020c7c25 */ /* 0x000fe2000f8e000c */
[----:B------:R-:W-:-:S03]  /*24f0*/  IADD3 R11, R15, R11, RZ ;  /* 0x0000000b0f0b7210 */ /* 0x000fc60007ffe0ff */
[----:B------:R-:W-:Y:S02]  /*2500*/  IMAD.IADD R13, R3, 0x1, R13 ;  /* 0x00000001030d7824 */ /* 0x000fe400078e020d */
[----:B------:R-:W-:-:S04]  /*2510*/  IMAD.WIDE.U32 R10, R4, R2, R10 ;  /* 0x00000002040a7225 */ /* 0x000fc800078e000a */
[----:B------:R-:W-:Y:S01]  /*2520*/  IMAD.WIDE.U32 R12, R2, UR6, R12 ;  /* 0x00000006020c7c25 */ /* 0x000fe2000f8e000c */
[----:B------:R-:W-:-:S04]  /*2530*/  IADD3 R11, R15, R11, RZ ;  /* 0x0000000b0f0b7210 */ /* 0x000fc80007ffe0ff */
[----:B------:R-:W-:Y:S01]  /*2540*/  IADD3 R13, R3, R13, RZ ;  /* 0x0000000d030d7210 */ /* 0x000fe20007ffe0ff */
[----:B--2---:R0:W-:Y:S04]  /*2550*/  STG.E.U8 desc[UR12][R6.64], R14 ;  /* 0x0000000e06007986 */ /* 0x0041e8000c10110c */
[----:B------:R1:W2:Y:S01]  /*2560*/  LDG.E.U8 R0, desc[UR12][R26.64] ;  /* 0x0000000c1a007981 */ /* 0x0002a2000c1e1100 */
[----:B------:R-:W-:Y:S01]  /*2570*/  IMAD.WIDE.U32 R10, R4, R2, R10 ;  /* 0x00000002040a7225 */ /* 0x000fe200078e000a */
[----:B------:R-:W-:Y:S02]  /*2580*/  IADD3 R8, P1, R8, 0x8, RZ ;  /* 0x0000000808087810 */ /* 0x000fe40007f3e0ff */
[----:B------:R-:W-:Y:S01]  /*2590*/  PLOP3.LUT P0, PT, PT, PT, PT, 0x8, 0x0 ;  /* 0x000000000000781c */ /* 0x000fe20003f0e170 */
[----:B------:R-:W-:-:S04]  /*25a0*/  IMAD.WIDE.U32 R12, R2, UR6, R12 ;  /* 0x00000006020c7c25 */ /* 0x000fc8000f8e000c */
[----:B------:R-:W-:Y:S01]  /*25b0*/  IMAD.IADD R11, R15, 0x1, R11 ;  /* 0x000000010f0b7824 */ /* 0x000fe200078e020b */
[----:B------:R-:W-:Y:S01]  /*25c0*/  IADD3 R13, R3, R13, RZ ;  /* 0x0000000d030d7210 */ /* 0x000fe20007ffe0ff */
[----:B0-----:R-:W-:-:S04]  /*25d0*/  IMAD.WIDE.U32 R6, R2, UR6, R6 ;  /* 0x0000000602067c25 */ /* 0x001fc8000f8e0006 */
[----:B------:R-:W-:-:S04]  /*25e0*/  IMAD.WIDE.U32 R10, R4, R2, R10 ;  /* 0x00000002040a7225 */ /* 0x000fc800078e000a */
[----:B------:R-:W-:Y:S01]  /*25f0*/  IMAD.WIDE.U32 R12, R2, UR6, R12 ;  /* 0x00000006020c7c25 */ /* 0x000fe2000f8e000c */
[----:B------:R-:W-:-:S03]  /*2600*/  IADD3 R11, R15, R11, RZ ;  /* 0x0000000b0f0b7210 */ /* 0x000fc60007ffe0ff */
[----:B------:R-:W-:Y:S02]  /*2610*/  IMAD.IADD R13, R3, 0x1, R13 ;  /* 0x00000001030d7824 */ /* 0x000fe400078e020d */
[----:B------:R-:W-:-:S04]  /*2620*/  IMAD.WIDE.U32 R10, R4, R2, R10 ;  /* 0x00000002040a7225 */ /* 0x000fc800078e000a */
[----:B------:R-:W-:Y:S01]  /*2630*/  IMAD.WIDE.U32 R12, R2, UR6, R12 ;  /* 0x00000006020c7c25 */ /* 0x000fe2000f8e000c */
[----:B------:R-:W-:-:S03]  /*2640*/  IADD3 R11, R15, R11, RZ ;  /* 0x0000000b0f0b7210 */ /* 0x000fc60007ffe0ff */
[C---:B------:R-:W-:Y:S01]  /*2650*/  IMAD.IADD R7, R3.reuse, 0x1, R7 ;  /* 0x0000000103077824 */ /* 0x040fe200078e0207 */
[----:B------:R-:W-:Y:S01]  /*2660*/  IADD3 R13, R3, R13, RZ ;  /* 0x0000000d030d7210 */ /* 0x000fe20007ffe0ff */
[----:B------:R-:W-:-:S04]  /*2670*/  IMAD.WIDE.U32 R10, R4, R2, R10 ;  /* 0x00000002040a7225 */ /* 0x000fc800078e000a */
[----:B------:R-:W-:Y:S01]  /*2680*/  IMAD.WIDE.U32 R12, R2, UR6, R12 ;  /* 0x00000006020c7c25 */ /* 0x000fe2000f8e000c */
[----:B------:R-:W-:-:S03]  /*2690*/  IADD3 R11, R15, R11, RZ ;  /* 0x0000000b0f0b7210 */ /* 0x000fc60007ffe0ff */
[----:B------:R-:W-:Y:S01]  /*26a0*/  IMAD.WIDE.U32 R20, R2, UR6, R6 ;  /* 0x0000000602147c25 */ /* 0x000fe2000f8e0006 */
[----:B------:R-:W-:-:S03]  /*26b0*/  IADD3 R13, R3, R13, RZ ;  /* 0x0000000d030d7210 */ /* 0x000fc60007ffe0ff */
[----:B------:R-:W-:Y:S01]  /*26c0*/  IMAD.WIDE.U32 R16, R4, R2, R10 ;  /* 0x0000000204107225 */ /* 0x000fe200078e000a */
[----:B------:R-:W-:-:S03]  /*26d0*/  IADD3 R11, R3, R21, RZ ;  /* 0x00000015030b7210 */ /* 0x000fc60007ffe0ff */
[----:B------:R-:W-:Y:S01]  /*26e0*/  IMAD.WIDE.U32 R12, R2, UR6, R12 ;  /* 0x00000006020c7c25 */ /* 0x000fe2000f8e000c */
[----:B------:R-:W-:-:S03]  /*26f0*/  IADD3 R17, R15, R17, RZ ;  /* 0x000000110f117210 */ /* 0x000fc60007ffe0ff */
[----:B-1----:R-:W-:Y:S01]  /*2700*/  IMAD.WIDE.U32 R26, R4, R2, R26 ;  /* 0x00000002041a7225 */ /* 0x002fe200078e001a */
[----:B------:R-:W-:-:S03]  /*2710*/  IADD3 R25, R3, R13, RZ ;  /* 0x0000000d03197210 */ /* 0x000fc60007ffe0ff */
[----:B------:R-:W-:Y:S02]  /*2720*/  IMAD.IADD R27, R15, 0x1, R27 ;  /* 0x000000010f1b7824 */ /* 0x000fe400078e021b */
[----:B------:R-:W-:Y:S01]  /*2730*/  IMAD.X R9, RZ, RZ, R9, P1 ;  /* 0x000000ffff097224 */ /* 0x000fe200008e0609 */
[----:B--2---:R0:W-:Y:S02]  /*2740*/  STG.E.U8 desc[UR12][R6.64], R0 ;  /* 0x0000000006007986 */ /* 0x0041e4000c10110c */
[----:B0-----:R-:W-:Y:S01]  /*2750*/  IMAD.MOV.U32 R0, RZ, RZ, R20 ;  /* 0x000000ffff007224 */ /* 0x001fe200078e0014 */
[----:B------:R-:W-:-:S07]  /*2760*/  MOV R20, R12 ;  /* 0x0000000c00147202 */ /* 0x000fce0000000f00 */
.L_x_405:
[----:B------:R-:W-:-:S04]  /*2770*/  ISETP.NE.U32.AND P1, PT, R8, RZ, PT ;  /* 0x000000ff0800720c */ /* 0x000fc80003f25070 */
[----:B------:R-:W-:-:S13]  /*2780*/  ISETP.NE.OR.EX P0, PT, R9, RZ, P0, P1 ;  /* 0x000000ff0900720c */ /* 0x000fda0000705710 */
[----:B------:R-:W-:Y:S05]  /*2790*/  @!P0 BRA `(.L_x_401) ;  /* 0x0000000000d88947 */ /* 0x000fea0003800000 */
.L_x_402:
        /* <DEDUP_REMOVED lines=17> */
[----:B------:R-:W2:Y:S01]  /*28b0*/  LDG.E.U8 R29, desc[UR12][R14.64] ;  /* 0x0000000c0e1d7981 */ /* 0x000ea2000c1e1100 */
[----:B------:R-:W-:-:S04]  /*28c0*/  IMAD.WIDE.U32 R6, R2, UR6, R10 ;  /* 0x0000000602067c25 */ /* 0x000fc8000f8e000a */
[----:B0-----:R-:W-:-:S04]  /*28d0*/  IMAD.WIDE.U32 R26, R4, R2, R14 ;  /* 0x00000002041a7225 */ /* 0x001fc800078e000e */
[----:B------:R-:W-:Y:S01]  /*28e0*/  IMAD.IADD R7, R3, 0x1, R7 ;  /* 0x0000000103077824 */ /* 0x000fe200078e0207 */
[----:B------:R-:W-:Y:S02]  /*28f0*/  IADD3 R27, R12, R27, RZ ;  /* 0x0000001b0c1b7210 */ /* 0x000fe40007ffe0ff */
[----:B-1----:R-:W-:Y:S01]  /*2900*/  MOV R21, R25 ;  /* 0x0000001900157202 */ /* 0x002fe20000000f00 */
[----:B------:R-:W-:-:S04]  /*2910*/  IMAD.WIDE.U32 R16, R4, R2, R16 ;  /* 0x0000000204107225 */ /* 0x000fc800078e0010 */
[----:B------:R-:W-:-:S04]  /*2920*/  IMAD.WIDE.U32 R20, R2, UR6, R20 ;  /* 0x0000000602147c25 */ /* 0x000fc8000f8e0014 */
[----:B------:R-:W-:Y:S01]  /*2930*/  IMAD.IADD R17, R12, 0x1, R17 ;  /* 0x000000010c117824 */ /* 0x000fe200078e0211 */
[----:B------:R-:W-:Y:S01]  /*2940*/  IADD3 R21, R3, R21, RZ ;  /* 0x0000001503157210 */ /* 0x000fe20007ffe0ff */
[----:B--2---:R0:W-:Y:S04]  /*2950*/  STG.E.U8 desc[UR12][R6.64], R29 ;  /* 0x0000001d06007986 */ /* 0x0041e8000c10110c */
[----:B------:R1:W2:Y:S01]  /*2960*/  LDG.E.U8 R13, desc[UR12][R26.64] ;  /* 0x0000000c1a0d7981 */ /* 0x0002a2000c1e1100 */
[----:B------:R-:W-:Y:S01]  /*2970*/  IMAD.WIDE.U32 R16, R4, R2, R16 ;  /* 0x0000000204107225 */ /* 0x000fe200078e0010 */
[----:B------:R-:W-:-:S03]  /*2980*/  IADD3 R8, P0, R8, 0x4, RZ ;  /* 0x0000000408087810 */ /* 0x000fc60007f1e0ff */
[----:B------:R-:W-:Y:S01]  /*2990*/  IMAD.WIDE.U32 R20, R2, UR6, R20 ;  /* 0x0000000602147c25 */ /* 0x000fe2000f8e0014 */
[----:B------:R-:W-:Y:S02]  /*29a0*/  IADD3.X R9, RZ, R9, RZ, P0, !PT ;  /* 0x00000009ff097210 */ /* 0x000fe400007fe4ff */
[----:B------:R-:W-:Y:S01]  /*29b0*/  IADD3 R17, R12, R17, RZ ;  /* 0x000000110c117210 */ /* 0x000fe20007ffe0ff */
[----:B------:R-:W-:Y:S01]  /*29c0*/  IMAD.IADD R21, R3, 0x1, R21 ;  /* 0x0000000103157824 */ /* 0x000fe200078e0215 */
[----:B------:R-:W-:Y:S01]  /*29d0*/  ISETP.NE.U32.AND P0, PT, R8, RZ, PT ;  /* 0x000000ff0800720c */ /* 0x000fe20003f05070 */
[----:B------:R-:W-:-:S03]  /*29e0*/  IMAD.WIDE.U32 R10, R2, UR6, R6 ;  /* 0x00000006020a7c25 */ /* 0x000fc6000f8e0006 */
[----:B------:R-:W-:Y:S01]  /*29f0*/  ISETP.NE.AND.EX P0, PT, R9, RZ, PT, P0 ;  /* 0x000000ff0900720c */ /* 0x000fe20003f05300 */
[----:B------:R-:W-:Y:S01]  /*2a00*/  IMAD.WIDE.U32 R16, R4, R2, R16 ;  /* 0x0000000204107225 */ /* 0x000fe200078e0010 */
[----:B------:R-:W-:-:S03]  /*2a10*/  IADD3 R11, R3, R11, RZ ;  /* 0x0000000b030b7210 */ /* 0x000fc60007ffe0ff */
[----:B------:R-:W-:Y:S01]  /*2a20*/  IMAD.WIDE.U32 R20, R2, UR6, R20 ;  /* 0x0000000602147c25 */ /* 0x000fe2000f8e0014 */
[----:B------:R-:W-:-:S03]  /*2a30*/  IADD3 R17, R12, R17, RZ ;  /* 0x000000110c117210 */ /* 0x000fc60007ffe0ff */
[----:B------:R-:W-:Y:S02]  /*2a40*/  IMAD.IADD R21, R3, 0x1, R21 ;  /* 0x0000000103157824 */ /* 0x000fe400078e0215 */
[----:B-1----:R-:W-:-:S04]  /*2a50*/  IMAD.WIDE.U32 R26, R4, R2, R26 ;  /* 0x00000002041a7225 */ /* 0x002fc800078e001a */
[----:B0-----:R-:W-:Y:S01]  /*2a60*/  IMAD.WIDE.U32 R6, R2, UR6, R10 ;  /* 0x0000000602067c25 */ /* 0x001fe2000f8e000a */
[----:B------:R-:W-:-:S03]  /*2a70*/  IADD3 R27, R12, R27, RZ ;  /* 0x0000001b0c1b7210 */ /* 0x000fc60007ffe0ff */
[----:B------:R-:W-:Y:S01]  /*2a80*/  IMAD.WIDE.U32 R16, R4, R2, R16 ;  /* 0x0000000204107225 */ /* 0x000fe200078e0010 */
[----:B------:R-:W-:-:S03]  /*2a90*/  MOV R0, R6 ;  /* 0x0000000600007202 */ /* 0x000fc60000000f00 */
[----:B------:R-:W-:-:S04]  /*2aa0*/  IMAD.WIDE.U32 R20, R2, UR6, R20 ;  /* 0x0000000602147c25 */ /* 0x000fc8000f8e0014 */
[----:B------:R-:W-:Y:S02]  /*2ab0*/  IMAD.IADD R17, R12, 0x1, R17 ;  /* 0x000000010c117824 */ /* 0x000fe400078e0211 */
[C---:B------:R-:W-:Y:S01]  /*2ac0*/  IMAD.IADD R25, R3.reuse, 0x1, R21 ;  /* 0x0000000103197824 */ /* 0x040fe200078e0215 */
[----:B--2---:R0:W-:Y:S02]  /*2ad0*/  STG.E.U8 desc[UR12][R10.64], R13 ;  /* 0x0000000d0a007986 */ /* 0x0041e4000c10110c */
[----:B0-----:R-:W-:Y:S01]  /*2ae0*/  IADD3 R11, R3, R7, RZ ;  /* 0x00000007030b7210 */ /* 0x001fe20007ffe0ff */
[----:B------:R-:W-:Y:S06]  /*2af0*/  @P0 BRA `(.L_x_402) ;  /* 0xfffffffc00280947 */ /* 0x000fec000383ffff */
.L_x_401:
[----:B------:R-:W-:-:S04]  /*2b00*/  ISETP.NE.U32.AND P0, PT, R23, RZ, PT ;  /* 0x000000ff1700720c */ /* 0x000fc80003f05070 */
[----:B------:R-:W-:-:S13]  /*2b10*/  ISETP.NE.AND.EX P0, PT, RZ, RZ, PT, P0 ;  /* 0x000000ffff00720c */ /* 0x000fda0003f05300 */
[----:B------:R-:W-:Y:S05]  /*2b20*/  @!P0 EXIT ;  /* 0x000000000000894d */ /* 0x000fea0003800000 */
[----:B------:R-:W0:Y:S01]  /*2b30*/  LDC.64 R2, c[0x0][0x220] ;  /* 0x00008800ff027b82 */ /* 0x000e220000000a00 */
[----:B------:R-:W-:Y:S01]  /*2b40*/  ULDC.64 UR4, c[0x0][0x210] ;  /* 0x0000840000047ab9 */ /* 0x000fe20000000a00 */
[----:B------:R-:W-:Y:S01]  /*2b50*/  ULDC.64 UR8, c[0x0][0x258] ;  /* 0x0000960000087ab9 */ /* 0x000fe20000000a00 */
[----:B------:R-:W-:Y:S02]  /*2b60*/  IADD3 R23, P2, RZ, -R23, RZ ;  /* 0x80000017ff177210 */ /* 0x000fe40007f5e0ff */
[----:B------:R-:W-:Y:S02]  /*2b70*/  IADD3 R6, P0, R16, UR4, RZ ;  /* 0x0000000410067c10 */ /* 0x000fe4000ff1e0ff */
[----:B------:R-:W-:Y:S02]  /*2b80*/  IADD3 R8, P1, R20, UR8, RZ ;  /* 0x0000000814087c10 */ /* 0x000fe4000ff3e0ff */
[----:B------:R-:W-:Y:S02]  /*2b90*/  IADD3.X R7, R17, UR5, RZ, P0, !PT ;  /* 0x0000000511077c10 */ /* 0x000fe400087fe4ff */
[----:B------:R-:W-:-:S02]  /*2ba0*/  IADD3.X R9, R25, UR9, RZ, P1, !PT ;  /* 0x0000000919097c10 */ /* 0x000fc40008ffe4ff */
[----:B------:R-:W-:-:S07]  /*2bb0*/  IADD3.X R0, RZ, -0x1, RZ, P2, !PT ;  /* 0xffffffffff007810 */ /* 0x000fce00017fe4ff */
.L_x_406:
[----:B------:R1:W2:Y:S01]  /*2bc0*/  LDG.E.U8 R15, desc[UR12][R6.64] ;  /* 0x0000000c060f7981 */ /* 0x0002a2000c1e1100 */
[----:B------:R-:W-:Y:S01]  /*2bd0*/  IADD3 R23, P0, R23, 0x1, RZ ;  /* 0x0000000117177810 */ /* 0x000fe20007f1e0ff */
[----:B0-----:R-:W-:Y:S02]  /*2be0*/  IMAD R16, R2, UR10, RZ ;  /* 0x0000000a02107c24 */ /* 0x001fe4000f8e02ff */
[----:B------:R-:W-:Y:S01]  /*2bf0*/  IMAD R14, R19, R2, RZ ;  /* 0x00000002130e7224 */ /* 0x000fe200078e02ff */
[----:B------:R-:W-:Y:S01]  /*2c00*/  IADD3.X R0, RZ, R0, RZ, P0, !PT ;  /* 0x00000000ff007210 */ /* 0x000fe200007fe4ff */
[----:B------:R-:W-:Y:S01]  /*2c10*/  IMAD.WIDE.U32 R10, R4, R2, R6 ;  /* 0x00000002040a7225 */ /* 0x000fe200078e0006 */
[----:B------:R-:W-:-:S03]  /*2c20*/  ISETP.NE.U32.AND P0, PT, R23, RZ, PT ;  /* 0x000000ff1700720c */ /* 0x000fc60003f05070 */
[----:B------:R-:W-:Y:S01]  /*2c30*/  IMAD.WIDE.U32 R12, R2, UR6, R8 ;  /* 0x00000006020c7c25 */ /* 0x000fe2000f8e0008 */
[----:B------:R-:W-:Y:S02]  /*2c40*/  ISETP.NE.AND.EX P0, PT, R0, RZ, PT, P0 ;  /* 0x000000ff0000720c */ /* 0x000fe40003f05300 */
[----:B-1----:R-:W-:Y:S01]  /*2c50*/  MOV R6, R10 ;  /* 0x0000000a00067202 */ /* 0x002fe20000000f00 */
[----:B------:R-:W-:Y:S02]  /*2c60*/  IMAD R21, R3, UR6, R16 ;  /* 0x0000000603157c24 */ /* 0x000fe4000f8e0210 */
[----:B------:R-:W-:-:S04]  /*2c70*/  IMAD R17, R4, R3, R14 ;  /* 0x0000000304117224 */ /* 0x000fc800078e020e */
[----:B------:R-:W-:Y:S01]  /*2c80*/  IMAD.IADD R7, R17, 0x1, R11 ;  /* 0x0000000111077824 */ /* 0x000fe200078e020b */
[----:B--2---:R0:W-:Y:S02]  /*2c90*/  STG.E.U8 desc[UR12][R8.64], R15 ;  /* 0x0000000f08007986 */ /* 0x0041e4000c10110c */
[----:B0-----:R-:W-:Y:S01]  /*2ca0*/  IADD3 R9, R21, R13, RZ ;  /* 0x0000000d15097210 */ /* 0x001fe20007ffe0ff */
[----:B------:R-:W-:Y:S01]  /*2cb0*/  IMAD.MOV.U32 R8, RZ, RZ, R12 ;  /* 0x000000ffff087224 */ /* 0x000fe200078e000c */
[----:B------:R-:W-:Y:S06]  /*2cc0*/  @P0 BRA `(.L_x_406) ;  /* 0xfffffffc00bc0947 */ /* 0x000fec000383ffff */
[----:B------:R-:W-:Y:S05]  /*2cd0*/  EXIT ;  /* 0x000000000000794d */ /* 0x000fea0003800000 */
        .weak           $__internal_30_$__cuda_sm20_div_s64
        .type           $__internal_30_$__cuda_sm20_div_s64,@function
        .size           $__internal_30_$__cuda_sm20_div_s64,($__internal_31_$__cuda_sm20_div_u64 - $__internal_30_$__cuda_sm20_div_s64)
$__internal_30_$__cuda_sm20_div_s64:
        /* <DEDUP_REMOVED lines=27> */
[----:B------:R-:W-:Y:S01]  /*2e90*/  IADD3 R3, P0, RZ, -R2, RZ ;  /* 0x80000002ff037210 */ /* 0x000fe20007f1e0ff */
[----:B------:R-:W-:Y:S01]  /*2ea0*/  IMAD.X R8, RZ, RZ, ~R25, P4 ;  /* 0x000000ffff087224 */ /* 0x000fe200020e0e19 */
[----:B------:R-:W-:Y:S01]  /*2eb0*/  SEL R9, R9, R20, !P3 ;  /* 0x0000001409097207 */ /* 0x000fe20005800000 */
[----:B------:R-:W-:Y:S02]  /*2ec0*/  IMAD R2, R7, UR8, R4 ;  /* 0x0000000807027c24 */ /* 0x000fe4000f8e0204 */
[----:B------:R-:W-:Y:S01]  /*2ed0*/  IMAD.HI.U32 R4, R5, R3, RZ ;  /* 0x0000000305047227 */ /* 0x000fe200078e00ff */
[----:B------:R-:W-:-:S02]  /*2ee0*/  SEL R8, R8, R25, !P3 ;  /* 0x0000001908087207 */ /* 0x000fc40005800000 */
[----:B------:R-:W-:-:S05]  /*2ef0*/  IADD3.X R2, RZ, ~R2, RZ, P0, !PT ;  /* 0x80000002ff027210 */ /* 0x000fca00007fe4ff */
[----:B------:R-:W-:-:S04]  /*2f00*/  IMAD.WIDE.U32 R4, P0, R5, R2, R4 ;  /* 0x0000000205047225 */ /* 0x000fc80007800004 */
[----:B------:R-:W-:Y:S01]  /*2f10*/  IMAD.HI.U32 R5, P1, R7, R3, R4 ;  /* 0x0000000307057227 */ /* 0x000fe20007820004 */
[----:B------:R-:W-:-:S03]  /*2f20*/  HFMA2.MMA R3, -RZ, RZ, 0, 0 ;  /* 0x00000000ff037435 */ /* 0x000fc600000001ff */
[CC--:B------:R-:W-:Y:S02]  /*2f30*/  IMAD R4, R7.reuse, R2.reuse, RZ ;  /* 0x0000000207047224 */ /* 0x0c0fe400078e02ff */
[----:B------:R-:W-:-:S03]  /*2f40*/  IMAD.HI.U32 R2, R7, R2, RZ ;  /* 0x0000000207027227 */ /* 0x000fc600078e00ff */
[----:B------:R-:W-:Y:S02]  /*2f50*/  IADD3 R5, P2, R4, R5, RZ ;  /* 0x0000000504057210 */ /* 0x000fe40007f5e0ff */
        /* <DEDUP_REMOVED lines=15> */
[----:B------:R-:W-:-:S04]  /*3050*/  ISETP.GE.U32.AND P0, PT, R9, UR8, PT ;  /* 0x0000000809007c0c */ /* 0x000fc8000bf06070 */
        /* <DEDUP_REMOVED lines=16> */
[----:B------:R-:W-:Y:S02]  /*3160*/  IADD3 R3, P2, RZ, -R6, RZ ;  /* 0x80000006ff037210 */ /* 0x000fe40007f5e0ff */
[----:B------:R-:W-:Y:S02]  /*3170*/  ISETP.GE.AND P1, PT, R2, RZ, PT ;  /* 0x000000ff0200720c */ /* 0x000fe40003f26270 */
[----:B------:R-:W-:-:S02]  /*3180*/  IADD3.X R2, RZ, ~R7, RZ, P2, !PT ;  /* 0x80000007ff027210 */ /* 0x000fc400017fe4ff */
[----:B------:R-:W-:Y:S02]  /*3190*/  ISETP.NE.U32.AND P0, PT, RZ, UR6, PT ;  /* 0x00000006ff007c0c */ /* 0x000fe4000bf05070 */
[----:B------:R-:W-:Y:S02]  /*31a0*/  SEL R6, R3, R6, !P1 ;  /* 0x0000000603067207 */ /* 0x000fe40004800000 */
[----:B------:R-:W-:Y:S01]  /*31b0*/  SEL R7, R2, R7, !P1 ;  /* 0x0000000702077207 */ /* 0x000fe20004800000 */
[----:B------:R-:W-:Y:S01]  /*31c0*/  IMAD.MOV.U32 R2, RZ, RZ, R0 ;  /* 0x000000ffff027224 */ /* 0x000fe200078e0000 */
[----:B------:R-:W-:Y:S02]  /*31d0*/  MOV R3, 0x0 ;  /* 0x0000000000037802 */ /* 0x000fe40000000f00 */
[----:B------:R-:W-:-:S04]  /*31e0*/  ISETP.NE.AND.EX P0, PT, RZ, UR10, PT, P0 ;  /* 0x0000000aff007c0c */ /* 0x000fc8000bf05300 */
[----:B------:R-:W-:Y:S02]  /*31f0*/  SEL R6, R6, 0xffffffff, P0 ;  /* 0xffffffff06067807 */ /* 0x000fe40000000000 */
[----:B------:R-:W-:Y:S01]  /*3200*/  SEL R7, R7, 0xffffffff, P0 ;  /* 0xffffffff07077807 */ /* 0x000fe20000000000 */
[----:B------:R-:W-:Y:S06]  /*3210*/  RET.REL.NODEC R2 `(_ZN2at6native53_GLOBAL__N__069e5665_20_UpSampleNearest3d_cu_ab8a35b428upsample_nearest3d_out_frameIhXadL_ZNS0_43nearest_neighbor_exact_compute_source_indexEfiiEEEEvPKT_mmmmmmmmPS3_fff) ;  /* 0xffffffcc02787950 */ /* 0x000fec0003c3ffff */
        .weak           $__internal_31_$__cuda_sm20_div_u64
        .type           $__internal_31_$__cuda_sm20_div_u64,@function
        .size           $__internal_31_$__cuda_sm20_div_u64,($__internal_32_$__cuda_sm20_rem_u64 - $__internal_31_$__cuda_sm20_div_u64)
$__internal_31_$__cuda_sm20_div_u64:
        /* <DEDUP_REMOVED lines=48> */
[----:B------:R-:W-:Y:S02]  /*3520*/  IADD3 R9, P2, R10, 0x1, RZ ;  /* 0x000000010a097810 */ /* 0x000fe40007f5e0ff */
[----:B------:R-:W-:Y:S02]  /*3530*/  IADD3 R2, P1, -R7, R12, RZ ;  /* 0x0000000c07027210 */ /* 0x000fe40007f3e1ff */
[----:B------:R-:W-:Y:S01]  /*3540*/  ISETP.GE.U32.AND.EX P0, PT, R14, R5, PT, P0 ;  /* 0x000000050e00720c */ /* 0x000fe20003f06100 */
[----:B------:R-:W-:Y:S01]  /*3550*/  IMAD.X R3, RZ, RZ, R8, P2 ;  /* 0x000000ffff037224 */ /* 0x000fe200010e0608 */
[----:B------:R-:W-:Y:S02]  /*3560*/  IADD3.X R4, ~R5, R14, RZ, P1, !PT ;  /* 0x0000000e05047210 */ /* 0x000fe40000ffe5ff */
[----:B------:R-:W-:-:S02]  /*3570*/  SEL R2, R2, R12, P0 ;  /* 0x0000000c02027207 */ /* 0x000fc40000000000 */
[----:B------:R-:W-:Y:S02]  /*3580*/  SEL R9, R9, R10, P0 ;  /* 0x0000000a09097207 */ /* 0x000fe40000000000 */
[----:B------:R-:W-:Y:S02]  /*3590*/  SEL R4, R4, R14, P0 ;  /* 0x0000000e04047207 */ /* 0x000fe40000000000 */
[----:B------:R-:W-:Y:S02]  /*35a0*/  SEL R8, R3, R8, P0 ;  /* 0x0000000803087207 */ /* 0x000fe40000000000 */
[----:B------:R-:W-:Y:S02]  /*35b0*/  ISETP.GE.U32.AND P0, PT, R2, R7, PT ;  /* 0x000000070200720c */ /* 0x000fe40003f06070 */
[----:B------:R-:W-:Y:S02]  /*35c0*/  IADD3 R2, P2, R9, 0x1, RZ ;  /* 0x0000000109027810 */ /* 0x000fe40007f5e0ff */
[----:B------:R-:W-:-:S02]  /*35d0*/  ISETP.NE.U32.AND P1, PT, R7, RZ, PT ;  /* 0x000000ff0700720c */ /* 0x000fc40003f25070 */
[----:B------:R-:W-:Y:S02]  /*35e0*/  ISETP.GE.U32.AND.EX P0, PT, R4, R5, PT, P0 ;  /* 0x000000050400720c */ /* 0x000fe40003f06100 */
[-C--:B------:R-:W-:Y:S02]  /*35f0*/  IADD3.X R3, RZ, R8.reuse, RZ, P2, !PT ;  /* 0x00000008ff037210 */ /* 0x080fe400017fe4ff */
[----:B------:R-:W-:Y:S02]  /*3600*/  MOV R7, 0x0 ;  /* 0x0000000000077802 */ /* 0x000fe40000000f00 */
[----:B------:R-:W-:Y:S02]  /*3610*/  ISETP.NE.AND.EX P1, PT, R5, RZ, PT, P1 ;  /* 0x000000ff0500720c */ /* 0x000fe40003f25310 */
[----:B------:R-:W-:Y:S02]  /*3620*/  SEL R2, R2, R9, P0 ;  /* 0x0000000902027207 */ /* 0x000fe40000000000 */
[----:B------:R-:W-:-:S02]  /*3630*/  SEL R3, R3, R8, P0 ;  /* 0x0000000803037207 */ /* 0x000fc40000000000 */
[----:B------:R-:W-:Y:S02]  /*3640*/  SEL R2, R2, 0xffffffff, P1 ;  /* 0xffffffff02027807 */ /* 0x000fe40000800000 */
[----:B------:R-:W-:Y:S01]  /*3650*/  SEL R3, R3, 0xffffffff, P1 ;  /* 0xffffffff03037807 */ /* 0x000fe20000800000 */
[----:B------:R-:W-:Y:S06]  /*3660*/  RET.REL.NODEC R6 `(_ZN2at6native53_GLOBAL__N__069e5665_20_UpSampleNearest3d_cu_ab8a35b428upsample_nearest3d_out_frameIhXadL_ZNS0_43nearest_neighbor_exact_compute_source_indexEfiiEEEEvPKT_mmmmmmmmPS3_fff) ;  /* 0xffffffc806647950 */ /* 0x000fec0003c3ffff */
        .weak           $__internal_32_$__cuda_sm20_rem_u64
        .type           $__internal_32_$__cuda_sm20_rem_u64,@function
        .size           $__internal_32_$__cuda_sm20_rem_u64,(.L_x_700 - $__internal_32_$__cuda_sm20_rem_u64)
$__internal_32_$__cuda_sm20_rem_u64:
[----:B------:R-:W-:Y:S01]  /*3670*/  IMAD.MOV.U32 R12, RZ, RZ, R5 ;  /* 0x000000ffff0c7224 */ /* 0x000fe200078e0005 */
[----:B------:R-:W-:-:S05]  /*3680*/  MOV R13, R7 ;  /* 0x00000007000d7202 */ /* 0x000fca0000000f00 */
        /* <DEDUP_REMOVED lines=33> */
[----:B------:R-:W-:-:S04]  /*38a0*/  IMAD.HI.U32 R10, R12, R9, RZ ;  /* 0x000000090c0a7227 */ /* 0x000fc800078e00ff */
[----:B------:R-:W-:-:S04]  /*38b0*/  IMAD.WIDE.U32 R2, R11, R9, R2 ;  /* 0x000000090b027225 */ /* 0x000fc800078e0002 */
[C---:B------:R-:W-:Y:S02]  /*38c0*/  IMAD R11, R12.reuse, R9, RZ ;  /* 0x000000090c0b7224 */ /* 0x040fe400078e02ff */
[----:B------:R-:W-:-:S04]  /*38d0*/  IMAD.HI.U32 R2, P0, R12, R6, R2 ;  /* 0x000000060c027227 */ /* 0x000fc80007800002 */
[----:B------:R-:W-:Y:S01]  /*38e0*/  IMAD.X R10, RZ, RZ, R10, P0 ;  /* 0x000000ffff0a7224 */ /* 0x000fe200000e060a */
[----:B------:R-:W-:-:S04]  /*38f0*/  IADD3 R12, P1, R11, R2, RZ ;  /* 0x000000020b0c7210 */ /* 0x000fc80007f3e0ff */
[----:B------:R-:W-:Y:S01]  /*3900*/  IADD3.X R10, RZ, R10, RZ, P1, !PT ;  /* 0x0000000aff0a7210 */ /* 0x000fe20000ffe4ff */
[----:B------:R-:W-:-:S04]  /*3910*/  IMAD.WIDE.U32 R2, R12, R5, RZ ;  /* 0x000000050c027225 */ /* 0x000fc800078e00ff */
[----:B------:R-:W-:Y:S01]  /*3920*/  IMAD R12, R12, R7, R3 ;  /* 0x000000070c0c7224 */ /* 0x000fe200078e0203 */
[----:B------:R-:W-:-:S03]  /*3930*/  IADD3 R14, P1, -R2, R6, RZ ;  /* 0x00000006020e7210 */ /* 0x000fc60007f3e1ff */
[-C--:B------:R-:W-:Y:S01]  /*3940*/  IMAD R10, R10, R5.reuse, R12 ;  /* 0x000000050a0a7224 */ /* 0x080fe200078e020c */
[----:B------:R-:W-:-:S04]  /*3950*/  ISETP.GE.U32.AND P0, PT, R14, R5, PT ;  /* 0x000000050e00720c */ /* 0x000fc80003f06070 */
[----:B------:R-:W-:Y:S02]  /*3960*/  IADD3.X R10, ~R10, R9, RZ, P1, !PT ;  /* 0x000000090a0a7210 */ /* 0x000fe40000ffe5ff */
[CC--:B------:R-:W-:Y:S02]  /*3970*/  IADD3 R2, P1, -R5.reuse, R14.reuse, RZ ;  /* 0x0000000e05027210 */ /* 0x0c0fe40007f3e1ff */
[C---:B------:R-:W-:Y:S02]  /*3980*/  ISETP.GE.U32.AND.EX P0, PT, R10.reuse, R7, PT, P0 ;  /* 0x000000070a00720c */ /* 0x040fe40003f06100 */
[----:B------:R-:W-:Y:S01]  /*3990*/  MOV R9, 0x0 ;  /* 0x0000000000097802 */ /* 0x000fe20000000f00 */
[----:B------:R-:W-:Y:S01]  /*39a0*/  IMAD.X R6, R10, 0x1, ~R7, P1 ;  /* 0x000000010a067824 */ /* 0x000fe200008e0e07 */
[----:B------:R-:W-:Y:S02]  /*39b0*/  SEL R2, R2, R14, P0 ;  /* 0x0000000e02027207 */ /* 0x000fe40000000000 */
[----:B------:R-:W-:-:S02]  /*39c0*/  ISETP.NE.U32.AND P1, PT, R5, RZ, PT ;  /* 0x000000ff0500720c */ /* 0x000fc40003f25070 */
[----:B------:R-:W-:Y:S02]  /*39d0*/  SEL R6, R6, R10, P0 ;  /* 0x0000000a06067207 */ /* 0x000fe40000000000 */
[----:B------:R-:W-:Y:S02]  /*39e0*/  ISETP.GE.U32.AND P0, PT, R2, R5, PT ;  /* 0x000000050200720c */ /* 0x000fe40003f06070 */
[-C--:B------:R-:W-:Y:S02]  /*39f0*/  IADD3 R5, -R5, R2.reuse, RZ ;  /* 0x0000000205057210 */ /* 0x080fe40007ffe1ff */
[----:B------:R-:W-:Y:S02]  /*3a00*/  ISETP.GE.U32.AND.EX P0, PT, R6, R7, PT, P0 ;  /* 0x000000070600720c */ /* 0x000fe40003f06100 */
[----:B------:R-:W-:Y:S02]  /*3a10*/  ISETP.NE.AND.EX P1, PT, R7, RZ, PT, P1 ;  /* 0x000000ff0700720c */ /* 0x000fe40003f25310 */
[----:B------:R-:W-:-:S04]  /*3a20*/  SEL R5, R5, R2, P0 ;  /* 0x0000000205057207 */ /* 0x000fc80000000000 */
[----:B------:R-:W-:Y:S01]  /*3a30*/  SEL R5, R5, 0xffffffff, P1 ;  /* 0xffffffff05057807 */ /* 0x000fe20000800000 */
[----:B------:R-:W-:Y:S06]  /*3a40*/  RET.REL.NODEC R8 `(_ZN2at6native53_GLOBAL__N__069e5665_20_UpSampleNearest3d_cu_ab8a35b428upsample_nearest3d_out_frameIhXadL_ZNS0_43nearest_neighbor_exact_compute_source_indexEfiiEEEEvPKT_mmmmmmmmPS3_fff) ;  /* 0xffffffc4086c7950 */ /* 0x000fec0003c3ffff */
.L_x_407:
        /* <DEDUP_REMOVED lines=11> */
.L_x_700:


//--------------------- .text._ZN2at6native53_GLOBAL__N__069e5665_20_UpSampleNearest3d_cu_ab8a35b428upsample_nearest3d_out_frameIN3c108BFloat16EXadL_ZNS0_43nearest_neighbor_exact_compute_source_indexEfiiEEEEvPKT_mmmmmmmmPS5_fff --------------------------
	.section	.text._ZN2at6native53_GLOBAL__N__069e5665_20_UpSampleNearest3d_cu_ab8a35b428upsample_nearest3d_out_frameIN3c108BFloat16EXadL_ZNS0_43nearest_neighbor_exact_compute_source_indexEfiiEEEEvPKT_mmmmmmmmPS5_fff,"ax",@progbits
	.align	128
.text._ZN2at6native53_GLOBAL__N__069e5665_20_UpSampleNearest3d_cu_ab8a35b428upsample_nearest3d_out_frameIN3c108BFloat16EXadL_ZNS0_43nearest_neighbor_exact_compute_source_indexEfiiEEEEvPKT_mmmmmmmmPS5_fff:
        .type           _ZN2at6native53_GLOBAL__N__069e5665_20_UpSampleNearest3d_cu_ab8a35b428upsample_nearest3d_out_frameIN3c108BFloat16EXadL_ZNS0_43nearest_neighbor_exact_compute_source_indexEfiiEEEEvPKT_mmmmmmmmPS5_fff,@function
        .size           _ZN2at6native53_GLOBAL__N__069e5665_20_UpSampleNearest3d_cu_ab8a35b428upsample_nearest3d_out_frameIN3c108BFloat16EXadL_ZNS0_43nearest_neighbor_exact_compute_source_indexEfiiEEEEvPKT_mmmmmmmmPS5_fff,(.L_x_704 - _ZN2at6native53_GLOBAL__N__069e5665_20_UpSampleNearest3d_cu_ab8a35b428upsample_nearest3d_out_frameIN3c108BFloat16EXadL_ZNS0_43nearest_neighbor_exact_compute_source_indexEfiiEEEEvPKT_mmmmmmmmPS5_fff)
        .other          _ZN2at6native53_GLOBAL__N__069e5665_20_UpSampleNearest3d_cu_ab8a35b428upsample_nearest3d_out_frameIN3c108BFloat16EXadL_ZNS0_43nearest_neighbor_exact_compute_source_indexEfiiEEEEvPKT_mmmmmmmmPS5_fff,@"STO_CUDA_ENTRY STV_DEFAULT"
_ZN2at6native53_GLOBAL__N__069e5665_20_UpSampleNearest3d_cu_ab8a35b428upsample_nearest3d_out_frameIN3c108BFloat16EXadL_ZNS0_43nearest_neighbor_exact_compute_source_indexEfiiEEEEvPKT_mmmmmmmmPS5_fff:
        /* <DEDUP_REMOVED lines=26> */
[----:B------:R-:W-:Y:S01]  /*01a0*/  IMAD.MOV.U32 R17, RZ, RZ, R15 ;  /* 0x000000ffff117224 */ /* 0x000fe200078e000f */
[----:B------:R-:W-:Y:S01]  /*01b0*/  UIMAD.WIDE.U32 UR6, UR10, UR8, URZ ;  /* 0x000000080a0672a5 */ /* 0x000fe2000f8e003f */
[----:B------:R-:W-:Y:S01]  /*01c0*/  BSSY B0, `(.L_x_408) ;  /* 0x0000021000007945 */ /* 0x000fe20003800000 */
[----:B------:R-:W-:Y:S01]  /*01d0*/  UIMAD UR4, UR9, UR10, UR4 ;  /* 0x0000000a090472a4 */ /* 0x000fe2000f8e0204 */
[----:B------:R-:W-:-:S03]  /*01e0*/  ULDC.64 UR16, c[0x0][0x208] ;  /* 0x0000820000107ab9 */ /* 0x000fc60000000a00 */
        /* <DEDUP_REMOVED lines=9> */
[----:B------:R-:W-:Y:S05]  /*0280*/  CALL.REL.NOINC `($__internal_33_$__cuda_sm20_div_s64) ;  /* 0x0000002c00a07944 */ /* 0x000fea0003c00000 */
[----:B------:R-:W-:Y:S05]  /*0290*/  BRA `(.L_x_410) ;  /* 0x00000000004c7947 */ /* 0x000fea0003800000 */
.L_x_409:
        /* <DEDUP_REMOVED lines=8> */
[----:B------:R-:W-:-:S04]  /*0320*/  IMAD.HI.U32 R3, R3, R5, R2 ;  /* 0x0000000503037227 */ /* 0x000fc800078e0002 */
[----:B------:R-:W-:Y:S02]  /*0330*/  IMAD.MOV.U32 R5, RZ, RZ, RZ ;  /* 0x000000ffff057224 */ /* 0x000fe400078e00ff */
        /* <DEDUP_REMOVED lines=9> */
.L_x_410:
[----:B------:R-:W-:Y:S05]  /*03d0*/  BSYNC B0 ;  /* 0x0000000000007941 */ /* 0x000fea0003800000 */
.L_x_408:
        /* <DEDUP_REMOVED lines=10> */
[----:B------:R-:W-:Y:S05]  /*0480*/  CALL.REL.NOINC `($__internal_35_$__cuda_sm20_rem_u64) ;  /* 0x0000003400807944 */ /* 0x000fea0003c00000 */
[----:B------:R-:W-:Y:S01]  /*0490*/  IMAD.MOV.U32 R0, RZ, RZ, R4 ;  /* 0x000000ffff007224 */ /* 0x000fe200078e0004 */
[----:B------:R-:W-:Y:S06]  /*04a0*/  BRA `(.L_x_413) ;  /* 0x0000000000487947 */ /* 0x000fec0003800000 */
.L_x_412:
        /* <DEDUP_REMOVED lines=18> */
.L_x_413:
[----:B------:R-:W-:Y:S05]  /*05d0*/  BSYNC B0 ;  /* 0x0000000000007941 */ /* 0x000fea0003800000 */
.L_x_411:
        /* <DEDUP_REMOVED lines=11> */
[----:B------:R-:W-:Y:S05]  /*0690*/  CALL.REL.NOINC `($__internal_34_$__cuda_sm20_div_u64) ;  /* 0x0000002c00ec7944 */ /* 0x000fea0003c00000 */
[----:B------:R-:W-:Y:S02]  /*06a0*/  IMAD.MOV.U32 R2, RZ, RZ, R4 ;  /* 0x000000ffff027224 */ /* 0x000fe400078e0004 */
[----:B------:R-:W-:Y:S01]  /*06b0*/  IMAD.MOV.U32 R3, RZ, RZ, R5 ;  /* 0x000000ffff037224 */ /* 0x000fe200078e0005 */
[----:B------:R-:W-:Y:S06]  /*06c0*/  BRA `(.L_x_416) ;  /* 0x0000000000507947 */ /* 0x000fec0003800000 */
.L_x_415:
        /* <DEDUP_REMOVED lines=16> */
[----:B------:R-:W-:Y:S01]  /*07d0*/  ISETP.GE.U32.AND P1, PT, R3, UR7, PT ;  /* 0x0000000703007c0c */ /* 0x000fe2000bf26070 */
[----:B------:R-:W-:-:S12]  /*07e0*/  IMAD.MOV.U32 R3, RZ, RZ, RZ ;  /* 0x000000ffff037224 */ /* 0x000fd800078e00ff */
[----:B------:R-:W-:Y:S02]  /*07f0*/  @P1 IADD3 R2, R2, 0x1, RZ ;  /* 0x0000000102021810 */ /* 0x000fe40007ffe0ff */
[----:B------:R-:W-:-:S07]  /*0800*/  @!P2 LOP3.LUT R2, RZ, UR7, RZ, 0x33, !PT ;  /* 0x00000007ff02ac12 */ /* 0x000fce000f8e33ff */
.L_x_416:
[----:B------:R-:W-:Y:S05]  /*0810*/  BSYNC B0 ;  /* 0x0000000000007941 */ /* 0x000fea0003800000 */
.L_x_414:
        /* <DEDUP_REMOVED lines=10> */
[----:B------:R-:W-:Y:S05]  /*08c0*/  CALL.REL.NOINC `($__internal_34_$__cuda_sm20_div_u64) ;  /* 0x0000002c00607944 */ /* 0x000fea0003c00000 */
[----:B------:R-:W-:Y:S05]  /*08d0*/  BRA `(.L_x_419) ;  /* 0x0000000000507947 */ /* 0x000fea0003800000 */
.L_x_418:
        /* <DEDUP_REMOVED lines=12> */
[----:B------:R-:W-:Y:S01]  /*09a0*/  IMAD R2, R5, UR7, R2 ;  /* 0x0000000705027c24 */ /* 0x000fe2000f8e0202 */
[----:B------:R-:W-:-:S04]  /*09b0*/  HFMA2.MMA R5, -RZ, RZ, 0, 0 ;  /* 0x00000000ff057435 */ /* 0x000fc800000001ff */
[----:B------:R-:W-:-:S13]  /*09c0*/  ISETP.GE.U32.AND P0, PT, R2, UR7, PT ;  /* 0x0000000702007c0c */ /* 0x000fda000bf06070 */
[----:B------:R-:W-:Y:S01]  /*09d0*/  @P0 IADD3 R2, R2, -UR7, RZ ;  /* 0x8000000702020c10 */ /* 0x000fe2000fffe0ff */
[----:B------:R-:W-:-:S03]  /*09e0*/  @P0 VIADD R4, R4, 0x1 ;  /* 0x0000000104040836 */ /* 0x000fc60000000000 */
[----:B------:R-:W-:-:S13]  /*09f0*/  ISETP.GE.U32.AND P1, PT, R2, UR7, PT ;  /* 0x0000000702007c0c */ /* 0x000fda000bf26070 */
[----:B------:R-:W-:Y:S01]  /*0a00*/  @P1 VIADD R4, R4, 0x1 ;  /* 0x0000000104041836 */ /* 0x000fe20000000000 */
[----:B------:R-:W-:-:S07]  /*0a10*/  @!P2 LOP3.LUT R4, RZ, UR7, RZ, 0x33, !PT ;  /* 0x00000007ff04ac12 */ /* 0x000fce000f8e33ff */
.L_x_419:
[----:B------:R-:W-:Y:S05]  /*0a20*/  BSYNC B0 ;  /* 0x0000000000007941 */ /* 0x000fea0003800000 */
.L_x_417:
        /* <DEDUP_REMOVED lines=13> */
.L_x_421:
        /* <DEDUP_REMOVED lines=17> */
[----:B------:R-:W-:-:S05]  /*0c10*/  @!P1 LOP3.LUT R4, RZ, UR7, RZ, 0x33, !PT ;  /* 0x00000007ff049c12 */ /* 0x000fca000f8e33ff */
[----:B------:R-:W-:-:S07]  /*0c20*/  IMAD.MOV.U32 R2, RZ, RZ, R4 ;  /* 0x000000ffff027224 */ /* 0x000fce00078e0004 */
.L_x_422:
[----:B------:R-:W-:Y:S05]  /*0c30*/  BSYNC B0 ;  /* 0x0000000000007941 */ /* 0x000fea0003800000 */
.L_x_420:
        /* <DEDUP_REMOVED lines=12> */
[----:B------:R-:W-:Y:S01]  /*0d00*/  IMAD.MOV R3, RZ, RZ, -R4 ;  /* 0x000000ffff037224 */ /* 0x000fe200078e0a04 */
[----:B------:R-:W-:-:S03]  /*0d10*/  ULDC UR7, c[0x0][0x250] ;  /* 0x0000940000077ab9 */ /* 0x000fc60000000800 */
[----:B------:R-:W-:Y:S01]  /*0d20*/  IMAD R3, R3, UR7, R14 ;  /* 0x0000000703037c24 */ /* 0x000fe2000f8e020e */
[----:B------:R-:W-:Y:S06]  /*0d30*/  BRA `(.L_x_425) ;  /* 0x0000000000587947 */ /* 0x000fec0003800000 */
.L_x_424:
[----:B------:R-:W-:Y:S01]  /*0d40*/  ULDC UR7, c[0x0][0x250] ;  /* 0x0000940000077ab9 */ /* 0x000fe20000000800 */
[----:B------:R-:W-:Y:S01]  /*0d50*/  IMAD.MOV.U32 R4, RZ, RZ, RZ ;  /* 0x000000ffff047224 */ /* 0x000fe200078e00ff */
[----:B------:R-:W0:Y:S01]  /*0d60*/  I2F.U32.RP R6, UR7 ;  /* 0x0000000700067d06 */ /* 0x000e220008209000 */
[----:B------:R-:W-:-:S07]  /*0d70*/  ISETP.NE.U32.AND P2, PT, RZ, UR7, PT ;  /* 0x00000007ff007c0c */ /* 0x000fce000bf45070 */
[----:B0-----:R-:W0:Y:S02]  /*0d80*/  MUFU.RCP R6, R6 ;  /* 0x0000000600067308 */ /* 0x001e240000001000 */
[----:B0-----:R-:W-:-:S06]  /*0d90*/  VIADD R5, R6, 0xffffffe ;  /* 0x0ffffffe06057836 */ /* 0x001fcc0000000000 */
[----:B------:R-:W0:Y:S02]  /*0da0*/  F2I.FTZ.U32.TRUNC.NTZ R5, R5 ;  /* 0x0000000500057305 */ /* 0x000e24000021f000 */
[----:B0-----:R-:W-:-:S05]  /*0db0*/  IADD3 R3, RZ, -R5, RZ ;  /* 0x80000005ff037210 */ /* 0x001fca0007ffe0ff */
[----:B------:R-:W-:-:S04]  /*0dc0*/  IMAD R3, R3, UR7, RZ ;  /* 0x0000000703037c24 */ /* 0x000fc8000f8e02ff */
[----:B------:R-:W-:-:S04]  /*0dd0*/  IMAD.HI.U32 R3, R5, R3, R4 ;  /* 0x0000000305037227 */ /* 0x000fc800078e0004 */
[----:B------:R-:W-:Y:S02]  /*0de0*/  IMAD.MOV.U32 R5, RZ, RZ, RZ ;  /* 0x000000ffff057224 */ /* 0x000fe400078e00ff */
        /* <DEDUP_REMOVED lines=11> */
.L_x_425:
[----:B------:R-:W-:Y:S05]  /*0ea0*/  BSYNC B0 ;  /* 0x0000000000007941 */ /* 0x000fea0003800000 */
.L_x_423:
[----:B------:R-:W-:Y:S01]  /*0eb0*/  ULDC.64 UR8, c[0x0][0x230] ;  /* 0x00008c0000087ab9 */ /* 0x000fe20000000a00 */
[----:B------:R-:W-:Y:S01]  /*0ec0*/  ULDC.64 UR12, c[0x0][0x228] ;  /* 0x00008a00000c7ab9 */ /* 0x000fe20000000a00 */
[----:B------:R-:W-:Y:S01]  /*0ed0*/  BSSY B0, `(.L_x_426) ;  /* 0x0000027000007945 */ /* 0x000fe20003800000 */
[----:B------:R-:W-:Y:S02]  /*0ee0*/  UIMAD UR7, UR9, UR12, URZ ;  /* 0x0000000c090772a4 */ /* 0x000fe4000f8e023f */
[----:B------:R-:W-:Y:S02]  /*0ef0*/  UIMAD.WIDE.U32 UR10, UR8, UR12, URZ ;  /* 0x0000000c080a72a5 */ /* 0x000fe4000f8e003f */
[----:B------:R-:W-:-:S03]  /*0f00*/  UIMAD UR7, UR8, UR13, UR7 ;  /* 0x0000000d080772a4 */ /* 0x000fc6000f8e0207 */
[----:B------:R-:W-:Y:S01]  /*0f10*/  ULDC.64 UR12, c[0x0][0x238] ;  /* 0x00008e00000c7ab9 */ /* 0x000fe20000000a00 */
[----:B------:R-:W-:Y:S02]  /*0f20*/  UIADD3 UR7, UR11, UR7, URZ ;  /* 0x000000070b077290 */ /* 0x000fe4000fffe03f */
[----:B------:R-:W-:Y:S01]  /*0f30*/  UIMAD.WIDE.U32 UR8, UR10, UR12, URZ ;  /* 0x0000000c0a0872a5 */ /* 0x000fe2000f8e003f */
[----:B------:R-:W-:Y:S01]  /*0f40*/  ULDC UR11, c[0x0][0x24c] ;  /* 0x00009300000b7ab9 */ /* 0x000fe20000000800 */
[----:B------:R-:W-:Y:S01]  /*0f50*/  UIMAD UR7, UR7, UR12, URZ ;  /* 0x0000000c070772a4 */ /* 0x000fe2000f8e023f */
[----:B------:R-:W-:-:S03]  /*0f60*/  LOP3.LUT R6, R5, UR11, RZ, 0xfc, !PT ;  /* 0x0000000b05067c12 */ /* 0x000fc6000f8efcff */
[----:B------:R-:W-:Y:S01]  /*0f70*/  UIMAD UR7, UR10, UR13, UR7 ;  /* 0x0000000d0a0772a4 */ /* 0x000fe2000f8e0207 */
[----:B------:R-:W-:-:S03]  /*0f80*/  ISETP.NE.U32.AND P0, PT, R6, RZ, PT ;  /* 0x000000ff0600720c */ /* 0x000fc60003f05070 */
[----:B------:R-:W-:-:S10]  /*0f90*/  UIADD3 UR7, UR9, UR7, URZ ;  /* 0x0000000709077290 */ /* 0x000fd4000fffe03f */
[----:B------:R-:W-:Y:S05]  /*0fa0*/  @!P0 BRA `(.L_x_427) ;  /* 0x00000000001c8947 */ /* 0x000fea0003800000 */
[----:B------:R-:W-:Y:S01]  /*0fb0*/  ULDC.64 UR10, c[0x0][0x248] ;  /* 0x00009200000a7ab9 */ /* 0x000fe20000000a00 */
[----:B------:R-:W-:Y:S01]  /*0fc0*/  IMAD.MOV.U32 R11, RZ, RZ, R5 ;  /* 0x000000ffff0b7224 */ /* 0x000fe200078e0005 */
[----:B------:R-:W-:Y:S01]  /*0fd0*/  MOV R5, UR10 ;  /* 0x0000000a00057c02 */ /* 0x000fe20008000f00 */
[----:B------:R-:W-:Y:S01]  /*0fe0*/  IMAD.U32 R9, RZ, RZ, UR11 ;  /* 0x0000000bff097e24 */ /* 0x000fe2000f8e00ff */
[----:B------:R-:W-:-:S07]  /*0ff0*/  MOV R8, 0x1010 ;  /* 0x0000101000087802 */ /* 0x000fce0000000f00 */
[----:B------:R-:W-:Y:S05]  /*1000*/  CALL.REL.NOINC `($__internal_35_$__cuda_sm20_rem_u64) ;  /* 0x0000002800a07944 */ /* 0x000fea0003c00000 */
[----:B------:R-:W-:Y:S05]  /*1010*/  BRA `(.L_x_428) ;  /* 0x0000000000487947 */ /* 0x000fea0003800000 */
.L_x_427:
        /* <DEDUP_REMOVED lines=18> */
.L_x_428:
[----:B------:R-:W-:Y:S05]  /*1140*/  BSYNC B0 ;  /* 0x0000000000007941 */ /* 0x000fea0003800000 */
.L_x_426:
[----:B------:R-:W-:Y:S01]  /*1150*/  I2FP.F32.S32 R2, R2 ;  /* 0x0000000200027245 */ /* 0x000fe20000201400 */
[----:B------:R-:W0:Y:S01]  /*1160*/  LDC R7, c[0x0][0x228] ;  /* 0x00008a00ff077b82 */ /* 0x000e220000000800 */
[----:B------:R-:W-:Y:S01]  /*1170*/  I2FP.F32.S32 R8, R4 ;  /* 0x0000000400087245 */ /* 0x000fe20000201400 */
[----:B------:R-:W-:Y:S01]  /*1180*/  ULDC.64 UR10, c[0x0][0x260] ;  /* 0x00009800000a7ab9 */ /* 0x000fe20000000a00 */
[----:B------:R-:W-:Y:S01]  /*1190*/  I2FP.F32.S32 R10, R3 ;  /* 0x00000003000a7245 */ /* 0x000fe20000201400 */
[----:B------:R-:W-:Y:S01]  /*11a0*/  FADD.FTZ R2, R2, 0.5 ;  /* 0x3f00000002027421 */ /* 0x000fe20000010000 */
[----:B------:R-:W-:Y:S01]  /*11b0*/  SHF.R.S32.HI R21, RZ, 0x1f, R0 ;  /* 0x0000001fff157819 */ /* 0x000fe20000011400 */
[----:B------:R-:W-:Y:S02]  /*11c0*/  FADD.FTZ R8, R8, 0.5 ;  /* 0x3f00000008087421 */ /* 0x000fe40000010000 */
[----:B------:R-:W1:Y:S01]  /*11d0*/  LDC.64 R4, c[0x0][0x230] ;  /* 0x00008c00ff047b82 */ /* 0x000e620000000a00 */
[----:B------:R-:W-:Y:S01]  /*11e0*/  FMUL.FTZ R6, R2, UR10 ;  /* 0x0000000a02067c20 */ /* 0x000fe20008410000 */
[----:B------:R-:W-:Y:S01]  /*11f0*/  FMUL.FTZ R15, R8, UR11 ;  /* 0x0000000b080f7c20 */ /* 0x000fe20008410000 */
[----:B------:R-:W-:Y:S01]  /*1200*/  FADD.FTZ R11, R10, 0.5 ;  /* 0x3f0000000a0b7421 */ /* 0x000fe20000010000 */
[----:B------:R-:W-:Y:S01]  /*1210*/  ULDC UR10, c[0x0][0x268] ;  /* 0x00009a00000a7ab9 */ /* 0x000fe20000000800 */
[----:B------:R-:W-:-:S02]  /*1220*/  IMAD R21, R21, UR8, RZ ;  /* 0x0000000815157c24 */ /* 0x000fc4000f8e02ff */
[----:B------:R-:W0:Y:S01]  /*1230*/  F2I.FTZ.FLOOR.NTZ R6, R6 ;  /* 0x0000000600067305 */ /* 0x000e220000217100 */
[----:B------:R-:W2:Y:S01]  /*1240*/  LDC.64 R18, c[0x0][0x218] ;  /* 0x00008600ff127b82 */ /* 0x000ea20000000a00 */
[----:B------:R-:W-:-:S04]  /*1250*/  IMAD.WIDE.U32 R8, R0, UR8, RZ ;  /* 0x0000000800087c25 */ /* 0x000fc8000f8e00ff */
[----:B------:R-:W-:Y:S01]  /*1260*/  IMAD R21, R0, UR7, R21 ;  /* 0x0000000700157c24 */ /* 0x000fe2000f8e0215 */
[----:B------:R-:W-:Y:S01]  /*1270*/  MOV R22, R8 ;  /* 0x0000000800167202 */ /* 0x000fe20000000f00 */
[----:B------:R-:W1:Y:S01]  /*1280*/  F2I.FTZ.FLOOR.NTZ R15, R15 ;  /* 0x0000000f000f7305 */ /* 0x000e620000217100 */
[----:B------:R-:W3:Y:S01]  /*1290*/  LDC.64 R2, c[0x0][0x238] ;  /* 0x00008e00ff027b82 */ /* 0x000ee20000000a00 */
[----:B------:R-:W-:Y:S01]  /*12a0*/  IMAD.IADD R23, R9, 0x1, R21 ;  /* 0x0000000109177824 */ /* 0x000fe200078e0215 */
[----:B0-----:R-:W-:Y:S01]  /*12b0*/  VIADDMNMX R12, R7, 0xffffffff, R6, PT ;  /* 0xffffffff070c7846 */ /* 0x001fe20003800106 */
[----:B------:R-:W-:Y:S01]  /*12c0*/  FMUL.FTZ R6, R11, UR10 ;  /* 0x0000000a0b067c20 */ /* 0x000fe20008410000 */
[----:B-1----:R-:W-:Y:S02]  /*12d0*/  VIADDMNMX R10, R4, 0xffffffff, R15, PT ;  /* 0xffffffff040a7846 */ /* 0x002fe4000380010f */
[----:B--2---:R-:W-:Y:S02]  /*12e0*/  ISETP.NE.U32.AND P0, PT, R18, RZ, PT ;  /* 0x000000ff1200720c */ /* 0x004fe40003f05070 */
[----:B------:R-:W-:-:S02]  /*12f0*/  SHF.R.S32.HI R15, RZ, 0x1f, R12 ;  /* 0x0000001fff0f7819 */ /* 0x000fc4000001140c */
[----:B------:R-:W-:Y:S02]  /*1300*/  ISETP.NE.AND.EX P0, PT, R19, RZ, PT, P0 ;  /* 0x000000ff1300720c */ /* 0x000fe40003f05300 */
[----:B------:R-:W-:Y:S01]  /*1310*/  SHF.R.S32.HI R11, RZ, 0x1f, R10 ;  /* 0x0000001fff0b7819 */ /* 0x000fe2000001140a */
[-C--:B------:R-:W-:Y:S02]  /*1320*/  IMAD R16, R15, R4.reuse, RZ ;  /* 0x000000040f107224 */ /* 0x080fe400078e02ff */
[----:B------:R0:W1:Y:S02]  /*1330*/  F2I.FTZ.FLOOR.NTZ R15, R6 ;  /* 0x00000006000f7305 */ /* 0x0000640000217100 */
[C---:B------:R-:W-:Y:S02]  /*1340*/  IMAD R9, R12.reuse, R5, R16 ;  /* 0x000000050c097224 */ /* 0x040fe400078e0210 */
[----:B------:R-:W-:-:S04]  /*1350*/  IMAD.WIDE.U32 R20, R12, R4, R10 ;  /* 0x000000040c147225 */ /* 0x000fc800078e000a */
[----:B------:R-:W-:Y:S01]  /*1360*/  IMAD.IADD R9, R21, 0x1, R9 ;  /* 0x0000000115097824 */ /* 0x000fe200078e0209 */
[----:B0--3--:R-:W-:Y:S06]  /*1370*/  @!P0 EXIT ;  /* 0x000000000000894d */ /* 0x009fec0003800000 */
[----:B------:R-:W-:Y:S01]  /*1380*/  IADD3 R6, P1, R18, -0x1, RZ ;  /* 0xffffffff12067810 */ /* 0x000fe20007f3e0ff */
[-C--:B------:R-:W-:Y:S01]  /*1390*/  IMAD R9, R9, R2.reuse, RZ ;  /* 0x0000000209097224 */ /* 0x080fe200078e02ff */
[----:B-1----:R-:W-:Y:S01]  /*13a0*/  VIADDMNMX R8, R2, 0xffffffff, R15, PT ;  /* 0xffffffff02087846 */ /* 0x002fe2000380010f */
[----:B------:R-:W-:Y:S01]  /*13b0*/  IMAD.WIDE.U32 R22, R20, R2, R22 ;  /* 0x0000000214167225 */ /* 0x000fe200078e0016 */
[----:B------:R-:W-:Y:S02]  /*13c0*/  ISETP.GE.U32.AND P0, PT, R6, 0x3, PT ;  /* 0x000000030600780c */ /* 0x000fe40003f06070 */
[----:B------:R-:W-:Y:S01]  /*13d0*/  IADD3.X R19, R19, -0x1, RZ, P1, !PT ;  /* 0xffffffff13137810 */ /* 0x000fe20000ffe4ff */
[----:B------:R-:W-:Y:S01]  /*13e0*/  IMAD R20, R20, R3, R9 ;  /* 0x0000000314147224 */ /* 0x000fe200078e0209 */
[----:B------:R-:W-:Y:S02]  /*13f0*/  SHF.R.S32.HI R9, RZ, 0x1f, R8 ;  /* 0x0000001fff097819 */ /* 0x000fe40000011408 */
[----:B------:R-:W-:-:S02]  /*1400*/  ISETP.GE.U32.AND.EX P0, PT, R19, RZ, PT, P0 ;  /* 0x000000ff1300720c */ /* 0x000fc40003f06100 */
[----:B------:R-:W-:Y:S02]  /*1410*/  IADD3 R16, P1, R8, R22, RZ ;  /* 0x0000001608107210 */ /* 0x000fe40007f3e0ff */
[----:B------:R-:W-:Y:S02]  /*1420*/  LOP3.LUT R6, R18, 0x3, RZ, 0xc0, !PT ;  /* 0x0000000312067812 */ /* 0x000fe400078ec0ff */
[----:B------:R-:W-:-:S07]  /*1430*/  IADD3.X R9, R9, R23, R20, P1, !PT ;  /* 0x0000001709097210 */ /* 0x000fce0000ffe414 */
[----:B------:R-:W-:Y:S05]  /*1440*/  @!P0 BRA `(.L_x_429) ;  /* 0x0000001800348947 */ /* 0x000fea0003800000 */
[----:B------:R-:W-:Y:S01]  /*1450*/  SHF.R.S32.HI R18, RZ, 0x1f, R0 ;  /* 0x0000001fff127819 */ /* 0x000fe20000011400 */
[----:B------:R-:W-:Y:S01]  /*1460*/  ULDC UR13, c[0x0][0x22c] ;  /* 0x00008b00000d7ab9 */ /* 0x000fe20000000800 */
[--C-:B------:R-:W-:Y:S01]  /*1470*/  SHF.R.S32.HI R13, RZ, 0x1f, R12.reuse ;  /* 0x0000001fff0d7819 */ /* 0x100fe2000001140c */
[----:B------:R-:W-:Y:S01]  /*1480*/  ULDC.64 UR14, c[0x0][0x250] ;  /* 0x00009400000e7ab9 */ /* 0x000fe20000000a00 */
[----:B------:R-:W-:Y:S01]  /*1490*/  ULDC.64 UR18, c[0x0][0x248] ;  /* 0x0000920000127ab9 */ /* 0x000fe20000000a00 */
[-C--:B------:R-:W-:Y:S01]  /*14a0*/  IMAD R15, R18, R7.reuse, RZ ;  /* 0x00000007120f7224 */ /* 0x080fe200078e02ff */
[----:B------:R-:W-:Y:S01]  /*14b0*/  UIMAD UR12, UR15, UR18, URZ ;  /* 0x000000120f0c72a4 */ /* 0x000fe2000f8e023f */
[C---:B------:R-:W-:Y:S01]  /*14c0*/  IMAD.WIDE.U32 R12, R0.reuse, R7, R12 ;  /* 0x00000007000c7225 */ /* 0x040fe200078e000c */
[----:B------:R-:W-:Y:S02]  /*14d0*/  UIMAD.WIDE.U32 UR10, UR14, UR18, URZ ;  /* 0x000000120e0a72a5 */ /* 0x000fe4000f8e003f */
[----:B------:R-:W-:Y:S01]  /*14e0*/  UIMAD UR12, UR19, UR14, UR12 ;  /* 0x0000000e130c72a4 */ /* 0x000fe2000f8e020c */
[----:B------:R-:W-:-:S02]  /*14f0*/  IMAD R15, R0, UR13, R15 ;  /* 0x0000000d000f7c24 */ /* 0x000fc4000f8e020f */
[-C--:B------:R-:W-:Y:S01]  /*1500*/  IMAD R0, R3, R4.reuse, RZ ;  /* 0x0000000403007224 */ /* 0x080fe200078e02ff */
[----:B------:R-:W-:Y:S01]  /*1510*/  UIADD3 UR11, UR11, UR12, URZ ;  /* 0x0000000c0b0b7290 */ /* 0x000fe2000fffe03f */
[----:B------:R-:W-:Y:S01]  /*1520*/  IMAD.IADD R13, R13, 0x1, R15 ;  /* 0x000000010d0d7824 */ /* 0x000fe200078e020f */
[----:B------:R-:W-:Y:S01]  /*1530*/  ULDC.64 UR14, c[0x0][0x240] ;  /* 0x00009000000e7ab9 */ /* 0x000fe20000000a00 */
[-C--:B------:R-:W-:Y:S01]  /*1540*/  IMAD.WIDE.U32 R20, R12, R4.reuse, R10 ;  /* 0x000000040c147225 */ /* 0x080fe200078e000a */
[----:B------:R-:W-:Y:S01]  /*1550*/  UIMAD UR11, UR11, UR14, URZ ;  /* 0x0000000e0b0b72a4 */ /* 0x000fe2000f8e023f */
[----:B------:R-:W0:Y:S01]  /*1560*/  LDC.64 R10, c[0x0][0x220] ;  /* 0x00008800ff0a7b82 */ /* 0x000e220000000a00 */
[----:B------:R-:W-:Y:S01]  /*1570*/  ULDC.64 UR18, c[0x0][0x218] ;  /* 0x0000860000127ab9 */ /* 0x000fe20000000a00 */
[----:B------:R-:W-:Y:S01]  /*1580*/  IMAD.WIDE.U32 R18, R2, R4, RZ ;  /* 0x0000000402127225 */ /* 0x000fe200078e00ff */
[----:B------:R-:W-:-:S03]  /*1590*/  IADD3 RZ, P0, R6, -UR18, RZ ;  /* 0x8000001206ff7c10 */ /* 0x000fc6000ff1e0ff */
[----:B------:R-:W-:Y:S02]  /*15a0*/  IMAD R15, R5, R2, R0 ;  /* 0x00000002050f7224 */ /* 0x000fe400078e0200 */
[----:B------:R-:W-:-:S03]  /*15b0*/  IMAD R13, R13, R4, RZ ;  /* 0x000000040d0d7224 */ /* 0x000fc600078e02ff */
[----:B------:R-:W-:Y:S01]  /*15c0*/  IADD3 R0, R19, R15, RZ ;  /* 0x0000000f13007210 */ /* 0x000fe20007ffe0ff */
[----:B------:R-:W-:Y:S02]  /*15d0*/  IMAD R13, R12, R5, R13 ;  /* 0x000000050c0d7224 */ /* 0x000fe400078e020d */
[----:B------:R-:W-:-:S04]  /*15e0*/  IMAD.WIDE.U32 R4, R18, R7, RZ ;  /* 0x0000000712047225 */ /* 0x000fc800078e00ff */
[----:B------:R-:W-:Y:S02]  /*15f0*/  IMAD R19, R0, R7, RZ ;  /* 0x0000000700137224 */ /* 0x000fe400078e02ff */
[----:B------:R-:W-:Y:S02]  /*1600*/  IMAD.IADD R15, R21, 0x1, R13 ;  /* 0x00000001150f7824 */ /* 0x000fe400078e020d */
[----:B------:R-:W-:Y:S01]  /*1610*/  IMAD R7, R18, UR13, R19 ;  /* 0x0000000d12077c24 */ /* 0x000fe2000f8e0213 */
[----:B------:R-:W-:Y:S01]  /*1620*/  UIMAD.WIDE.U32 UR12, UR10, UR14, URZ ;  /* 0x0000000e0a0c72a5 */ /* 0x000fe2000f8e003f */
[----:B------:R-:W-:Y:S01]  /*1630*/  IMAD R15, R15, R2, RZ ;  /* 0x000000020f0f7224 */ /* 0x000fe200078e02ff */
[----:B------:R-:W-:Y:S01]  /*1640*/  UIMAD UR10, UR10, UR15, UR11 ;  /* 0x0000000f0a0a72a4 */ /* 0x000fe2000f8e020b */
[----:B------:R-:W-:Y:S02]  /*1650*/  VIADD R12, R8, 0x1 ;  /* 0x00000001080c7836 */ /* 0x000fe40000000000 */
[----:B------:R-:W-:Y:S01]  /*1660*/  IMAD R15, R20, R3, R15 ;  /* 0x00000003140f7224 */ /* 0x000fe200078e020f */
[----:B------:R-:W-:Y:S01]  /*1670*/  IADD3 R3, R5, R7, RZ ;  /* 0x0000000705037210 */ /* 0x000fe20007ffe0ff */
[----:B------:R-:W-:Y:S01]  /*1680*/  UIADD3 UR10, UR13, UR10, URZ ;  /* 0x0000000a0d0a7290 */ /* 0x000fe2000fffe03f */
[----:B------:R-:W-:Y:S01]  /*1690*/  SHF.R.S32.HI R13, RZ, 0x1f, R12 ;  /* 0x0000001fff0d7819 */ /* 0x000fe2000001140c */
[----:B------:R-:W-:-:S02]  /*16a0*/  ULDC.64 UR14, c[0x0][0x210] ;  /* 0x00008400000e7ab9 */ /* 0x000fc40000000a00 */
[----:B0-----:R-:W-:Y:S02]  /*16b0*/  IMAD R0, R3, R10, RZ ;  /* 0x0000000a03007224 */ /* 0x001fe400078e02ff */
[----:B------:R-:W-:-:S04]  /*16c0*/  IMAD.WIDE.U32 R18, R20, R2, R12 ;  /* 0x0000000214127225 */ /* 0x000fc800078e000c */
[----:B------:R-:W-:Y:S01]  /*16d0*/  IMAD R5, R4, R11, R0 ;  /* 0x0000000b04057224 */ /* 0x000fe200078e0200 */
[----:B------:R-:W-:Y:S01]  /*16e0*/  LEA R20, P1, R18, UR14, 0x1 ;  /* 0x0000000e12147c11 */ /* 0x000fe2000f8208ff */
[----:B------:R-:W-:Y:S02]  /*16f0*/  IMAD.X R0, RZ, RZ, ~UR19, P0 ;  /* 0x80000013ff007e24 */ /* 0x000fe400080e06ff */
[----:B------:R-:W-:Y:S01]  /*1700*/  IMAD.IADD R3, R19, 0x1, R15 ;  /* 0x0000000113037824 */ /* 0x000fe200078e020f */
[----:B------:R-:W-:Y:S01]  /*1710*/  IADD3 R20, P2, R20, -0x2, RZ ;  /* 0xfffffffe14147810 */ /* 0x000fe20007f5e0ff */
[----:B------:R-:W-:Y:S01]  /*1720*/  IMAD.WIDE.U32 R12, R4, R10, RZ ;  /* 0x0000000a040c7225 */ /* 0x000fe200078e00ff */
[----:B------:R-:W-:Y:S02]  /*1730*/  ISETP.GE.AND P0, PT, R0, RZ, PT ;  /* 0x000000ff0000720c */ /* 0x000fe40003f06270 */
[----:B------:R-:W-:Y:S01]  /*1740*/  LEA.HI.X R18, R18, UR15, R3, 0x1, P1 ;  /* 0x0000000f12127c11 */ /* 0x000fe200088f0c03 */
[C---:B------:R-:W-:Y:S01]  /*1750*/  IMAD R4, R10.reuse, UR10, RZ ;  /* 0x0000000a0a047c24 */ /* 0x040fe2000f8e02ff */
[----:B------:R-:W-:Y:S01]  /*1760*/  IADD3 R5, R13, R5, RZ ;  /* 0x000000050d057210 */ /* 0x000fe20007ffe0ff */
[----:B------:R-:W-:Y:S01]  /*1770*/  IMAD.WIDE.U32 R2, R10, UR12, RZ ;  /* 0x0000000c0a027c25 */ /* 0x000fe2000f8e00ff */
[----:B------:R-:W-:Y:S01]  /*1780*/  ULDC.64 UR10, c[0x0][0x258] ;  /* 0x00009600000a7ab9 */ /* 0x000fe20000000a00 */
[----:B------:R-:W-:-:S02]  /*1790*/  IADD3.X R21, R18, -0x1, RZ, P2, !PT ;  /* 0xffffffff12157810 */ /* 0x000fc400017fe4ff */
[----:B------:R-:W-:Y:S01]  /*17a0*/  IMAD R7, R11, UR12, R4 ;  /* 0x0000000c0b077c24 */ /* 0x000fe2000f8e0204 */
[C---:B------:R-:W-:Y:S01]  /*17b0*/  SHF.L.U64.HI R5, R12.reuse, 0x1, R5 ;  /* 0x000000010c057819 */ /* 0x040fe20000010205 */
[----:B------:R-:W-:Y:S01]  /*17c0*/  IMAD.SHL.U32 R4, R12, 0x2, RZ ;  /* 0x000000020c047824 */ /* 0x000fe200078e00ff */
[----:B------:R-:W-:Y:S01]  /*17d0*/  LEA R12, P1, R14, UR10, 0x1 ;  /* 0x0000000a0e0c7c11 */ /* 0x000fe2000f8208ff */
[----:B------:R-:W-:Y:S01]  /*17e0*/  IMAD.IADD R3, R3, 0x1, R7 ;  /* 0x0000000103037824 */ /* 0x000fe200078e0207 */
[----:B------:R-:W-:Y:S01]  /*17f0*/  ULDC UR10, c[0x0][0x218] ;  /* 0x00008600000a7ab9 */ /* 0x000fe20000000800 */
[----:B------:R-:W-:Y:S02]  /*1800*/  SHF.L.U32 R7, R2, 0x1, RZ ;  /* 0x0000000102077819 */ /* 0x000fe400000006ff */
[----:B------:R-:W-:Y:S02]  /*1810*/  LEA.HI.X R13, R14, UR11, R17, 0x1, P1 ;  /* 0x0000000b0e0d7c11 */ /* 0x000fe400088f0c11 */
[----:B------:R-:W-:Y:S01]  /*1820*/  SHF.L.U64.HI R8, R2, 0x1, R3 ;  /* 0x0000000102087819 */ /* 0x000fe20000010203 */
[----:B------:R-:W-:Y:S01]  /*1830*/  VIADD R3, R6, -UR10 ;  /* 0x8000000a06037c36 */ /* 0x000fe20008000000 */
        /* <DEDUP_REMOVED lines=8> */
.L_x_432:
[----:B------:R-:W2:Y:S01]  /*18c0*/  LDG.E.U16 R15, desc[UR16][R20.64] ;  /* 0x00000010140f7981 */ /* 0x000ea2000c1e1500 */
[----:B------:R-:W-:-:S04]  /*18d0*/  IADD3 R18, P1, R20, R4, RZ ;  /* 0x0000000414127210 */ /* 0x000fc80007f3e0ff */
[----:B------:R-:W-:Y:S02]  /*18e0*/  IADD3.X R19, R21, R5, RZ, P1, !PT ;  /* 0x0000000515137210 */ /* 0x000fe40000ffe4ff */
[----:B------:R-:W-:Y:S01]  /*18f0*/  IADD3 R22, P1, R12, R7, RZ ;  /* 0x000000070c167210 */ /* 0x000fe20007f3e0ff */
[----:B--2---:R0:W-:Y:S04]  /*1900*/  STG.E.U16 desc[UR16][R12.64], R15 ;  /* 0x0000000f0c007986 */ /* 0x0041e8000c101510 */
[----:B------:R-:W2:Y:S01]  /*1910*/  LDG.E.U16 R29, desc[UR16][R18.64] ;  /* 0x00000010121d7981 */ /* 0x000ea2000c1e1500 */
[----:B------:R-:W-:Y:S01]  /*1920*/  IADD3 R24, P2, R18, R4, RZ ;  /* 0x0000000412187210 */ /* 0x000fe20007f5e0ff */
[----:B------:R-:W-:-:S03]  /*1930*/  IMAD.X R23, R13, 0x1, R8, P1 ;  /* 0x000000010d177824 */ /* 0x000fc600008e0608 */
[----:B------:R-:W-:Y:S02]  /*1940*/  IADD3.X R25, R19, R5, RZ, P2, !PT ;  /* 0x0000000513197210 */ /* 0x000fe400017fe4ff */
[----:B------:R-:W-:Y:S01]  /*1950*/  IADD3 R20, P1, R22, R7, RZ ;  /* 0x0000000716147210 */ /* 0x000fe20007f3e0ff */
[----:B--2---:R1:W-:Y:S04]  /*1960*/  STG.E.U16 desc[UR16][R22.64], R29 ;  /* 0x0000001d16007986 */ /* 0x0043e8000c101510 */
[----:B------:R-:W2:Y:S01]  /*1970*/  LDG.E.U16 R2, desc[UR16][R24.64] ;  /* 0x0000001018027981 */ /* 0x000ea2000c1e1500 */
[----:B------:R-:W-:Y:S01]  /*1980*/  IADD3 R26, P2, R24, R4, RZ ;  /* 0x00000004181a7210 */ /* 0x000fe20007f5e0ff */
[----:B------:R-:W-:-:S03]  /*1990*/  IMAD.X R21, R23, 0x1, R8, P1 ;  /* 0x0000000117157824 */ /* 0x000fc600008e0608 */
[----:B------:R-:W-:Y:S02]  /*19a0*/  IADD3.X R27, R25, R5, RZ, P2, !PT ;  /* 0x00000005191b7210 */ /* 0x000fe400017fe4ff */
[----:B0-----:R-:W-:Y:S01]  /*19b0*/  IADD3 R12, P2, R20, R7, RZ ;  /* 0x00000007140c7210 */ /* 0x001fe20007f5e0ff */
[----:B--2---:R0:W-:Y:S04]  /*19c0*/  STG.E.U16 desc[UR16][R20.64], R2 ;  /* 0x0000000214007986 */ /* 0x0041e8000c101510 */
[----:B------:R-:W2:Y:S01]  /*19d0*/  LDG.E.U16 R15, desc[UR16][R26.64] ;  /* 0x000000101a0f7981 */ /* 0x000ea2000c1e1500 */
[----:B------:R-:W-:Y:S01]  /*19e0*/  IADD3 R18, P1, R26, R4, RZ ;  /* 0x000000041a127210 */ /* 0x000fe20007f3e0ff */
[----:B------:R-:W-:-:S03]  /*19f0*/  IMAD.X R13, R21, 0x1, R8, P2 ;  /* 0x00000001150d7824 */ /* 0x000fc600010e0608 */
[----:B------:R-:W-:Y:S02]  /*1a00*/  IADD3.X R19, R27, R5, RZ, P1, !PT ;  /* 0x000000051b137210 */ /* 0x000fe40000ffe4ff */
[----:B-1----:R-:W-:Y:S01]  /*1a10*/  IADD3 R22, P1, R12, R7, RZ ;  /* 0x000000070c167210 */ /* 0x002fe20007f3e0ff */
        /* <DEDUP_REMOVED lines=47> */
[----:B------:R-:W-:Y:S01]  /*1d10*/  IADD3 R28, P1, R20, R7, RZ ;  /* 0x00000007141c7210 */ /* 0x000fe20007f3e0ff */
[----:B--2---:R2:W-:Y:S04]  /*1d20*/  STG.E.U16 desc[UR16][R20.64], R2 ;  /* 0x0000000214007986 */ /* 0x0045e8000c101510 */
[----:B-1----:R-:W3:Y:S01]  /*1d30*/  LDG.E.U16 R15, desc[UR16][R26.64] ;  /* 0x000000101a0f7981 */ /* 0x002ee2000c1e1500 */
[----:B0-----:R-:W-:Y:S01]  /*1d40*/  IADD3 R22, P2, R26, R4, RZ ;  /* 0x000000041a167210 */ /* 0x001fe20007f5e0ff */
[----:B------:R-:W-:-:S03]  /*1d50*/  IMAD.X R29, R21, 0x1, R8, P1 ;  /* 0x00000001151d7824 */ /* 0x000fc600008e0608 */
[----:B------:R-:W-:Y:S02]  /*1d60*/  IADD3.X R23, R27, R5, RZ, P2, !PT ;  /* 0x000000051b177210 */ /* 0x000fe400017fe4ff */
[----:B------:R-:W-:Y:S01]  /*1d70*/  IADD3 R24, P1, R28, R7, RZ ;  /* 0x000000071c187210 */ /* 0x000fe20007f3e0ff */
[----:B---3--:R0:W-:Y:S04]  /*1d80*/  STG.E.U16 desc[UR16][R28.64], R15 ;  /* 0x0000000f1c007986 */ /* 0x0081e8000c101510 */
[----:B------:R-:W3:Y:S01]  /*1d90*/  LDG.E.U16 R6, desc[UR16][R22.64] ;  /* 0x0000001016067981 */ /* 0x000ee2000c1e1500 */
[----:B--2---:R-:W-:Y:S01]  /*1da0*/  IADD3 R20, P2, R22, R4, RZ ;  /* 0x0000000416147210 */ /* 0x004fe20007f5e0ff */
[----:B------:R-:W-:-:S03]  /*1db0*/  IMAD.X R25, R29, 0x1, R8, P1 ;  /* 0x000000011d197824 */ /* 0x000fc600008e0608 */
[----:B------:R-:W-:Y:S02]  /*1dc0*/  IADD3.X R21, R23, R5, RZ, P2, !PT ;  /* 0x0000000517157210 */ /* 0x000fe400017fe4ff */
[----:B------:R-:W-:Y:S01]  /*1dd0*/  IADD3 R12, P1, R24, R7, RZ ;  /* 0x00000007180c7210 */ /* 0x000fe20007f3e0ff */
[----:B---3--:R1:W-:Y:S04]  /*1de0*/  STG.E.U16 desc[UR16][R24.64], R6 ;  /* 0x0000000618007986 */ /* 0x0083e8000c101510 */
[----:B------:R2:W3:Y:S01]  /*1df0*/  LDG.E.U16 R27, desc[UR16][R20.64] ;  /* 0x00000010141b7981 */ /* 0x0004e2000c1e1500 */
[----:B------:R-:W-:Y:S01]  /*1e00*/  IADD3 R18, P2, R20, R4, RZ ;  /* 0x0000000414127210 */ /* 0x000fe20007f5e0ff */
[----:B------:R-:W-:-:S03]  /*1e10*/  IMAD.X R13, R25, 0x1, R8, P1 ;  /* 0x00000001190d7824 */ /* 0x000fc600008e0608 */
[----:B------:R-:W-:Y:S01]  /*1e20*/  IADD3.X R19, R21, R5, RZ, P2, !PT ;  /* 0x0000000515137210 */ /* 0x000fe200017fe4ff */
[C---:B------:R-:W-:Y:S01]  /*1e30*/  IMAD R2, R10.reuse, UR7, RZ ;  /* 0x000000070a027c24 */ /* 0x040fe2000f8e02ff */
[----:B--2---:R-:W-:Y:S01]  /*1e40*/  MOV R21, R9 ;  /* 0x0000000900157202 */ /* 0x004fe20000000f00 */
[----:B------:R-:W-:Y:S02]  /*1e50*/  IMAD.MOV.U32 R20, RZ, RZ, R16 ;  /* 0x000000ffff147224 */ /* 0x000fe400078e0010 */
[----:B0-----:R-:W-:Y:S02]  /*1e60*/  IMAD.MOV.U32 R15, RZ, RZ, R17 ;  /* 0x000000ffff0f7224 */ /* 0x001fe400078e0011 */
[----:B------:R-:W-:-:S04]  /*1e70*/  IMAD.WIDE.U32 R16, R10, UR8, R20 ;  /* 0x000000080a107c25 */ /* 0x000fc8000f8e0014 */
[----:B------:R-:W-:-:S05]  /*1e80*/  IMAD R9, R11, UR8, R2 ;  /* 0x000000080b097c24 */ /* 0x000fca000f8e0202 */
[----:B------:R-:W-:-:S03]  /*1e90*/  IADD3 R17, R17, R9, RZ ;  /* 0x0000000911117210 */ /* 0x000fc60007ffe0ff */
[----:B------:R-:W-:-:S05]  /*1ea0*/  IMAD.WIDE.U32 R16, R10, UR8, R16 ;  /* 0x000000080a107c25 */ /* 0x000fca000f8e0010 */
[----:B------:R-:W-:Y:S01]  /*1eb0*/  IADD3 R17, R9, R17, RZ ;  /* 0x0000001109117210 */ /* 0x000fe20007ffe0ff */
[C---:B-1----:R-:W-:Y:S02]  /*1ec0*/  IMAD R6, R10.reuse, UR6, RZ ;  /* 0x000000060a067c24 */ /* 0x042fe4000f8e02ff */
[----:B------:R-:W-:-:S05]  /*1ed0*/  IMAD.WIDE.U32 R16, R10, UR8, R16 ;  /* 0x000000080a107c25 */ /* 0x000fca000f8e0010 */
[----:B------:R-:W-:Y:S01]  /*1ee0*/  IADD3 R17, R9, R17, RZ ;  /* 0x0000001109117210 */ /* 0x000fe20007ffe0ff */
[----:B------:R-:W-:-:S04]  /*1ef0*/  IMAD.WIDE.U32 R14, R10, UR4, R14 ;  /* 0x000000040a0e7c25 */ /* 0x000fc8000f8e000e */
[----:B------:R-:W-:Y:S02]  /*1f00*/  IMAD R21, R11, UR4, R6 ;  /* 0x000000040b157c24 */ /* 0x000fe4000f8e0206 */
[----:B------:R-:W-:-:S04]  /*1f10*/  IMAD.WIDE.U32 R16, R10, UR8, R16 ;  /* 0x000000080a107c25 */ /* 0x000fc8000f8e0010 */
[----:B------:R-:W-:Y:S01]  /*1f20*/  IMAD.IADD R15, R15, 0x1, R21 ;  /* 0x000000010f0f7824 */ /* 0x000fe200078e0215 */
[----:B------:R-:W-:Y:S01]  /*1f30*/  IADD3 R17, R9, R17, RZ ;  /* 0x0000001109117210 */ /* 0x000fe20007ffe0ff */
[----:B------:R-:W-:-:S04]  /*1f40*/  IMAD.WIDE.U32 R14, R10, UR4, R14 ;  /* 0x000000040a0e7c25 */ /* 0x000fc8000f8e000e */
[----:B------:R-:W-:Y:S02]  /*1f50*/  IMAD.IADD R15, R21, 0x1, R15 ;  /* 0x00000001150f7824 */ /* 0x000fe400078e020f */
[----:B------:R-:W-:-:S04]  /*1f60*/  IMAD.WIDE.U32 R16, R10, UR8, R16 ;  /* 0x000000080a107c25 */ /* 0x000fc8000f8e0010 */
[----:B------:R-:W-:Y:S01]  /*1f70*/  IMAD.WIDE.U32 R14, R10, UR4, R14 ;  /* 0x000000040a0e7c25 */ /* 0x000fe2000f8e000e */
[----:B------:R-:W-:-:S03]  /*1f80*/  IADD3 R17, R9, R17, RZ ;  /* 0x0000001109117210 */ /* 0x000fc60007ffe0ff */
[----:B------:R-:W-:Y:S02]  /*1f90*/  IMAD.IADD R15, R21, 0x1, R15 ;  /* 0x00000001150f7824 */ /* 0x000fe400078e020f */
[----:B------:R-:W-:-:S04]  /*1fa0*/  IMAD.WIDE.U32 R16, R10, UR8, R16 ;  /* 0x000000080a107c25 */ /* 0x000fc8000f8e0010 */
[----:B------:R-:W-:Y:S01]  /*1fb0*/  IMAD.WIDE.U32 R14, R10, UR4, R14 ;  /* 0x000000040a0e7c25 */ /* 0x000fe2000f8e000e */
[----:B------:R-:W-:-:S03]  /*1fc0*/  IADD3 R17, R9, R17, RZ ;  /* 0x0000001109117210 */ /* 0x000fc60007ffe0ff */
[----:B------:R-:W-:Y:S02]  /*1fd0*/  IMAD.IADD R15, R21, 0x1, R15 ;  /* 0x00000001150f7824 */ /* 0x000fe400078e020f */
[C---:B------:R-:W-:Y:S01]  /*1fe0*/  IMAD.WIDE.U32 R16, R10.reuse, UR8, R16 ;  /* 0x000000080a107c25 */ /* 0x040fe2000f8e0010 */
[----:B---3--:R0:W-:Y:S04]  /*1ff0*/  STG.E.U16 desc[UR16][R12.64], R27 ;  /* 0x0000001b0c007986 */ /* 0x0081e8000c101510 */
[----:B------:R-:W2:Y:S01]  /*2000*/  LDG.E.U16 R23, desc[UR16][R18.64] ;  /* 0x0000001012177981 */ /* 0x000ea2000c1e1500 */
[----:B------:R-:W-:Y:S01]  /*2010*/  IMAD.WIDE.U32 R14, R10, UR4, R14 ;  /* 0x000000040a0e7c25 */ /* 0x000fe2000f8e000e */
[----:B------:R-:W-:Y:S02]  /*2020*/  IADD3 R17, R9, R17, RZ ;  /* 0x0000001109117210 */ /* 0x000fe40007ffe0ff */
[----:B------:R-:W-:Y:S01]  /*2030*/  IADD3 R20, P2, R18, R4, RZ ;  /* 0x0000000412147210 */ /* 0x000fe20007f5e0ff */
[----:B------:R-:W-:-:S02]  /*2040*/  IMAD.IADD R15, R21, 0x1, R15 ;  /* 0x00000001150f7824 */ /* 0x000fc400078e020f */
[----:B------:R-:W-:Y:S01]  /*2050*/  IMAD.WIDE.U32 R16, R10, UR8, R16 ;  /* 0x000000080a107c25 */ /* 0x000fe2000f8e0010 */
[----:B0-----:R-:W-:-:S03]  /*2060*/  IADD3 R12, P1, R12, R7, RZ ;  /* 0x000000070c0c7210 */ /* 0x001fc60007f3e0ff */
[C---:B------:R-:W-:Y:S01]  /*2070*/  IMAD.WIDE.U32 R14, R10.reuse, UR4, R14 ;  /* 0x000000040a0e7c25 */ /* 0x040fe2000f8e000e */
[----:B------:R-:W-:Y:S02]  /*2080*/  IADD3 R17, R9, R17, RZ ;  /* 0x0000001109117210 */ /* 0x000fe40007ffe0ff */
[----:B------:R-:W-:Y:S01]  /*2090*/  IADD3.X R13, R13, R8, RZ, P1, !PT ;  /* 0x000000080d0d7210 */ /* 0x000fe20000ffe4ff */
[----:B------:R-:W-:Y:S01]  /*20a0*/  IMAD.IADD R15, R21, 0x1, R15 ;  /* 0x00000001150f7824 */ /* 0x000fe200078e020f */
[----:B------:R-:W-:Y:S01]  /*20b0*/  IADD3 R3, P1, R3, 0x10, RZ ;  /* 0x0000001003037810 */ /* 0x000fe20007f3e0ff */
        /* <DEDUP_REMOVED lines=24> */
[----:B------:R-:W-:Y:S01]  /*2240*/  IMAD.X R0, RZ, RZ, R0, P1 ;  /* 0x000000ffff007224 */ /* 0x000fe200008e0600 */
[----:B------:R-:W-:Y:S01]  /*2250*/  ISETP.GE.U32.AND P1, PT, R3, -0xc, PT ;  /* 0xfffffff40300780c */ /* 0x000fe20003f26070 */
[----:B------:R-:W-:-:S03]  /*2260*/  IMAD.WIDE.U32 R14, R10, UR4, R14 ;  /* 0x000000040a0e7c25 */ /* 0x000fc6000f8e000e */
[----:B------:R-:W-:Y:S01]  /*2270*/  ISETP.GE.AND.EX P1, PT, R0, -0x1, PT, P1 ;  /* 0xffffffff0000780c */ /* 0x000fe20003f26310 */
[----:B------:R-:W-:Y:S02]  /*2280*/  IMAD.IADD R15, R21, 0x1, R15 ;  /* 0x00000001150f7824 */ /* 0x000fe400078e020f */
[----:B------:R-:W-:-:S04]  /*2290*/  IMAD.WIDE.U32 R16, R10, UR8, R16 ;  /* 0x000000080a107c25 */ /* 0x000fc8000f8e0010 */
[----:B------:R-:W-:-:S04]  /*22a0*/  IMAD.WIDE.U32 R14, R10, UR4, R14 ;  /* 0x000000040a0e7c25 */ /* 0x000fc8000f8e000e */
[----:B------:R-:W-:Y:S02]  /*22b0*/  IMAD.IADD R15, R21, 0x1, R15 ;  /* 0x00000001150f7824 */ /* 0x000fe400078e020f */
[----:B------:R-:W-:Y:S02]  /*22c0*/  IMAD.IADD R17, R9, 0x1, R17 ;  /* 0x0000000109117824 */ /* 0x000fe400078e0211 */
[----:B------:R-:W-:-:S04]  /*22d0*/  IMAD.WIDE.U32 R14, R10, UR4, R14 ;  /* 0x000000040a0e7c25 */ /* 0x000fc8000f8e000e */
[----:B------:R-:W-:Y:S01]  /*22e0*/  IMAD.WIDE.U32 R16, R10, UR8, R16 ;  /* 0x000000080a107c25 */ /* 0x000fe2000f8e0010 */
[----:B------:R-:W-:-:S04]  /*22f0*/  IADD3 R15, R21, R15, RZ ;  /* 0x0000000f150f7210 */ /* 0x000fc80007ffe0ff */
[----:B------:R-:W-:Y:S01]  /*2300*/  IADD3 R9, R9, R17, RZ ;  /* 0x0000001109097210 */ /* 0x000fe20007ffe0ff */
[----:B------:R-:W-:-:S04]  /*2310*/  IMAD.WIDE.U32 R14, R10, UR4, R14 ;  /* 0x000000040a0e7c25 */ /* 0x000fc8000f8e000e */
[----:B------:R-:W-:Y:S01]  /*2320*/  IMAD.IADD R17, R21, 0x1, R15 ;  /* 0x0000000115117824 */ /* 0x000fe200078e020f */
[----:B------:R-:W-:Y:S01]  /*2330*/  IADD3.X R21, R19, R5, RZ, P2, !PT ;  /* 0x0000000513157210 */ /* 0x000fe200017fe4ff */
[----:B--2---:R0:W-:Y:S02]  /*2340*/  STG.E.U16 desc[UR16][R12.64], R23 ;  /* 0x000000170c007986 */ /* 0x0041e4000c101510 */
[----:B0-----:R-:W-:-:S05]  /*2350*/  IADD3 R12, P3, R12, R7, RZ ;  /* 0x000000070c0c7210 */ /* 0x001fca0007f7e0ff */
[----:B------:R-:W-:Y:S01]  /*2360*/  IMAD.X R13, R13, 0x1, R8, P3 ;  /* 0x000000010d0d7824 */ /* 0x000fe200018e0608 */
[----:B------:R-:W-:Y:S07]  /*2370*/  @!P1 BRA `(.L_x_432) ;  /* 0xfffffff400509947 */ /* 0x000fee000383ffff */
.L_x_431:
[----:B------:R-:W-:-:S04]  /*2380*/  IADD3 R2, P2, RZ, -R3, RZ ;  /* 0x80000003ff027210 */ /* 0x000fc80007f5e0ff */
[----:B------:R-:W-:Y:S02]  /*2390*/  ISETP.GT.U32.AND P1, PT, R2, 0x4, PT ;  /* 0x000000040200780c */ /* 0x000fe40003f24070 */
[----:B------:R-:W-:-:S04]  /*23a0*/  IADD3.X R2, RZ, ~R0, RZ, P2, !PT ;  /* 0x80000000ff027210 */ /* 0x000fc800017fe4ff */
[----:B------:R-:W-:-:S13]  /*23b0*/  ISETP.GT.AND.EX P1, PT, R2, RZ, PT, P1 ;  /* 0x000000ff0200720c */ /* 0x000fda0003f24310 */
[----:B------:R-:W-:Y:S05]  /*23c0*/  @!P1 BRA `(.L_x_433) ;  /* 0x0000000400689947 */ /* 0x000fea0003800000 */
[----:B------:R-:W2:Y:S01]  /*23d0*/  LDG.E.U16 R15, desc[UR16][R20.64] ;  /* 0x00000010140f7981 */ /* 0x000ea2000c1e1500 */
[----:B------:R-:W-:-:S05]  /*23e0*/  IADD3 R18, P0, R20, R4, RZ ;  /* 0x0000000414127210 */ /* 0x000fca0007f1e0ff */
[----:B------:R-:W-:Y:S01]  /*23f0*/  IMAD.X R19, R21, 0x1, R5, P0 ;  /* 0x0000000115137824 */ /* 0x000fe200000e0605 */
[----:B------:R-:W-:Y:S01]  /*2400*/  IADD3 R22, P0, R12, R7, RZ ;  /* 0x000000070c167210 */ /* 0x000fe20007f1e0ff */
[----:B--2---:R0:W-:Y:S04]  /*2410*/  STG.E.U16 desc[UR16][R12.64], R15 ;  /* 0x0000000f0c007986 */ /* 0x0041e8000c101510 */
[----:B------:R-:W2:Y:S01]  /*2420*/  LDG.E.U16 R29, desc[UR16][R18.64] ;  /* 0x00000010121d7981 */ /* 0x000ea2000c1e1500 */
[----:B------:R-:W-:Y:S02]  /*2430*/  IADD3 R24, P1, R18, R4, RZ ;  /* 0x0000000412187210 */ /* 0x000fe40007f3e0ff */
[----:B------:R-:W-:-:S03]  /*2440*/  IADD3.X R23, R13, R8, RZ, P0, !PT ;  /* 0x000000080d177210 */ /* 0x000fc600007fe4ff */
[----:B------:R-:W-:Y:S01]  /*2450*/  IMAD.X R25, R19, 0x1, R5, P1 ;  /* 0x0000000113197824 */ /* 0x000fe200008e0605 */
[----:B------:R-:W-:Y:S01]  /*2460*/  IADD3 R20, P0, R22, R7, RZ ;  /* 0x0000000716147210 */ /* 0x000fe20007f1e0ff */
[----:B--2---:R1:W-:Y:S04]  /*2470*/  STG.E.U16 desc[UR16][R22.64], R29 ;  /* 0x0000001d16007986 */ /* 0x0043e8000c101510 */
[----:B------:R-:W2:Y:S01]  /*2480*/  LDG.E.U16 R2, desc[UR16][R24.64] ;  /* 0x0000001018027981 */ /* 0x000ea2000c1e1500 */
[----:B------:R-:W-:Y:S02]  /*2490*/  IADD3 R26, P1, R24, R4, RZ ;  /* 0x00000004181a7210 */ /* 0x000fe40007f3e0ff */
[----:B------:R-:W-:-:S03]  /*24a0*/  IADD3.X R21, R23, R8, RZ, P0, !PT ;  /* 0x0000000817157210 */ /* 0x000fc600007fe4ff */
[----:B------:R-:W-:Y:S01]  /*24b0*/  IMAD.X R27, R25, 0x1, R5, P1 ;  /* 0x00000001191b7824 */ /* 0x000fe200008e0605 */
[----:B0-----:R-:W-:Y:S01]  /*24c0*/  IADD3 R12, P1, R20, R7, RZ ;  /* 0x00000007140c7210 */ /* 0x001fe20007f3e0ff */
[----:B--2---:R0:W-:Y:S04]  /*24d0*/  STG.E.U16 desc[UR16][R20.64], R2 ;  /* 0x0000000214007986 */ /* 0x0041e8000c101510 */
[----:B------:R-:W2:Y:S01]  /*24e0*/  LDG.E.U16 R15, desc[UR16][R26.64] ;  /* 0x000000101a0f7981 */ /* 0x000ea2000c1e1500 */
[----:B------:R-:W-:Y:S02]  /*24f0*/  IADD3 R18, P0, R26, R4, RZ ;  /* 0x000000041a127210 */ /* 0x000fe40007f1e0ff */
[----:B------:R-:W-:-:S03]  /*2500*/  IADD3.X R13, R21, R8, RZ, P1, !PT ;  /* 0x00000008150d7210 */ /* 0x000fc60000ffe4ff */
[----:B------:R-:W-:Y:S01]  /*2510*/  IMAD.X R19, R27, 0x1, R5, P0 ;  /* 0x000000011b137824 */ /* 0x000fe200000e0605 */
[----:B-1----:R-:W-:Y:S01]  /*2520*/  IADD3 R22, P0, R12, R7, RZ ;  /* 0x000000070c167210 */ /* 0x002fe20007f1e0ff */
[----:B--2---:R1:W-:Y:S04]  /*2530*/  STG.E.U16 desc[UR16][R12.64], R15 ;  /* 0x0000000f0c007986 */ /* 0x0043e8000c101510 */
[----:B------:R-:W2:Y:S01]  /*2540*/  LDG.E.U16 R29, desc[UR16][R18.64] ;  /* 0x00000010121d7981 */ /* 0x000ea2000c1e1500 */
[----:B------:R-:W-:Y:S02]  /*2550*/  IADD3 R24, P1, R18, R4, RZ ;  /* 0x0000000412187210 */ /* 0x000fe40007f3e0ff */
[----:B------:R-:W-:-:S03]  /*2560*/  IADD3.X R23, R13, R8, RZ, P0, !PT ;  /* 0x000000080d177210 */ /* 0x000fc600007fe4ff */
[----:B------:R-:W-:Y:S01]  /*2570*/  IMAD.X R25, R19, 0x1, R5, P1 ;  /* 0x0000000113197824 */ /* 0x000fe200008e0605 */
[----:B0-----:R-:W-:Y:S01]  /*2580*/  IADD3 R20, P0, R22, R7, RZ ;  /* 0x0000000716147210 */ /* 0x001fe20007f1e0ff */
[----:B--2---:R-:W-:Y:S04]  /*2590*/  STG.E.U16 desc[UR16][R22.64], R29 ;  /* 0x0000001d16007986 */ /* 0x004fe8000c101510 */
[----:B------:R-:W2:Y:S01]  /*25a0*/  LDG.E.U16 R2, desc[UR16][R24.64] ;  /* 0x0000001018027981 */ /* 0x000ea2000c1e1500 */
[----:B------:R-:W-:Y:S02]  /*25b0*/  IADD3 R26, P1, R24, R4, RZ ;  /* 0x00000004181a7210 */ /* 0x000fe40007f3e0ff */
[----:B------:R-:W-:-:S03]  /*25c0*/  IADD3.X R21, R23, R8, RZ, P0, !PT ;  /* 0x0000000817157210 */ /* 0x000fc600007fe4ff */
[----:B------:R-:W-:Y:S01]  /*25d0*/  IMAD.X R27, R25, 0x1, R5, P1 ;  /* 0x00000001191b7824 */ /* 0x000fe200008e0605 */
[----:B------:R-:W-:Y:S01]  /*25e0*/  IADD3 R18, P0, R20, R7, RZ ;  /* 0x0000000714127210 */ /* 0x000fe20007f1e0ff */
[----:B--2---:R0:W-:Y:S04]  /*25f0*/  STG.E.U16 desc[UR16][R20.64], R2 ;  /* 0x0000000214007986 */ /* 0x0041e8000c101510 */
[----:B------:R-:W2:Y:S01]  /*2600*/  LDG.E.U16 R28, desc[UR16][R26.64] ;  /* 0x000000101a1c7981 */ /* 0x000ea2000c1e1500 */
[----:B-1----:R-:W-:Y:S02]  /*2610*/  IADD3 R12, P1, R26, R4, RZ ;  /* 0x000000041a0c7210 */ /* 0x002fe40007f3e0ff */
[----:B------:R-:W-:-:S03]  /*2620*/  IADD3.X R19, R21, R8, RZ, P0, !PT ;  /* 0x0000000815137210 */ /* 0x000fc600007fe4ff */
[----:B------:R-:W-:Y:S01]  /*2630*/  IMAD.X R13, R27, 0x1, R5, P1 ;  /* 0x000000011b0d7824 */ /* 0x000fe200008e0605 */
[----:B------:R-:W-:Y:S01]  /*2640*/  MOV R15, R17 ;  /* 0x00000011000f7202 */ /* 0x000fe20000000f00 */
[C---:B0-----:R-:W-:Y:S01]  /*2650*/  IMAD R2, R10.reuse, UR6, RZ ;  /* 0x000000060a027c24 */ /* 0x041fe2000f8e02ff */
[----:B------:R-:W-:Y:S01]  /*2660*/  MOV R20, R16 ;  /* 0x0000001000147202 */ /* 0x000fe20000000f00 */
[----:B------:R-:W-:-:S04]  /*2670*/  IMAD.WIDE.U32 R14, R10, UR4, R14 ;  /* 0x000000040a0e7c25 */ /* 0x000fc8000f8e000e */
[----:B------:R-:W-:Y:S02]  /*2680*/  IMAD R2, R11, UR4, R2 ;  /* 0x000000040b027c24 */ /* 0x000fe4000f8e0202 */
[----:B------:R-:W-:Y:S02]  /*2690*/  IMAD.MOV.U32 R21, RZ, RZ, R9 ;  /* 0x000000ffff157224 */ /* 0x000fe400078e0009 */
[----:B------:R-:W-:Y:S01]  /*26a0*/  IMAD R22, R10, UR7, RZ ;  /* 0x000000070a167c24 */ /* 0x000fe2000f8e02ff */
[----:B------:R-:W-:Y:S01]  /*26b0*/  IADD3 R15, R2, R15, RZ ;  /* 0x0000000f020f7210 */ /* 0x000fe20007ffe0ff */
[----:B------:R-:W-:-:S04]  /*26c0*/  IMAD.WIDE.U32 R16, R10, UR8, R20 ;  /* 0x000000080a107c25 */ /* 0x000fc8000f8e0014 */
[----:B------:R-:W-:Y:S02]  /*26d0*/  IMAD R9, R11, UR8, R22 ;  /* 0x000000080b097c24 */ /* 0x000fe4000f8e0216 */
[----:B------:R-:W-:-:S04]  /*26e0*/  IMAD.WIDE.U32 R14, R10, UR4, R14 ;  /* 0x000000040a0e7c25 */ /* 0x000fc8000f8e000e */
[----:B------:R-:W-:Y:S01]  /*26f0*/  IMAD.IADD R17, R9, 0x1, R17 ;  /* 0x0000000109117824 */ /* 0x000fe200078e0211 */
[----:B------:R-:W-:Y:S01]  /*2700*/  IADD3 R15, R2, R15, RZ ;  /* 0x0000000f020f7210 */ /* 0x000fe20007ffe0ff */
[----:B--2---:R0:W-:Y:S04]  /*2710*/  STG.E.U16 desc[UR16][R18.64], R28 ;  /* 0x0000001c12007986 */ /* 0x0041e8000c101510 */
[----:B------:R1:W2:Y:S01]  /*2720*/  LDG.E.U16 R6, desc[UR16][R12.64] ;  /* 0x000000100c067981 */ /* 0x0002a2000c1e1500 */
[----:B------:R-:W-:Y:S01]  /*2730*/  IMAD.WIDE.U32 R16, R10, UR8, R16 ;  /* 0x000000080a107c25 */ /* 0x000fe2000f8e0010 */
[----:B------:R-:W-:Y:S02]  /*2740*/  IADD3 R20, P1, R12, R4, RZ ;  /* 0x000000040c147210 */ /* 0x000fe40007f3e0ff */
[----:B------:R-:W-:Y:S01]  /*2750*/  IADD3 R3, P3, R3, 0x8, RZ ;  /* 0x0000000803037810 */ /* 0x000fe20007f7e0ff */
[----:B------:R-:W-:-:S02]  /*2760*/  IMAD.IADD R17, R9, 0x1, R17 ;  /* 0x0000000109117824 */ /* 0x000fc400078e0211 */
[----:B------:R-:W-:Y:S01]  /*2770*/  IMAD.WIDE.U32 R14, R10, UR4, R14 ;  /* 0x000000040a0e7c25 */ /* 0x000fe2000f8e000e */
[----:B0-----:R-:W-:Y:S02]  /*2780*/  IADD3 R18, P0, R18, R7, RZ ;  /* 0x0000000712127210 */ /* 0x001fe40007f1e0ff */
[----:B------:R-:W-:Y:S01]  /*2790*/  IADD3.X R0, RZ, R0, RZ, P3, !PT ;  /* 0x00000000ff007210 */ /* 0x000fe20001ffe4ff */
[----:B------:R-:W-:Y:S01]  /*27a0*/  IMAD.WIDE.U32 R16, R10, UR8, R16 ;  /* 0x000000080a107c25 */ /* 0x000fe2000f8e0010 */
[----:B------:R-:W-:Y:S02]  /*27b0*/  IADD3 R15, R2, R15, RZ ;  /* 0x0000000f020f7210 */ /* 0x000fe40007ffe0ff */
[----:B-1----:R-:W-:Y:S01]  /*27c0*/  IADD3 R12, P2, R18, R7, RZ ;  /* 0x00000007120c7210 */ /* 0x002fe20007f5e0ff */
        /* <DEDUP_REMOVED lines=9> */
[----:B------:R-:W-:Y:S01]  /*2860*/  IMAD.X R19, R19, 0x1, R8, P0 ;  /* 0x0000000113137824 */ /* 0x000fe200000e0608 */
[----:B------:R-:W-:Y:S01]  /*2870*/  PLOP3.LUT P0, PT, PT, PT, PT, 0x8, 0x0 ;  /* 0x000000000000781c */ /* 0x000fe20003f0e170 */
[----:B------:R-:W-:-:S04]  /*2880*/  IMAD.WIDE.U32 R16, R10, UR8, R16 ;  /* 0x000000080a107c25 */ /* 0x000fc8000f8e0010 */
[----:B------:R-:W-:-:S04]  /*2890*/  IMAD.WIDE.U32 R14, R10, UR4, R14 ;  /* 0x000000040a0e7c25 */ /* 0x000fc8000f8e000e */
[----:B------:R-:W-:Y:S01]  /*28a0*/  IMAD.IADD R17, R9, 0x1, R17 ;  /* 0x0000000109117824 */ /* 0x000fe200078e0211 */
[----:B------:R-:W-:Y:S01]  /*28b0*/  IADD3 R15, R2, R15, RZ ;  /* 0x0000000f020f7210 */ /* 0x000fe20007ffe0ff */
[----:B------:R-:W-:Y:S01]  /*28c0*/  IMAD.X R21, R13, 0x1, R5, P1 ;  /* 0x000000010d157824 */ /* 0x000fe200008e0605 */
[----:B------:R-:W-:Y:S01]  /*28d0*/  IADD3.X R13, R19, R8, RZ, P2, !PT ;  /* 0x00000008130d7210 */ /* 0x000fe200017fe4ff */
[----:B------:R-:W-:-:S04]  /*28e0*/  IMAD.WIDE.U32 R16, R10, UR8, R16 ;  /* 0x000000080a107c25 */ /* 0x000fc8000f8e0010 */
[----:B------:R-:W-:Y:S01]  /*28f0*/  IMAD.WIDE.U32 R14, R10, UR4, R14 ;  /* 0x000000040a0e7c25 */ /* 0x000fe2000f8e000e */
[----:B------:R-:W-:-:S03]  /*2900*/  IADD3 R17, R9, R17, RZ ;  /* 0x0000001109117210 */ /* 0x000fc60007ffe0ff */
[----:B------:R-:W-:Y:S02]  /*2910*/  IMAD.IADD R15, R2, 0x1, R15 ;  /* 0x00000001020f7824 */ /* 0x000fe400078e020f */
[----:B------:R-:W-:-:S04]  /*2920*/  IMAD.WIDE.U32 R16, R10, UR8, R16 ;  /* 0x000000080a107c25 */ /* 0x000fc8000f8e0010 */
[----:B------:R-:W-:Y:S01]  /*2930*/  IMAD.WIDE.U32 R14, R10, UR4, R14 ;  /* 0x000000040a0e7c25 */ /* 0x000fe2000f8e000e */
[----:B------:R-:W-:-:S03]  /*2940*/  IADD3 R9, R9, R17, RZ ;  /* 0x0000001109097210 */ /* 0x000fc60007ffe0ff */
[----:B------:R-:W-:Y:S01]  /*2950*/  IMAD.IADD R17, R2, 0x1, R15 ;  /* 0x0000000102117824 */ /* 0x000fe200078e020f */
[----:B--2---:R0:W-:Y:S06]  /*2960*/  STG.E.U16 desc[UR16][R18.64], R6 ;  /* 0x0000000612007986 */ /* 0x0041ec000c101510 */
.L_x_433:
[----:B------:R-:W-:-:S04]  /*2970*/  ISETP.NE.U32.AND P1, PT, R3, RZ, PT ;  /* 0x000000ff0300720c */ /* 0x000fc80003f25070 */
[----:B------:R-:W-:-:S13]  /*2980*/  ISETP.NE.OR.EX P0, PT, R0, RZ, P0, P1 ;  /* 0x000000ff0000720c */ /* 0x000fda0000705710 */
[----:B------:R-:W-:Y:S05]  /*2990*/  @!P0 BRA `(.L_x_429) ;  /* 0x0000000000e08947 */ /* 0x000fea0003800000 */
.L_x_430:
[----:B------:R1:W2:Y:S01]  /*29a0*/  LDG.E.U16 R15, desc[UR16][R20.64] ;  /* 0x00000010140f7981 */ /* 0x0002a2000c1e1500 */
[----:B0-----:R-:W-:-:S05]  /*29b0*/  IADD3 R18, P0, R20, R4, RZ ;  /* 0x0000000414127210 */ /* 0x001fca0007f1e0ff */
[----:B------:R-:W-:Y:S01]  /*29c0*/  IMAD.X R19, R21, 0x1, R5, P0 ;  /* 0x0000000115137824 */ /* 0x000fe200000e0605 */
[----:B-1----:R-:W-:Y:S01]  /*29d0*/  MOV R20, R12 ;  /* 0x0000000c00147202 */ /* 0x002fe20000000f00 */
[----:B------:R-:W-:-:S05]  /*29e0*/  IMAD.MOV.U32 R21, RZ, RZ, R13 ;  /* 0x000000ffff157224 */ /* 0x000fca00078e000d */
[----:B--2---:R-:W-:Y:S04]  /*29f0*/  STG.E.U16 desc[UR16][R20.64], R15 ;  /* 0x0000000f14007986 */ /* 0x004fe8000c101510 */
[----:B------:R-:W2:Y:S01]  /*2a00*/  LDG.E.U16 R2, desc[UR16][R18.64] ;  /* 0x0000001012027981 */ /* 0x000ea2000c1e1500 */
[----:B------:R-:W-:Y:S02]  /*2a10*/  IADD3 R22, P0, R12, R7, RZ ;  /* 0x000000070c167210 */ /* 0x000fe40007f1e0ff */
[----:B------:R-:W-:Y:S02]  /*2a20*/  IADD3 R24, P1, R18, R4, RZ ;  /* 0x0000000412187210 */ /* 0x000fe40007f3e0ff */
[----:B------:R-:W-:-:S03]  /*2a30*/  IADD3.X R23, R13, R8, RZ, P0, !PT ;  /* 0x000000080d177210 */ /* 0x000fc600007fe4ff */
[----:B------:R-:W-:Y:S02]  /*2a40*/  IMAD.X R25, R19, 0x1, R5, P1 ;  /* 0x0000000113197824 */ /* 0x000fe400008e0605 */
[----:B--2---:R0:W-:Y:S04]  /*2a50*/  STG.E.U16 desc[UR16][R22.64], R2 ;  /* 0x0000000216007986 */ /* 0x0041e8000c101510 */
[----:B------:R-:W2:Y:S01]  /*2a60*/  LDG.E.U16 R6, desc[UR16][R24.64] ;  /* 0x0000001018067981 */ /* 0x000ea2000c1e1500 */
[----:B------:R-:W-:Y:S02]  /*2a70*/  IADD3 R26, P0, R22, R7, RZ ;  /* 0x00000007161a7210 */ /* 0x000fe40007f1e0ff */
[----:B------:R-:W-:Y:S02]  /*2a80*/  IADD3 R12, P1, R24, R4, RZ ;  /* 0x00000004180c7210 */ /* 0x000fe40007f3e0ff */
[----:B------:R-:W-:-:S03]  /*2a90*/  IADD3.X R27, R23, R8, RZ, P0, !PT ;  /* 0x00000008171b7210 */ /* 0x000fc600007fe4ff */
[----:B------:R-:W-:Y:S01]  /*2aa0*/  IMAD.X R13, R25, 0x1, R5, P1 ;  /* 0x00000001190d7824 */ /* 0x000fe200008e0605 */
[----:B------:R-:W-:Y:S01]  /*2ab0*/  MOV R18, R16 ;  /* 0x0000001000127202 */ /* 0x000fe20000000f00 */
[----:B------:R-:W-:Y:S01]  /*2ac0*/  IMAD.MOV.U32 R19, RZ, RZ, R9 ;  /* 0x000000ffff137224 */ /* 0x000fe200078e0009 */
[----:B------:R-:W-:Y:S01]  /*2ad0*/  MOV R16, R14 ;  /* 0x0000000e00107202 */ /* 0x000fe20000000f00 */
[C---:B------:R-:W-:Y:S02]  /*2ae0*/  IMAD R14, R10.reuse, UR7, RZ ;  /* 0x000000070a0e7c24 */ /* 0x040fe4000f8e02ff */
[C---:B0-----:R-:W-:Y:S02]  /*2af0*/  IMAD R2, R10.reuse, UR6, RZ ;  /* 0x000000060a027c24 */ /* 0x041fe4000f8e02ff */
[----:B------:R-:W-:-:S04]  /*2b00*/  IMAD.WIDE.U32 R18, R10, UR8, R18 ;  /* 0x000000080a127c25 */ /* 0x000fc8000f8e0012 */
[----:B------:R-:W-:-:S04]  /*2b10*/  IMAD.WIDE.U32 R16, R10, UR4, R16 ;  /* 0x000000040a107c25 */ /* 0x000fc8000f8e0010 */
[C---:B------:R-:W-:Y:S02]  /*2b20*/  IMAD R9, R11.reuse, UR8, R14 ;  /* 0x000000080b097c24 */ /* 0x040fe4000f8e020e */
[----:B------:R-:W-:Y:S01]  /*2b30*/  IMAD R21, R11, UR4, R2 ;  /* 0x000000040b157c24 */ /* 0x000fe2000f8e0202 */
[----:B------:R-:W-:Y:S01]  /*2b40*/  IADD3 R14, P0, R26, R7, RZ ;  /* 0x000000071a0e7210 */ /* 0x000fe20007f1e0ff */
[----:B------:R-:W-:Y:S01]  /*2b50*/  IMAD.IADD R19, R19, 0x1, R9 ;  /* 0x0000000113137824 */ /* 0x000fe200078e0209 */
[----:B--2---:R-:W-:Y:S04]  /*2b60*/  STG.E.U16 desc[UR16][R26.64], R6 ;  /* 0x000000061a007986 */ /* 0x004fe8000c101510 */
[----:B------:R0:W2:Y:S01]  /*2b70*/  LDG.E.U16 R29, desc[UR16][R12.64] ;  /* 0x000000100c1d7981 */ /* 0x0000a2000c1e1500 */
[----:B------:R-:W-:Y:S01]  /*2b80*/  IADD3 R17, R17, R21, RZ ;  /* 0x0000001511117210 */ /* 0x000fe20007ffe0ff */
[----:B------:R-:W-:Y:S01]  /*2b90*/  IMAD.WIDE.U32 R18, R10, UR8, R18 ;  /* 0x000000080a127c25 */ /* 0x000fe2000f8e0012 */
[----:B------:R-:W-:-:S03]  /*2ba0*/  IADD3 R20, P1, R12, R4, RZ ;  /* 0x000000040c147210 */ /* 0x000fc60007f3e0ff */
[----:B------:R-:W-:Y:S01]  /*2bb0*/  IMAD.X R15, R27, 0x1, R8, P0 ;  /* 0x000000011b0f7824 */ /* 0x000fe200000e0608 */
[----:B------:R-:W-:Y:S01]  /*2bc0*/  IADD3 R3, P0, R3, 0x4, RZ ;  /* 0x0000000403037810 */ /* 0x000fe20007f1e0ff */
[----:B------:R-:W-:Y:S01]  /*2bd0*/  IMAD.WIDE.U32 R16, R10, UR4, R16 ;  /* 0x000000040a107c25 */ /* 0x000fe2000f8e0010 */
[----:B0-----:R-:W-:-:S03]  /*2be0*/  IADD3 R12, P2, R14, R7, RZ ;  /* 0x000000070e0c7210 */ /* 0x001fc60007f5e0ff */
[----:B------:R-:W-:Y:S01]  /*2bf0*/  IMAD.IADD R19, R9, 0x1, R19 ;  /* 0x0000000109137824 */ /* 0x000fe200078e0213 */
[----:B------:R-:W-:Y:S02]  /*2c00*/  IADD3.X R0, RZ, R0, RZ, P0, !PT ;  /* 0x00000000ff007210 */ /* 0x000fe400007fe4ff */
[----:B------:R-:W-:Y:S01]  /*2c10*/  IADD3 R17, R21, R17, RZ ;  /* 0x0000001115117210 */ /* 0x000fe20007ffe0ff */
[----:B------:R-:W-:Y:S01]  /*2c20*/  IMAD.WIDE.U32 R18, R10, UR8, R18 ;  /* 0x000000080a127c25 */ /* 0x000fe2000f8e0012 */
[----:B------:R-:W-:-:S03]  /*2c30*/  ISETP.NE.U32.AND P0, PT, R3, RZ, PT ;  /* 0x000000ff0300720c */ /* 0x000fc60003f05070 */
[----:B------:R-:W-:Y:S01]  /*2c40*/  IMAD.WIDE.U32 R16, R10, UR4, R16 ;  /* 0x000000040a107c25 */ /* 0x000fe2000f8e0010 */
[----:B------:R-:W-:Y:S02]  /*2c50*/  ISETP.NE.AND.EX P0, PT, R0, RZ, PT, P0 ;  /* 0x000000ff0000720c */ /* 0x000fe40003f05300 */
[----:B------:R-:W-:Y:S01]  /*2c60*/  IADD3 R19, R9, R19, RZ ;  /* 0x0000001309137210 */ /* 0x000fe20007ffe0ff */
[----:B------:R-:W-:Y:S02]  /*2c70*/  IMAD.IADD R23, R21, 0x1, R17 ;  /* 0x0000000115177824 */ /* 0x000fe400078e0211 */
[----:B------:R-:W-:Y:S02]  /*2c80*/  IMAD.MOV.U32 R22, RZ, RZ, R16 ;  /* 0x000000ffff167224 */ /* 0x000fe400078e0010 */
[----:B------:R-:W-:-:S04]  /*2c90*/  IMAD.WIDE.U32 R16, R10, UR8, R18 ;  /* 0x000000080a107c25 */ /* 0x000fc8000f8e0012 */
[----:B------:R-:W-:Y:S01]  /*2ca0*/  IMAD.WIDE.U32 R18, R10, UR4, R22 ;  /* 0x000000040a127c25 */ /* 0x000fe2000f8e0016 */
[----:B------:R-:W-:-:S03]  /*2cb0*/  IADD3 R9, R9, R17, RZ ;  /* 0x0000001109097210 */ /* 0x000fc60007ffe0ff */
[----:B------:R-:W-:Y:S02]  /*2cc0*/  IMAD.IADD R17, R21, 0x1, R19 ;  /* 0x0000000115117824 */ /* 0x000fe400078e0213 */
[----:B------:R-:W-:Y:S01]  /*2cd0*/  IMAD.X R21, R13, 0x1, R5, P1 ;  /* 0x000000010d157824 */ /* 0x000fe200008e0605 */
[----:B------:R-:W-:Y:S01]  /*2ce0*/  IADD3.X R13, R15, R8, RZ, P2, !PT ;  /* 0x000000080f0d7210 */ /* 0x000fe200017fe4ff */
[----:B--2---:R0:W-:Y:S02]  /*2cf0*/  STG.E.U16 desc[UR16][R14.64], R29 ;  /* 0x0000001d0e007986 */ /* 0x0041e4000c101510 */
[----:B0-----:R-:W-:Y:S01]  /*2d00*/  MOV R14, R18 ;  /* 0x00000012000e7202 */ /* 0x001fe20000000f00 */
[----:B------:R-:W-:Y:S06]  /*2d10*/  @P0 BRA `(.L_x_430) ;  /* 0xfffffffc00200947 */ /* 0x000fec000383ffff */
.L_x_429:
[----:B------:R-:W-:Y:S02]  /*2d20*/  ULDC UR10, c[0x0][0x218] ;  /* 0x00008600000a7ab9 */ /* 0x000fe40000000800 */
[----:B------:R-:W-:-:S06]  /*2d30*/  ULOP3.LUT UR14, UR10, 0x3, URZ, 0xc0, !UPT ;  /* 0x000000030a0e7892 */ /* 0x000fcc000f8ec03f */
[----:B------:R-:W-:-:S04]  /*2d40*/  ISETP.NE.U32.AND P0, PT, RZ, UR14, PT ;  /* 0x0000000eff007c0c */ /* 0x000fc8000bf05070 */
[----:B------:R-:W-:-:S13]  /*2d50*/  ISETP.NE.AND.EX P0, PT, RZ, RZ, PT, P0 ;  /* 0x000000ffff00720c */ /* 0x000fda0003f05300 */
[----:B------:R-:W-:Y:S05]  /*2d60*/  @!P0 EXIT ;  /* 0x000000000000894d */ /* 0x000fea0003800000 */
[----:B------:R-:W-:Y:S01]  /*2d70*/  ULDC.64 UR8, c[0x0][0x238] ;  /* 0x00008e0000087ab9 */ /* 0x000fe20000000a00 */
[----:B------:R-:W-:Y:S01]  /*2d80*/  ULDC.64 UR18, c[0x0][0x230] ;  /* 0x00008c0000127ab9 */ /* 0x000fe20000000a00 */
[----:B------:R-:W-:Y:S01]  /*2d90*/  ULDC.64 UR10, c[0x0][0x250] ;  /* 0x00009400000a7ab9 */ /* 0x000fe20000000a00 */
[----:B------:R-:W-:Y:S01]  /*2da0*/  ULDC.64 UR12, c[0x0][0x248] ;  /* 0x00009200000c7ab9 */ /* 0x000fe20000000a00 */
[----:B------:R-:W-:Y:S01]  /*2db0*/  UIMAD UR6, UR9, UR18, URZ ;  /* 0x00000012090672a4 */ /* 0x000fe2000f8e023f */
[----:B------:R-:W1:Y:S01]  /*2dc0*/  LDC.64 R4, c[0x0][0x220] ;  /* 0x00008800ff047b82 */ /* 0x000e620000000a00 */
[----:B------:R-:W-:Y:S02]  /*2dd0*/  UIMAD UR11, UR11, UR12, URZ ;  /* 0x0000000c0b0b72a4 */ /* 0x000fe4000f8e023f */
[----:B------:R-:W-:Y:S02]  /*2de0*/  UIMAD.WIDE.U32 UR4, UR8, UR18, URZ ;  /* 0x00000012080472a5 */ /* 0x000fe4000f8e003f */
[----:B------:R-:W-:-:S02]  /*2df0*/  UIMAD UR8, UR19, UR8, UR6 ;  /* 0x00000008130872a4 */ /* 0x000fc4000f8e0206 */
[----:B------:R-:W-:Y:S02]  /*2e00*/  UIMAD.WIDE.U32 UR6, UR10, UR12, URZ ;  /* 0x0000000c0a0672a5 */ /* 0x000fe4000f8e003f */
[----:B------:R-:W-:Y:S02]  /*2e10*/  UIMAD UR11, UR13, UR10, UR11 ;  /* 0x0000000a0d0b72a4 */ /* 0x000fe4000f8e020b */
[----:B------:R-:W-:Y:S02]  /*2e20*/  UIADD3 UR8, UR5, UR8, URZ ;  /* 0x0000000805087290 */ /* 0x000fe4000fffe03f */
[----:B------:R-:W-:Y:S01]  /*2e30*/  UIADD3 UR11, UR7, UR11, URZ ;  /* 0x0000000b070b7290 */ /* 0x000fe2000fffe03f */
[----:B------:R-:W-:Y:S01]  /*2e40*/  ULDC.64 UR12, c[0x0][0x240] ;  /* 0x00009000000c7ab9 */ /* 0x000fe20000000a00 */
[----:B------:R-:W-:Y:S02]  /*2e50*/  ULDC UR9, c[0x0][0x228] ;  /* 0x00008a0000097ab9 */ /* 0x000fe40000000800 */
[----:B------:R-:W-:-:S02]  /*2e60*/  UIMAD UR11, UR11, UR12, URZ ;  /* 0x0000000c0b0b72a4 */ /* 0x000fc4000f8e023f */
[----:B------:R-:W-:Y:S01]  /*2e70*/  UIMAD UR5, UR8, UR9, URZ ;  /* 0x00000009080572a4 */ /* 0x000fe2000f8e023f */
[----:B------:R-:W-:Y:S01]  /*2e80*/  ULDC UR10, c[0x0][0x22c] ;  /* 0x00008b00000a7ab9 */ /* 0x000fe20000000800 */
[----:B------:R-:W-:Y:S02]  /*2e90*/  UIMAD.WIDE.U32 UR18, UR4, UR9, URZ ;  /* 0x00000009041272a5 */ /* 0x000fe4000f8e003f */
[----:B------:R-:W-:Y:S02]  /*2ea0*/  UIMAD.WIDE.U32 UR8, UR6, UR12, URZ ;  /* 0x0000000c060872a5 */ /* 0x000fe4000f8e003f */
[----:B------:R-:W-:Y:S02]  /*2eb0*/  UIMAD UR11, UR6, UR13, UR11 ;  /* 0x0000000d060b72a4 */ /* 0x000fe4000f8e020b */
[----:B------:R-:W-:Y:S02]  /*2ec0*/  UIMAD UR5, UR4, UR10, UR5 ;  /* 0x0000000a040572a4 */ /* 0x000fe4000f8e0205 */
[----:B------:R-:W-:-:S02]  /*2ed0*/  UIADD3 UR11, UR9, UR11, URZ ;  /* 0x0000000b090b7290 */ /* 0x000fc4000fffe03f */
[----:B------:R-:W-:Y:S01]  /*2ee0*/  UIADD3 UR5, UR19, UR5, URZ ;  /* 0x0000000513057290 */ /* 0x000fe2000fffe03f */
[----:B------:R-:W-:Y:S01]  /*2ef0*/  ULDC.64 UR6, c[0x0][0x210] ;  /* 0x0000840000067ab9 */ /* 0x000fe20000000a00 */
[----:B------:R-:W-:Y:S02]  /*2f00*/  UIADD3 UR4, UP0, URZ, -UR14, URZ ;  /* 0x8000000e3f047290 */ /* 0x000fe4000ff1e03f */
[C---:B-1----:R-:W-:Y:S01]  /*2f10*/  IMAD R2, R4.reuse, UR11, RZ ;  /* 0x0000000b04027c24 */ /* 0x042fe2000f8e02ff */
[----:B------:R-:W-:Y:S01]  /*2f20*/  ULDC.64 UR10, c[0x0][0x258] ;  /* 0x00009600000a7ab9 */ /* 0x000fe20000000a00 */
[----:B------:R-:W-:Y:S01]  /*2f30*/  IMAD R0, R4, UR5, RZ ;  /* 0x0000000504007c24 */ /* 0x000fe2000f8e02ff */
[----:B------:R-:W-:Y:S01]  /*2f40*/  LEA R13, P0, R16, UR6, 0x1 ;  /* 0x00000006100d7c11 */ /* 0x000fe2000f8008ff */
[C---:B------:R-:W-:Y:S01]  /*2f50*/  IMAD R15, R5.reuse, UR8, R2 ;  /* 0x00000008050f7c24 */ /* 0x040fe2000f8e0202 */
[----:B------:R-:W-:Y:S01]  /*2f60*/  LEA R11, P1, R14, UR10, 0x1 ;  /* 0x0000000a0e0b7c11 */ /* 0x000fe2000f8208ff */
[----:B------:R-:W-:Y:S01]  /*2f70*/  IMAD R7, R5, UR18, R0 ;  /* 0x0000001205077c24 */ /* 0x000fe2000f8e0200 */
[----:B------:R-:W-:Y:S01]  /*2f80*/  LEA.HI.X R16, R16, UR7, R9, 0x1, P0 ;  /* 0x0000000710107c11 */ /* 0x000fe200080f0c09 */
[----:B------:R-:W-:Y:S01]  /*2f90*/  IMAD.WIDE.U32 R2, R4, UR18, RZ ;  /* 0x0000001204027c25 */ /* 0x000fe2000f8e00ff */
[----:B------:R-:W-:Y:S01]  /*2fa0*/  LEA.HI.X R14, R14, UR11, R17, 0x1, P1 ;  /* 0x0000000b0e0e7c11 */ /* 0x000fe200088f0c11 */
[----:B------:R-:W-:-:S02]  /*2fb0*/  UIADD3.X UR5, URZ, -0x1, URZ, UP0, !UPT ;  /* 0xffffffff3f057890 */ /* 0x000fc400087fe43f */
[----:B------:R-:W-:-:S04]  /*2fc0*/  IMAD.WIDE.U32 R4, R4, UR8, RZ ;  /* 0x0000000804047c25 */ /* 0x000fc8000f8e00ff */
[----:B------:R-:W-:Y:S01]  /*2fd0*/  IMAD.IADD R7, R3, 0x1, R7 ;  /* 0x0000000103077824 */ /* 0x000fe200078e0207 */
[----:B0-----:R-:W-:-:S04]  /*2fe0*/  IADD3 R19, R5, R15, RZ ;  /* 0x0000000f05137210 */ /* 0x001fc80007ffe0ff */
[----:B------:R-:W-:Y:S02]  /*2ff0*/  SHF.L.U64.HI R15, R2, 0x1, R7 ;  /* 0x00000001020f7819 */ /* 0x000fe40000010207 */
[----:B------:R-:W-:-:S07]  /*3000*/  SHF.L.U64.HI R19, R4, 0x1, R19 ;  /* 0x0000000104137819 */ /* 0x000fce0000010213 */
.L_x_434:
[----:B0-----:R-:W-:Y:S01]  /*3010*/  IMAD.MOV.U32 R6, RZ, RZ, R13 ;  /* 0x000000ffff067224 */ /* 0x001fe200078e000d */
[----:B------:R-:W-:-:S05]  /*3020*/  MOV R7, R16 ;  /* 0x0000001000077202 */ /* 0x000fca0000000f00 */
[----:B------:R0:W2:Y:S01]  /*3030*/  LDG.E.U16 R9, desc[UR16][R6.64] ;  /* 0x0000001006097981 */ /* 0x0000a2000c1e1500 */
[----:B------:R-:W-:Y:S01]  /*3040*/  UIADD3 UR4, UP0, UR4, 0x1, URZ ;  /* 0x0000000104047890 */ /* 0x000fe2000ff1e03f */
[----:B------:R-:W-:-:S03]  /*3050*/  LEA R13, P1, R2, R13, 0x1 ;  /* 0x0000000d020d7211 */ /* 0x000fc600078208ff */
[----:B------:R-:W-:Y:S02]  /*3060*/  UIADD3.X UR5, URZ, UR5, URZ, UP0, !UPT ;  /* 0x000000053f057290 */ /* 0x000fe400087fe43f */
[----:B------:R-:W-:Y:S01]  /*3070*/  ISETP.NE.U32.AND P0, PT, RZ, UR4, PT ;  /* 0x00000004ff007c0c */ /* 0x000fe2000bf05070 */
[----:B------:R-:W-:Y:S02]  /*3080*/  IMAD.X R16, R16, 0x1, R15, P1 ;  /* 0x0000000110107824 */ /* 0x000fe400008e060f */
[----:B0-----:R-:W-:Y:S01]  /*3090*/  IMAD.MOV.U32 R6, RZ, RZ, R11 ;  /* 0x000000ffff067224 */ /* 0x001fe200078e000b */
[----:B------:R-:W-:Y:S02]  /*30a0*/  MOV R7, R14 ;  /* 0x0000000e00077202 */ /* 0x000fe40000000f00 */
[----:B------:R-:W-:Y:S02]  /*30b0*/  ISETP.NE.AND.EX P0, PT, RZ, UR5, PT, P0 ;  /* 0x00000005ff007c0c */ /* 0x000fe4000bf05300 */
[----:B------:R-:W-:-:S04]  /*30c0*/  LEA R11, P2, R4, R11, 0x1 ;  /* 0x0000000b040b7211 */ /* 0x000fc800078408ff */
[----:B------:R-:W-:Y:S01]  /*30d0*/  IADD3.X R14, R14, R19, RZ, P2, !PT ;  /* 0x000000130e0e7210 */ /* 0x000fe200017fe4ff */
[----:B--2---:R0:W-:Y:S06]  /*30e0*/  STG.E.U16 desc[UR16][R6.64], R9 ;  /* 0x0000000906007986 */ /* 0x0041ec000c101510 */
[----:B------:R-:W-:Y:S05]  /*30f0*/  @P0 BRA `(.L_x_434) ;  /* 0xfffffffc00c40947 */ /* 0x000fea000383ffff */
[----:B------:R-:W-:Y:S05]  /*3100*/  EXIT ;  /* 0x000000000000794d */ /* 0x000fea0003800000 */
        .weak           $__internal_33_$__cuda_sm20_div_s64
        .type           $__internal_33_$__cuda_sm20_div_s64,@function
        .size           $__internal_33_$__cuda_sm20_div_s64,($__internal_34_$__cuda_sm20_div_u64 - $__internal_33_$__cuda_sm20_div_s64)
$__internal_33_$__cuda_sm20_div_s64:
        /* <DEDUP_REMOVED lines=23> */
[----:B------:R-:W-:-:S03]  /*3280*/  IMAD.WIDE.U32 R2, R5, UR8, RZ ;  /* 0x0000000805027c25 */ /* 0x000fc6000f8e00ff */
[----:B------:R-:W-:Y:S01]  /*3290*/  IADD3.X R7, RZ, RZ, R4, P2, P1 ;  /* 0x000000ffff077210 */ /* 0x000fe200017e2404 */
[----:B------:R-:W-:Y:S01]  /*32a0*/  IMAD R4, R5, UR9, R3 ;  /* 0x0000000905047c24 */ /* 0x000fe2000f8e0203 */
[----:B------:R-:W-:Y:S02]  /*32b0*/  IADD3 R9, P0, RZ, -R2, RZ ;  /* 0x80000002ff097210 */ /* 0x000fe40007f1e0ff */
[-C--:B------:R-:W-:Y:S01]  /*32c0*/  IADD3 R3, P4, RZ, -R14.reuse, RZ ;  /* 0x8000000eff037210 */ /* 0x080fe20007f9e0ff */
[----:B------:R-:W-:Y:S02]  /*32d0*/  IMAD R2, R7, UR8, R4 ;  /* 0x0000000807027c24 */ /* 0x000fe4000f8e0204 */
[----:B------:R-:W-:Y:S01]  /*32e0*/  IMAD.HI.U32 R4, R5, R9, RZ ;  /* 0x0000000905047227 */ /* 0x000fe200078e00ff */
[----:B------:R-:W-:Y:S01]  /*32f0*/  SEL R6, R3, R14, !P3 ;  /* 0x0000000e03067207 */ /* 0x000fe20005800000 */
[----:B------:R-:W-:Y:S01]  /*3300*/  HFMA2.MMA R3, -RZ, RZ, 0, 0 ;  /* 0x00000000ff037435 */ /* 0x000fe200000001ff */
[----:B------:R-:W-:Y:S01]  /*3310*/  IADD3.X R8, RZ, ~R17, RZ, P4, !PT ;  /* 0x80000011ff087210 */ /* 0x000fe200027fe4ff */
[----:B------:R-:W-:-:S03]  /*3320*/  IMAD.X R2, RZ, RZ, ~R2, P0 ;  /* 0x000000ffff027224 */ /* 0x000fc600000e0e02 */
[----:B------:R-:W-:Y:S01]  /*3330*/  SEL R8, R8, R17, !P3 ;  /* 0x0000001108087207 */ /* 0x000fe20005800000 */
[----:B------:R-:W-:-:S04]  /*3340*/  IMAD.WIDE.U32 R4, P0, R5, R2, R4 ;  /* 0x0000000205047225 */ /* 0x000fc80007800004 */
[----:B------:R-:W-:-:S04]  /*3350*/  IMAD.HI.U32 R5, P1, R7, R9, R4 ;  /* 0x0000000907057227 */ /* 0x000fc80007820004 */
        /* <DEDUP_REMOVED lines=20> */
[----:B------:R-:W-:-:S04]  /*34a0*/  IADD3 R6, P1, R7, -UR8, RZ ;  /* 0x8000000807067c10 */ /* 0x000fc8000ff3e0ff */
[C---:B------:R-:W-:Y:S02]  /*34b0*/  ISETP.GE.U32.AND.EX P0, PT, R3.reuse, UR9, PT, P0 ;  /* 0x0000000903007c0c */ /* 0x040fe4000bf06100 */
[----:B------:R-:W-:Y:S02]  /*34c0*/  IADD3.X R8, R3, ~UR9, RZ, P1, !PT ;  /* 0x8000000903087c10 */ /* 0x000fe40008ffe4ff */
[----:B------:R-:W-:Y:S02]  /*34d0*/  SEL R6, R6, R7, P0 ;  /* 0x0000000706067207 */ /* 0x000fe40000000000 */
[----:B------:R-:W-:Y:S02]  /*34e0*/  IADD3.X R7, RZ, R4, RZ, P2, !PT ;  /* 0x00000004ff077210 */ /* 0x000fe400017fe4ff */
[----:B------:R-:W-:Y:S02]  /*34f0*/  SEL R8, R8, R3, P0 ;  /* 0x0000000308087207 */ /* 0x000fe40000000000 */
[----:B------:R-:W-:-:S02]  /*3500*/  SEL R3, R2, R5, P0 ;  /* 0x0000000502037207 */ /* 0x000fc40000000000 */
        /* <DEDUP_REMOVED lines=19> */
[----:B------:R-:W-:Y:S06]  /*3640*/  RET.REL.NODEC R2 `(_ZN2at6native53_GLOBAL__N__069e5665_20_UpSampleNearest3d_cu_ab8a35b428upsample_nearest3d_out_frameIN3c108BFloat16EXadL_ZNS0_43nearest_neighbor_exact_compute_source_indexEfiiEEEEvPKT_mmmmmmmmPS5_fff) ;  /* 0xffffffc8026c7950 */ /* 0x000fec0003c3ffff */
        .weak           $__internal_34_$__cuda_sm20_div_u64
        .type           $__internal_34_$__cuda_sm20_div_u64,@function
        .size           $__internal_34_$__cuda_sm20_div_u64,($__internal_35_$__cuda_sm20_rem_u64 - $__internal_34_$__cuda_sm20_div_u64)
$__internal_34_$__cuda_sm20_div_u64:
        /* <DEDUP_REMOVED lines=27> */
[----:B------:R-:W-:Y:S01]  /*3800*/  IMAD.HI.U32 R9, P1, R7, R11, R12 ;  /* 0x0000000b07097227 */ /* 0x000fe2000782000c */
[----:B------:R-:W-:-:S03]  /*3810*/  HFMA2.MMA R11, -RZ, RZ, 0, 0 ;  /* 0x00000000ff0b7435 */ /* 0x000fc600000001ff */
        /* <DEDUP_REMOVED lines=26> */
[----:B------:R-:W-:Y:S01]  /*39c0*/  SEL R10, R10, R7, P0 ;  /* 0x000000070a0a7207 */ /* 0x000fe20000000000 */
[----:B------:R-:W-:Y:S01]  /*39d0*/  IMAD.MOV.U32 R7, RZ, RZ, 0x0 ;  /* 0x00000000ff077424 */ /* 0x000fe200078e00ff */
[----:B------:R-:W-:Y:S02]  /*39e0*/  ISETP.GE.U32.AND P0, PT, R3, R8, PT ;  /* 0x000000080300720c */ /* 0x000fe40003f06070 */
[----:B------:R-:W-:Y:S02]  /*39f0*/  IADD3 R4, P2, R9, 0x1, RZ ;  /* 0x0000000109047810 */ /* 0x000fe40007f5e0ff */
[----:B------:R-:W-:Y:S02]  /*3a00*/  ISETP.NE.U32.AND P1, PT, R8, RZ, PT ;  /* 0x000000ff0800720c */ /* 0x000fe40003f25070 */
[----:B------:R-:W-:-:S02]  /*3a10*/  ISETP.GE.U32.AND.EX P0, PT, R12, R5, PT, P0 ;  /* 0x000000050c00720c */ /* 0x000fc40003f06100 */
[-C--:B------:R-:W-:Y:S02]  /*3a20*/  IADD3.X R3, RZ, R10.reuse, RZ, P2, !PT ;  /* 0x0000000aff037210 */ /* 0x080fe400017fe4ff */
[----:B------:R-:W-:Y:S02]  /*3a30*/  ISETP.NE.AND.EX P1, PT, R5, RZ, PT, P1 ;  /* 0x000000ff0500720c */ /* 0x000fe40003f25310 */
[----:B------:R-:W-:Y:S02]  /*3a40*/  SEL R4, R4, R9, P0 ;  /* 0x0000000904047207 */ /* 0x000fe40000000000 */
[----:B------:R-:W-:Y:S02]  /*3a50*/  SEL R5, R3, R10, P0 ;  /* 0x0000000a03057207 */ /* 0x000fe40000000000 */
[----:B------:R-:W-:Y:S02]  /*3a60*/  SEL R4, R4, 0xffffffff, P1 ;  /* 0xffffffff04047807 */ /* 0x000fe40000800000 */
[----:B------:R-:W-:Y:S01]  /*3a70*/  SEL R5, R5, 0xffffffff, P1 ;  /* 0xffffffff05057807 */ /* 0x000fe20000800000 */
[----:B------:R-:W-:Y:S06]  /*3a80*/  RET.REL.NODEC R6 `(_ZN2at6native53_GLOBAL__N__069e5665_20_UpSampleNearest3d_cu_ab8a35b428upsample_nearest3d_out_frameIN3c108BFloat16EXadL_ZNS0_43nearest_neighbor_exact_compute_source_indexEfiiEEEEvPKT_mmmmmmmmPS5_fff) ;  /* 0xffffffc4065c7950 */ /* 0x000fec0003c3ffff */
        .weak           $__internal_35_$__cuda_sm20_rem_u64
        .type           $__internal_35_$__cuda_sm20_rem_u64,@function
        .size           $__internal_35_$__cuda_sm20_rem_u64,(.L_x_704 - $__internal_35_$__cuda_sm20_rem_u64)
$__internal_35_$__cuda_sm20_rem_u64:
        /* <DEDUP_REMOVED lines=61> */
[----:B------:R-:W-:Y:S06]  /*3e60*/  RET.REL.NODEC R8 `(_ZN2at6native53_GLOBAL__N__069e5665_20_UpSampleNearest3d_cu_ab8a35b428upsample_nearest3d_out_frameIN3c108BFloat16EXadL_ZNS0_43nearest_neighbor_exact_compute_source_indexEfiiEEEEvPKT_mmmmmmmmPS5_fff) ;  /* 0xffffffc008647950 */ /* 0x000fec0003c3ffff */
.L_x_435:
        /* <DEDUP_REMOVED lines=9> */
.L_x_704:


//--------------------- .text._ZN2at6native53_GLOBAL__N__069e5665_20_UpSampleNearest3d_cu_ab8a35b428upsample_nearest3d_out_frameIN3c104HalfEXadL_ZNS0_43nearest_neighbor_exact_compute_source_indexEfiiEEEEvPKT_mmmmmmmmPS5_fff --------------------------
	.section	.text._ZN2at6native53_GLOBAL__N__069e5665_20_UpSampleNearest3d_cu_ab8a35b428upsample_nearest3d_out_frameIN3c104HalfEXadL_ZNS0_43nearest_neighbor_exact_compute_source_indexEfiiEEEEvPKT_mmmmmmmmPS5_fff,"ax",@progbits
	.align	128
.text._ZN2at6native53_GLOBAL__N__069e5665_20_UpSampleNearest3d_cu_ab8a35b428upsample_nearest3d_out_frameIN3c104HalfEXadL_ZNS0_43nearest_neighbor_exact_compute_source_indexEfiiEEEEvPKT_mmmmmmmmPS5_fff:
        .type           _ZN2at6native53_GLOBAL__N__069e5665_20_UpSampleNearest3d_cu_ab8a35b428upsample_nearest3d_out_frameIN3c104HalfEXadL_ZNS0_43nearest_neighbor_exact_compute_source_indexEfiiEEEEvPKT_mmmmmmmmPS5_fff,@function
        .size           _ZN2at6native53_GLOBAL__N__069e5665_20_UpSampleNearest3d_cu_ab8a35b428upsample_nearest3d_out_frameIN3c104HalfEXadL_ZNS0_43nearest_neighbor_exact_compute_source_indexEfiiEEEEvPKT_mmmmmmmmPS5_fff,(.L_x_708 - _ZN2at6native53_GLOBAL__N__069e5665_20_UpSampleNearest3d_cu_ab8a35b428upsample_nearest3d_out_frameIN3c104HalfEXadL_ZNS0_43nearest_neighbor_exact_compute_source_indexEfiiEEEEvPKT_mmmmmmmmPS5_fff)
        .other          _ZN2at6native53_GLOBAL__N__069e5665_20_UpSampleNearest3d_cu_ab8a35b428upsample_nearest3d_out_frameIN3c104HalfEXadL_ZNS0_43nearest_neighbor_exact_compute_source_indexEfiiEEEEvPKT_mmmmmmmmPS5_fff,@"STO_CUDA_ENTRY STV_DEFAULT"
_ZN2at6native53_GLOBAL__N__069e5665_20_UpSampleNearest3d_cu_ab8a35b428upsample_nearest3d_out_frameIN3c104HalfEXadL_ZNS0_43nearest_neighbor_exact_compute_source_indexEfiiEEEEvPKT_mmmmmmmmPS5_fff:
        /* <DEDUP_REMOVED lines=40> */
[----:B------:R-:W-:Y:S05]  /*0280*/  CALL.REL.NOINC `($__internal_36_$__cuda_sm20_div_s64) ;  /* 0x0000002c00a07944 */ /* 0x000fea0003c00000 */
[----:B------:R-:W-:Y:S05]  /*0290*/  BRA `(.L_x_438) ;  /* 0x00000000004c7947 */ /* 0x000fea0003800000 */
.L_x_437:
        /* <DEDUP_REMOVED lines=19> */
.L_x_438:
[----:B------:R-:W-:Y:S05]  /*03d0*/  BSYNC B0 ;  /* 0x0000000000007941 */ /* 0x000fea0003800000 */
.L_x_436:
        /* <DEDUP_REMOVED lines=10> */
[----:B------:R-:W-:Y:S05]  /*0480*/  CALL.REL.NOINC `($__internal_38_$__cuda_sm20_rem_u64) ;  /* 0x0000003400807944 */ /* 0x000fea0003c00000 */
[----:B------:R-:W-:Y:S01]  /*0490*/  IMAD.MOV.U32 R0, RZ, RZ, R4 ;  /* 0x000000ffff007224 */ /* 0x000fe200078e0004 */
[----:B------:R-:W-:Y:S06]  /*04a0*/  BRA `(.L_x_441) ;  /* 0x0000000000487947 */ /* 0x000fec0003800000 */
.L_x_440:
        /* <DEDUP_REMOVED lines=18> */
.L_x_441:
[----:B------:R-:W-:Y:S05]  /*05d0*/  BSYNC B0 ;  /* 0x0000000000007941 */ /* 0x000fea0003800000 */
.L_x_439:
        /* <DEDUP_REMOVED lines=11> */
[----:B------:R-:W-:Y:S05]  /*0690*/  CALL.REL.NOINC `($__internal_37_$__cuda_sm20_div_u64) ;  /* 0x0000002c00ec7944 */ /* 0x000fea0003c00000 */
[----:B------:R-:W-:Y:S02]  /*06a0*/  IMAD.MOV.U32 R2, RZ, RZ, R4 ;  /* 0x000000ffff027224 */ /* 0x000fe400078e0004 */
[----:B------:R-:W-:Y:S01]  /*06b0*/  IMAD.MOV.U32 R3, RZ, RZ, R5 ;  /* 0x000000ffff037224 */ /* 0x000fe200078e0005 */
[----:B------:R-:W-:Y:S06]  /*06c0*/  BRA `(.L_x_444) ;  /* 0x0000000000507947 */ /* 0x000fec0003800000 */
.L_x_443:
        /* <DEDUP_REMOVED lines=20> */
.L_x_444:
[----:B------:R-:W-:Y:S05]  /*0810*/  BSYNC B0 ;  /* 0x0000000000007941 */ /* 0x000fea0003800000 */
.L_x_442:
        /* <DEDUP_REMOVED lines=10> */
[----:B------:R-:W-:Y:S05]  /*08c0*/  CALL.REL.NOINC `($__internal_37_$__cuda_sm20_div_u64) ;  /* 0x0000002c00607944 */ /* 0x000fea0003c00000 */
[----:B------:R-:W-:Y:S05]  /*08d0*/  BRA `(.L_x_447) ;  /* 0x0000000000507947 */ /* 0x000fea0003800000 */
.L_x_446:
        /* <DEDUP_REMOVED lines=20> */
.L_x_447:
[----:B------:R-:W-:Y:S05]  /*0a20*/  BSYNC B0 ;  /* 0x0000000000007941 */ /* 0x000fea0003800000 */
.L_x_445:
        /* <DEDUP_REMOVED lines=13> */
.L_x_449:
        /* <DEDUP_REMOVED lines=19> */
.L_x_450:
[----:B------:R-:W-:Y:S05]  /*0c30*/  BSYNC B0 ;  /* 0x0000000000007941 */ /* 0x000fea0003800000 */
.L_x_448:
        /* <DEDUP_REMOVED lines=12> */
[----:B------:R-:W-:Y:S01]  /*0d00*/  IMAD.MOV R3, RZ, RZ, -R4 ;  /* 0x000000ffff037224 */ /* 0x000fe200078e0a04 */
[----:B------:R-:W-:-:S03]  /*0d10*/  ULDC UR7, c[0x0][0x250] ;  /* 0x0000940000077ab9 */ /* 0x000fc60000000800 */
[----:B------:R-:W-:Y:S01]  /*0d20*/  IMAD R3, R3, UR7, R14 ;  /* 0x0000000703037c24 */ /* 0x000fe2000f8e020e */
[----:B------:R-:W-:Y:S06]  /*0d30*/  BRA `(.L_x_453) ;  /* 0x0000000000587947 */ /* 0x000fec0003800000 */
.L_x_452:
        /* <DEDUP_REMOVED lines=22> */
.L_x_453:
[----:B------:R-:W-:Y:S05]  /*0ea0*/  BSYNC B0 ;  /* 0x0000000000007941 */ /* 0x000fea0003800000 */
.L_x_451:
        /* <DEDUP_REMOVED lines=21> */
[----:B------:R-:W-:Y:S05]  /*1000*/  CALL.REL.NOINC `($__internal_38_$__cuda_sm20_rem_u64) ;  /* 0x0000002800a07944 */ /* 0x000fea0003c00000 */
[----:B------:R-:W-:Y:S05]  /*1010*/  BRA `(.L_x_456) ;  /* 0x0000000000487947 */ /* 0x000fea0003800000 */
.L_x_455:
        /* <DEDUP_REMOVED lines=18> */
.L_x_456:
[----:B------:R-:W-:Y:S05]  /*1140*/  BSYNC B0 ;  /* 0x0000000000007941 */ /* 0x000fea0003800000 */
.L_x_454:
        /* <DEDUP_REMOVED lines=119> */
.L_x_460:
        /* <DEDUP_REMOVED lines=172> */
.L_x_459:
        /* <DEDUP_REMOVED lines=95> */
.L_x_461:
[----:B------:R-:W-:-:S04]  /*2970*/  ISETP.NE.U32.AND P1, PT, R3, RZ, PT ;  /* 0x000000ff0300720c */ /* 0x000fc80003f25070 */
[----:B------:R-:W-:-:S13]  /*2980*/  ISETP.NE.OR.EX P0, PT, R0, RZ, P0, P1 ;  /* 0x000000ff0000720c */ /* 0x000fda0000705710 */
[----:B------:R-:W-:Y:S05]  /*2990*/  @!P0 BRA `(.L_x_457) ;  /* 0x0000000000e08947 */ /* 0x000fea0003800000 */
.L_x_458:
        /* <DEDUP_REMOVED lines=56> */
.L_x_457:
        /* <DEDUP_REMOVED lines=47> */
.L_x_462:
        /* <DEDUP_REMOVED lines=16> */
        .weak           $__internal_36_$__cuda_sm20_div_s64
        .type           $__internal_36_$__cuda_sm20_div_s64,@function
        .size           $__internal_36_$__cuda_sm20_div_s64,($__internal_37_$__cuda_sm20_div_u64 - $__internal_36_$__cuda_sm20_div_s64)
$__internal_36_$__cuda_sm20_div_s64:
        /* <DEDUP_REMOVED lines=83> */
[----:B------:R-:W-:Y:S06]  /*3640*/  RET.REL.NODEC R2 `(_ZN2at6native53_GLOBAL__N__069e5665_20_UpSampleNearest3d_cu_ab8a35b428upsample_nearest3d_out_frameIN3c104HalfEXadL_ZNS0_43nearest_neighbor_exact_compute_source_indexEfiiEEEEvPKT_mmmmmmmmPS5_fff) ;  /* 0xffffffc8026c7950 */ /* 0x000fec0003c3ffff */
        .weak           $__internal_37_$__cuda_sm20_div_u64
        .type           $__internal_37_$__cuda_sm20_div_u64,@function
        .size           $__internal_37_$__cuda_sm20_div_u64,($__internal_38_$__cuda_sm20_rem_u64 - $__internal_37_$__cuda_sm20_div_u64)
$__internal_37_$__cuda_sm20_div_u64:
        /* <DEDUP_REMOVED lines=67> */
[----:B------:R-:W-:Y:S06]  /*3a80*/  RET.REL.NODEC R6 `(_ZN2at6native53_GLOBAL__N__069e5665_20_UpSampleNearest3d_cu_ab8a35b428upsample_nearest3d_out_frameIN3c104HalfEXadL_ZNS0_43nearest_neighbor_exact_compute_source_indexEfiiEEEEvPKT_mmmmmmmmPS5_fff) ;  /* 0xffffffc4065c7950 */ /* 0x000fec0003c3ffff */
        .weak           $__internal_38_$__cuda_sm20_rem_u64
        .type           $__internal_38_$__cuda_sm20_rem_u64,@function
        .size           $__internal_38_$__cuda_sm20_rem_u64,(.L_x_708 - $__internal_38_$__cuda_sm20_rem_u64)
$__internal_38_$__cuda_sm20_rem_u64:
        /* <DEDUP_REMOVED lines=61> */
[----:B------:R-:W-:Y:S06]  /*3e60*/  RET.REL.NODEC R8 `(_ZN2at6native53_GLOBAL__N__069e5665_20_UpSampleNearest3d_cu_ab8a35b428upsample_nearest3d_out_frameIN3c104HalfEXadL_ZNS0_43nearest_neighbor_exact_compute_source_indexEfiiEEEEvPKT_mmmmmmmmPS5_fff) ;  /* 0xffffffc008647950 */ /* 0x000fec0003c3ffff */
.L_x_463:
        /* <DEDUP_REMOVED lines=9> */
.L_x_708:


//--------------------- .text._ZN2at6native53_GLOBAL__N__069e5665_20_UpSampleNearest3d_cu_ab8a35b428upsample_nearest3d_out_frameIfXadL_ZNS0_43nearest_neighbor_exact_compute_source_indexEfiiEEEEvPKT_mmmmmmmmPS3_fff --------------------------
	.section	.text._ZN2at6native53_GLOBAL__N__069e5665_20_UpSampleNearest3d_cu_ab8a35b428upsample_nearest3d_out_frameIfXadL_ZNS0_43nearest_neighbor_exact_compute_source_indexEfiiEEEEvPKT_mmmmmmmmPS3_fff,"ax",@progbits
	.align	128
.text._ZN2at6native53_GLOBAL__N__069e5665_20_UpSampleNearest3d_cu_ab8a35b428upsample_nearest3d_out_frameIfXadL_ZNS0_43nearest_neighbor_exact_compute_source_indexEfiiEEEEvPKT_mmmmmmmmPS3_fff:
        .type           _ZN2at6native53_GLOBAL__N__069e5665_20_UpSampleNearest3d_cu_ab8a35b428upsample_nearest3d_out_frameIfXadL_ZNS0_43nearest_neighbor_exact_compute_source_indexEfiiEEEEvPKT_mmmmmmmmPS3_fff,@function
        .size           _ZN2at6native53_GLOBAL__N__069e5665_20_UpSampleNearest3d_cu_ab8a35b428upsample_nearest3d_out_frameIfXadL_ZNS0_43nearest_neighbor_exact_compute_source_indexEfiiEEEEvPKT_mmmmmmmmPS3_fff,(.L_x_712 - _ZN2at6native53_GLOBAL__N__069e5665_20_UpSampleNearest3d_cu_ab8a35b428upsample_nearest3d_out_frameIfXadL_ZNS0_43nearest_neighbor_exact_compute_source_indexEfiiEEEEvPKT_mmmmmmmmPS3_fff)
        .other          _ZN2at6native53_GLOBAL__N__069e5665_20_UpSampleNearest3d_cu_ab8a35b428upsample_nearest3d_out_frameIfXadL_ZNS0_43nearest_neighbor_exact_compute_source_indexEfiiEEEEvPKT_mmmmmmmmPS3_fff,@"STO_CUDA_ENTRY STV_DEFAULT"
_ZN2at6native53_GLOBAL__N__069e5665_20_UpSampleNearest3d_cu_ab8a35b428upsample_nearest3d_out_frameIfXadL_ZNS0_43nearest_neighbor_exact_compute_source_indexEfiiEEEEvPKT_mmmmmmmmPS3_fff:
        /* <DEDUP_REMOVED lines=27> */
[----:B------:R-:W-:Y:S01]  /*01b0*/  UIMAD.WIDE.U32 UR6, UR10, UR8, URZ ;  /* 0x000000080a0672a5 */ /* 0x000fe2000f8e003f */
[----:B------:R-:W-:Y:S01]  /*01c0*/  IMAD.MOV.U32 R14, RZ, RZ, R2 ;  /* 0x000000ffff0e7224 */ /* 0x000fe200078e0002 */
        /* <DEDUP_REMOVED lines=11> */
[----:B------:R-:W-:Y:S05]  /*0280*/  CALL.REL.NOINC `($__internal_39_$__cuda_sm20_div_s64) ;  /* 0x0000002c00787944 */ /* 0x000fea0003c00000 */
[----:B------:R-:W-:Y:S01]  /*0290*/  MOV R4, R2 ;  /* 0x0000000200047202 */ /* 0x000fe20000000f00 */
[----:B------:R-:W-:Y:S01]  /*02a0*/  IMAD.MOV.U32 R5, RZ, RZ, R7 ;  /* 0x000000ffff057224 */ /* 0x000fe200078e0007 */
[----:B------:R-:W-:Y:S06]  /*02b0*/  BRA `(.L_x_466) ;  /* 0x00000000004c7947 */ /* 0x000fec0003800000 */
.L_x_465:
        /* <DEDUP_REMOVED lines=19> */
.L_x_466:
[----:B------:R-:W-:Y:S05]  /*03f0*/  BSYNC B0 ;  /* 0x0000000000007941 */ /* 0x000fea0003800000 */
.L_x_464:
        /* <DEDUP_REMOVED lines=10> */
[----:B------:R-:W-:Y:S05]  /*04a0*/  CALL.REL.NOINC `($__internal_41_$__cuda_sm20_rem_u64) ;  /* 0x0000003400507944 */ /* 0x000fea0003c00000 */
[----:B------:R-:W-:Y:S01]  /*04b0*/  IMAD.MOV.U32 R0, RZ, RZ, R4 ;  /* 0x000000ffff007224 */ /* 0x000fe200078e0004 */
[----:B------:R-:W-:Y:S06]  /*04c0*/  BRA `(.L_x_469) ;  /* 0x0000000000487947 */ /* 0x000fec0003800000 */
.L_x_468:
        /* <DEDUP_REMOVED lines=18> */
.L_x_469:
[----:B------:R-:W-:Y:S05]  /*05f0*/  BSYNC B0 ;  /* 0x0000000000007941 */ /* 0x000fea0003800000 */
.L_x_467:
        /* <DEDUP_REMOVED lines=9> */
[----:B------:R-:W-:Y:S01]  /*0690*/  MOV R6, 0x6c0 ;  /* 0x000006c000067802 */ /* 0x000fe20000000f00 */
[----:B------:R-:W-:-:S07]  /*06a0*/  IMAD.MOV.U32 R5, RZ, RZ, R3 ;  /* 0x000000ffff057224 */ /* 0x000fce00078e0003 */
[----:B------:R-:W-:Y:S05]  /*06b0*/  CALL.REL.NOINC `($__internal_40_$__cuda_sm20_div_u64) ;  /* 0x0000002c00bc7944 */ /* 0x000fea0003c00000 */
[----:B------:R-:W-:Y:S05]  /*06c0*/  BRA `(.L_x_472) ;  /* 0x0000000000507947 */ /* 0x000fea0003800000 */
.L_x_471:
        /* <DEDUP_REMOVED lines=20> */
.L_x_472:
[----:B------:R-:W-:Y:S05]  /*0810*/  BSYNC B0 ;  /* 0x0000000000007941 */ /* 0x000fea0003800000 */
.L_x_470:
[----:B------:R-:W-:Y:S01]  /*0820*/  ULDC UR7, c[0x0][0x254] ;  /* 0x0000950000077ab9 */ /* 0x000fe20000000800 */
[----:B------:R-:W-:Y:S01]  /*0830*/  BSSY B0, `(.L_x_473) ;  /* 0x000001f000007945 */ /* 0x000fe20003800000 */
[----:B------:R-:W-:-:S04]  /*0840*/  LOP3.LUT R2, R5, UR7, RZ, 0xfc, !PT ;  /* 0x0000000705027c12 */ /* 0x000fc8000f8efcff */
[----:B------:R-:W-:-:S13]  /*0850*/  ISETP.NE.U32.AND P0, PT, R2, RZ, PT ;  /* 0x000000ff0200720c */ /* 0x000fda0003f05070 */
[----:B------:R-:W-:Y:S05]  /*0860*/  @!P0 BRA `(.L_x_474) ;  /* 0x0000000000188947 */ /* 0x000fea0003800000 */
[----:B------:R-:W-:Y:S01]  /*0870*/  ULDC.64 UR8, c[0x0][0x250] ;  /* 0x0000940000087ab9 */ /* 0x000fe20000000a00 */
[----:B------:R-:W-:Y:S01]  /*0880*/  MOV R6, 0x8c0 ;  /* 0x000008c000067802 */ /* 0x000fe20000000f00 */
[----:B------:R-:W-:Y:S01]  /*0890*/  IMAD.U32 R8, RZ, RZ, UR8 ;  /* 0x00000008ff087e24 */ /* 0x000fe2000f8e00ff */
[----:B------:R-:W-:-:S07]  /*08a0*/  MOV R7, UR9 ;  /* 0x0000000900077c02 */ /* 0x000fce0008000f00 */
[----:B------:R-:W-:Y:S05]  /*08b0*/  CALL.REL.NOINC `($__internal_40_$__cuda_sm20_div_u64) ;  /* 0x0000002c003c7944 */ /* 0x000fea0003c00000 */
[----:B------:R-:W-:Y:S05]  /*08c0*/  BRA `(.L_x_475) ;  /* 0x0000000000547947 */ /* 0x000fea0003800000 */
.L_x_474:
        /* <DEDUP_REMOVED lines=12> */
[----:B------:R-:W-:Y:S01]  /*0990*/  IMAD R4, R5, UR7, R4 ;  /* 0x0000000705047c24 */ /* 0x000fe2000f8e0204 */
[----:B------:R-:W-:-:S04]  /*09a0*/  HFMA2.MMA R5, -RZ, RZ, 0, 0 ;  /* 0x00000000ff057435 */ /* 0x000fc800000001ff */
[----:B------:R-:W-:-:S13]  /*09b0*/  ISETP.GE.U32.AND P0, PT, R4, UR7, PT ;  /* 0x0000000704007c0c */ /* 0x000fda000bf06070 */
[----:B------:R-:W-:Y:S01]  /*09c0*/  @P0 VIADD R4, R4, -UR7 ;  /* 0x8000000704040c36 */ /* 0x000fe20008000000 */
[----:B------:R-:W-:-:S04]  /*09d0*/  @P0 IADD3 R7, R7, 0x1, RZ ;  /* 0x0000000107070810 */ /* 0x000fc80007ffe0ff */
[----:B------:R-:W-:-:S13]  /*09e0*/  ISETP.GE.U32.AND P1, PT, R4, UR7, PT ;  /* 0x0000000704007c0c */ /* 0x000fda000bf26070 */
[----:B------:R-:W-:Y:S01]  /*09f0*/  @P1 VIADD R7, R7, 0x1 ;  /* 0x0000000107071836 */ /* 0x000fe20000000000 */
[----:B------:R-:W-:-:S05]  /*0a00*/  @!P2 LOP3.LUT R7, RZ, UR7, RZ, 0x33, !PT ;  /* 0x00000007ff07ac12 */ /* 0x000fca000f8e33ff */
[----:B------:R-:W-:-:S07]  /*0a10*/  IMAD.MOV.U32 R4, RZ, RZ, R7 ;  /* 0x000000ffff047224 */ /* 0x000fce00078e0007 */
.L_x_475:
[----:B------:R-:W-:Y:S05]  /*0a20*/  BSYNC B0 ;  /* 0x0000000000007941 */ /* 0x000fea0003800000 */
.L_x_473:
        /* <DEDUP_REMOVED lines=13> */
.L_x_477:
        /* <DEDUP_REMOVED lines=18> */
.L_x_478:
[----:B------:R-:W-:Y:S05]  /*0c20*/  BSYNC B0 ;  /* 0x0000000000007941 */ /* 0x000fea0003800000 */
.L_x_476:
        /* <DEDUP_REMOVED lines=12> */
[----:B------:R-:W-:Y:S01]  /*0cf0*/  IADD3 R7, -R4, RZ, RZ ;  /* 0x000000ff04077210 */ /* 0x000fe20007ffe1ff */
[----:B------:R-:W-:-:S04]  /*0d00*/  ULDC UR7, c[0x0][0x250] ;  /* 0x0000940000077ab9 */ /* 0x000fc80000000800 */
[----:B------:R-:W-:Y:S01]  /*0d10*/  IMAD R6, R7, UR7, R14 ;  /* 0x0000000707067c24 */ /* 0x000fe2000f8e020e */
[----:B------:R-:W-:Y:S06]  /*0d20*/  BRA `(.L_x_481) ;  /* 0x0000000000587947 */ /* 0x000fec0003800000 */
.L_x_480:
[----:B------:R-:W-:Y:S01]  /*0d30*/  ULDC UR7, c[0x0][0x250] ;  /* 0x0000940000077ab9 */ /* 0x000fe20000000800 */
[----:B------:R-:W-:Y:S01]  /*0d40*/  MOV R4, RZ ;  /* 0x000000ff00047202 */ /* 0x000fe20000000f00 */
[----:B------:R-:W0:Y:S01]  /*0d50*/  I2F.U32.RP R6, UR7 ;  /* 0x0000000700067d06 */ /* 0x000e220008209000 */
[----:B------:R-:W-:-:S07]  /*0d60*/  ISETP.NE.U32.AND P2, PT, RZ, UR7, PT ;  /* 0x00000007ff007c0c */ /* 0x000fce000bf45070 */
[----:B0-----:R-:W0:Y:S02]  /*0d70*/  MUFU.RCP R6, R6 ;  /* 0x0000000600067308 */ /* 0x001e240000001000 */
[----:B0-----:R-:W-:-:S06]  /*0d80*/  VIADD R7, R6, 0xffffffe ;  /* 0x0ffffffe06077836 */ /* 0x001fcc0000000000 */
[----:B------:R-:W0:Y:S02]  /*0d90*/  F2I.FTZ.U32.TRUNC.NTZ R5, R7 ;  /* 0x0000000700057305 */ /* 0x000e24000021f000 */
[----:B0-----:R-:W-:-:S04]  /*0da0*/  IMAD.MOV R9, RZ, RZ, -R5 ;  /* 0x000000ffff097224 */ /* 0x001fc800078e0a05 */
        /* <DEDUP_REMOVED lines=12> */
[----:B------:R-:W-:Y:S01]  /*0e70*/  IMAD R6, R5, UR7, R14 ;  /* 0x0000000705067c24 */ /* 0x000fe2000f8e020e */
[----:B------:R-:W-:-:S11]  /*0e80*/  HFMA2.MMA R5, -RZ, RZ, 0, 0 ;  /* 0x00000000ff057435 */ /* 0x000fd600000001ff */
.L_x_481:
[----:B------:R-:W-:Y:S05]  /*0e90*/  BSYNC B0 ;  /* 0x0000000000007941 */ /* 0x000fea0003800000 */
.L_x_479:
        /* <DEDUP_REMOVED lines=21> */
[----:B------:R-:W-:Y:S05]  /*0ff0*/  CALL.REL.NOINC `($__internal_41_$__cuda_sm20_rem_u64) ;  /* 0x00000028007c7944 */ /* 0x000fea0003c00000 */
[----:B------:R-:W-:Y:S05]  /*1000*/  BRA `(.L_x_484) ;  /* 0x0000000000487947 */ /* 0x000fea0003800000 */
.L_x_483:
        /* <DEDUP_REMOVED lines=18> */
.L_x_484:
[----:B------:R-:W-:Y:S05]  /*1130*/  BSYNC B0 ;  /* 0x0000000000007941 */ /* 0x000fea0003800000 */
.L_x_482:
[----:B------:R-:W-:Y:S01]  /*1140*/  I2FP.F32.S32 R2, R2 ;  /* 0x0000000200027245 */ /* 0x000fe20000201400 */
[----:B------:R-:W0:Y:S01]  /*1150*/  LDC R15, c[0x0][0x228] ;  /* 0x00008a00ff0f7b82 */ /* 0x000e220000000800 */
[----:B------:R-:W-:Y:S01]  /*1160*/  I2FP.F32.S32 R7, R4 ;  /* 0x0000000400077245 */ /* 0x000fe20000201400 */
[----:B------:R-:W-:Y:S01]  /*1170*/  ULDC.64 UR10, c[0x0][0x260] ;  /* 0x00009800000a7ab9 */ /* 0x000fe20000000a00 */
[----:B------:R-:W-:Y:S01]  /*1180*/  I2FP.F32.S32 R9, R6 ;  /* 0x0000000600097245 */ /* 0x000fe20000201400 */
[----:B------:R-:W-:Y:S01]  /*1190*/  FADD.FTZ R2, R2, 0.5 ;  /* 0x3f00000002027421 */ /* 0x000fe20000010000 */
[----:B------:R-:W-:Y:S01]  /*11a0*/  SHF.R.S32.HI R20, RZ, 0x1f, R0 ;  /* 0x0000001fff147819 */ /* 0x000fe20000011400 */
[----:B------:R-:W-:Y:S01]  /*11b0*/  FADD.FTZ R7, R7, 0.5 ;  /* 0x3f00000007077421 */ /* 0x000fe20000010000 */
[----:B------:R-:W-:Y:S01]  /*11c0*/  IMAD.WIDE.U32 R16, R0, UR8, RZ ;  /* 0x0000000800107c25 */ /* 0x000fe2000f8e00ff */
[----:B------:R-:W1:Y:S03]  /*11d0*/  LDC.64 R4, c[0x0][0x218] ;  /* 0x00008600ff047b82 */ /* 0x000e660000000a00 */
[----:B------:R-:W-:Y:S01]  /*11e0*/  FMUL.FTZ R2, R2, UR10 ;  /* 0x0000000a02027c20 */ /* 0x000fe20008410000 */
[----:B------:R-:W-:Y:S01]  /*11f0*/  FMUL.FTZ R8, R7, UR11 ;  /* 0x0000000b07087c20 */ /* 0x000fe20008410000 */
[----:B------:R-:W-:Y:S01]  /*1200*/  FADD.FTZ R9, R9, 0.5 ;  /* 0x3f00000009097421 */ /* 0x000fe20000010000 */
[----:B------:R-:W-:Y:S01]  /*1210*/  ULDC UR10, c[0x0][0x268] ;  /* 0x00009a00000a7ab9 */ /* 0x000fe20000000800 */
[----:B------:R-:W-:Y:S01]  /*1220*/  IMAD R21, R20, UR8, RZ ;  /* 0x0000000814157c24 */ /* 0x000fe2000f8e02ff */
[----:B------:R-:W-:Y:S01]  /*1230*/  F2I.FTZ.FLOOR.NTZ R19, R8 ;  /* 0x0000000800137305 */ /* 0x000fe20000217100 */
[----:B------:R-:W2:Y:S07]  /*1240*/  LDC.64 R10, c[0x0][0x230] ;  /* 0x00008c00ff0a7b82 */ /* 0x000eae0000000a00 */
[----:B------:R-:W0:Y:S01]  /*1250*/  F2I.FTZ.FLOOR.NTZ R2, R2 ;  /* 0x0000000200027305 */ /* 0x000e220000217100 */
[----:B------:R-:W3:Y:S01]  /*1260*/  LDC.64 R6, c[0x0][0x238] ;  /* 0x00008e00ff067b82 */ /* 0x000ee20000000a00 */
[----:B-1----:R-:W-:-:S04]  /*1270*/  ISETP.NE.U32.AND P0, PT, R4, RZ, PT ;  /* 0x000000ff0400720c */ /* 0x002fc80003f05070 */
[----:B------:R-:W-:Y:S02]  /*1280*/  ISETP.NE.AND.EX P0, PT, R5, RZ, PT, P0 ;  /* 0x000000ff0500720c */ /* 0x000fe40003f05300 */
[----:B0-----:R-:W-:Y:S01]  /*1290*/  VIADDMNMX R12, R15, 0xffffffff, R2, PT ;  /* 0xffffffff0f0c7846 */ /* 0x001fe20003800102 */
[----:B------:R-:W-:Y:S01]  /*12a0*/  FMUL.FTZ R2, R9, UR10 ;  /* 0x0000000a09027c20 */ /* 0x000fe20008410000 */
[----:B--2---:R-:W-:Y:S01]  /*12b0*/  VIADDMNMX R18, R10, 0xffffffff, R19, PT ;  /* 0xffffffff0a127846 */ /* 0x004fe20003800113 */
[----:B------:R-:W-:Y:S01]  /*12c0*/  IMAD R9, R0, UR7, R21 ;  /* 0x0000000700097c24 */ /* 0x000fe2000f8e0215 */
[----:B------:R-:W-:Y:S01]  /*12d0*/  SHF.R.S32.HI R13, RZ, 0x1f, R12 ;  /* 0x0000001fff0d7819 */ /* 0x000fe2000001140c */
[----:B------:R0:W1:Y:S01]  /*12e0*/  F2I.FTZ.FLOOR.NTZ R21, R2 ;  /* 0x0000000200157305 */ /* 0x0000620000217100 */
[----:B------:R-:W-:Y:S01]  /*12f0*/  SHF.R.S32.HI R19, RZ, 0x1f, R18 ;  /* 0x0000001fff137819 */ /* 0x000fe20000011412 */
[----:B------:R-:W-:Y:S02]  /*1300*/  IMAD.IADD R17, R17, 0x1, R9 ;  /* 0x0000000111117824 */ /* 0x000fe400078e0209 */
[----:B------:R-:W-:-:S04]  /*1310*/  IMAD R8, R13, R10, RZ ;  /* 0x0000000a0d087224 */ /* 0x000fc800078e02ff */
[C---:B------:R-:W-:Y:S02]  /*1320*/  IMAD R23, R12.reuse, R11, R8 ;  /* 0x0000000b0c177224 */ /* 0x040fe400078e0208 */
[----:B------:R-:W-:-:S04]  /*1330*/  IMAD.WIDE.U32 R8, R12, R10, R18 ;  /* 0x0000000a0c087225 */ /* 0x000fc800078e0012 */
[----:B------:R-:W-:Y:S01]  /*1340*/  IMAD.IADD R23, R9, 0x1, R23 ;  /* 0x0000000109177824 */ /* 0x000fe200078e0217 */
[----:B01-3--:R-:W-:Y:S06]  /*1350*/  @!P0 EXIT ;  /* 0x000000000000894d */ /* 0x00bfec0003800000 */
[-C--:B------:R-:W-:Y:S01]  /*1360*/  IMAD R23, R23, R6.reuse, RZ ;  /* 0x0000000617177224 */ /* 0x080fe200078e02ff */
[----:B------:R-:W-:Y:S01]  /*1370*/  IADD3 R9, P1, R4, -0x1, RZ ;  /* 0xffffffff04097810 */ /* 0x000fe20007f3e0ff */
[----:B------:R-:W-:Y:S01]  /*1380*/  IMAD.WIDE.U32 R16, R8, R6, R16 ;  /* 0x0000000608107225 */ /* 0x000fe200078e0010 */
[----:B------:R-:W-:Y:S02]  /*1390*/  VIADDMNMX R2, R6, 0xffffffff, R21, PT ;  /* 0xffffffff06027846 */ /* 0x000fe40003800115 */
[----:B------:R-:W-:Y:S01]  /*13a0*/  ISETP.GE.U32.AND P0, PT, R9, 0x3, PT ;  /* 0x000000030900780c */ /* 0x000fe20003f06070 */
[----:B------:R-:W-:Y:S01]  /*13b0*/  IMAD R23, R8, R7, R23 ;  /* 0x0000000708177224 */ /* 0x000fe200078e0217 */
[----:B------:R-:W-:Y:S02]  /*13c0*/  IADD3.X R8, R5, -0x1, RZ, P1, !PT ;  /* 0xffffffff05087810 */ /* 0x000fe40000ffe4ff */
[----:B------:R-:W-:Y:S02]  /*13d0*/  SHF.R.S32.HI R9, RZ, 0x1f, R2 ;  /* 0x0000001fff097819 */ /* 0x000fe40000011402 */
[----:B------:R-:W-:-:S02]  /*13e0*/  ISETP.GE.U32.AND.EX P0, PT, R8, RZ, PT, P0 ;  /* 0x000000ff0800720c */ /* 0x000fc40003f06100 */
[----:B------:R-:W-:-:S04]  /*13f0*/  IADD3 R16, P1, R2, R16, RZ ;  /* 0x0000001002107210 */ /* 0x000fc80007f3e0ff */
[----:B------:R-:W-:Y:S02]  /*1400*/  IADD3.X R9, R9, R17, R23, P1, !PT ;  /* 0x0000001109097210 */ /* 0x000fe40000ffe417 */
[----:B------:R-:W-:-:S05]  /*1410*/  LOP3.LUT R17, R4, 0x3, RZ, 0xc0, !PT ;  /* 0x0000000304117812 */ /* 0x000fca00078ec0ff */
[----:B------:R-:W-:Y:S05]  /*1420*/  @!P0 BRA `(.L_x_485) ;  /* 0x0000001800148947 */ /* 0x000fea0003800000 */
[-C--:B------:R-:W-:Y:S01]  /*1430*/  IMAD R23, R20, R15.reuse, RZ ;  /* 0x0000000f14177224 */ /* 0x080fe200078e02ff */
[----:B------:R-:W-:Y:S01]  /*1440*/  ULDC UR13, c[0x0][0x22c] ;  /* 0x00008b00000d7ab9 */ /* 0x000fe20000000800 */
[C---:B------:R-:W-:Y:S01]  /*1450*/  IMAD.WIDE.U32 R20, R0.reuse, R15, R12 ;  /* 0x0000000f00147225 */ /* 0x040fe200078e000c */
[----:B------:R-:W-:Y:S01]  /*1460*/  ULDC.64 UR14, c[0x0][0x250] ;  /* 0x00009400000e7ab9 */ /* 0x000fe20000000a00 */
[----:B------:R-:W-:Y:S01]  /*1470*/  ULDC.64 UR18, c[0x0][0x248] ;  /* 0x0000920000127ab9 */ /* 0x000fe20000000a00 */
[----:B------:R-:W-:Y:S01]  /*1480*/  IADD3 R4, P0, R17, -R4, RZ ;  /* 0x8000000411047210 */ /* 0x000fe20007f1e0ff */
[----:B------:R-:W-:Y:S01]  /*1490*/  IMAD R13, R0, UR13, R23 ;  /* 0x0000000d000d7c24 */ /* 0x000fe2000f8e0217 */
[----:B------:R-:W-:Y:S01]  /*14a0*/  UIMAD UR12, UR15, UR18, URZ ;  /* 0x000000120f0c72a4 */ /* 0x000fe2000f8e023f */
[----:B------:R-:W-:Y:S01]  /*14b0*/  IMAD R8, R7, R10, RZ ;  /* 0x0000000a07087224 */ /* 0x000fe200078e02ff */
[----:B------:R-:W-:Y:S01]  /*14c0*/  UIMAD.WIDE.U32 UR10, UR14, UR18, URZ ;  /* 0x000000120e0a72a5 */ /* 0x000fe2000f8e003f */
[----:B------:R-:W-:Y:S01]  /*14d0*/  VIADD R22, R2, 0x1 ;  /* 0x0000000102167836 */ /* 0x000fe20000000000 */
[----:B------:R-:W-:Y:S01]  /*14e0*/  IADD3 R13, R21, R13, RZ ;  /* 0x0000000d150d7210 */ /* 0x000fe20007ffe0ff */
[----:B------:R-:W-:Y:S01]  /*14f0*/  IMAD R25, R11, R6, R8 ;  /* 0x000000060b197224 */ /* 0x000fe200078e0208 */
[----:B------:R-:W-:Y:S01]  /*1500*/  UIMAD UR12, UR19, UR14, UR12 ;  /* 0x0000000e130c72a4 */ /* 0x000fe2000f8e020c */
[----:B------:R-:W-:-:S02]  /*1510*/  IADD3.X R2, RZ, ~R5, RZ, P0, !PT ;  /* 0x80000005ff027210 */ /* 0x000fc400007fe4ff */
[-C--:B------:R-:W-:Y:S01]  /*1520*/  IMAD R0, R13, R10.reuse, RZ ;  /* 0x0000000a0d007224 */ /* 0x080fe200078e02ff */
[----:B------:R-:W-:Y:S01]  /*1530*/  UIADD3 UR11, UR11, UR12, URZ ;  /* 0x0000000c0b0b7290 */ /* 0x000fe2000fffe03f */
[-C--:B------:R-:W-:Y:S01]  /*1540*/  IMAD.WIDE.U32 R12, R20, R10.reuse, R18 ;  /* 0x0000000a140c7225 */ /* 0x080fe200078e0012 */
[----:B------:R-:W-:Y:S01]  /*1550*/  ULDC.64 UR14, c[0x0][0x240] ;  /* 0x00009000000e7ab9 */ /* 0x000fe20000000a00 */
[----:B------:R-:W-:Y:S01]  /*1560*/  SHF.R.S32.HI R23, RZ, 0x1f, R22 ;  /* 0x0000001fff177819 */ /* 0x000fe20000011416 */
[----:B------:R-:W-:Y:S01]  /*1570*/  UIMAD UR11, UR11, UR14, URZ ;  /* 0x0000000e0b0b72a4 */ /* 0x000fe2000f8e023f */
[----:B------:R-:W-:Y:S01]  /*1580*/  IMAD.WIDE.U32 R18, R6, R10, RZ ;  /* 0x0000000a06127225 */ /* 0x000fe200078e00ff */
[----:B------:R-:W-:Y:S01]  /*1590*/  ULDC.64 UR18, c[0x0][0x210] ;  /* 0x0000840000127ab9 */ /* 0x000fe20000000a00 */
[----:B------:R-:W-:Y:S02]  /*15a0*/  ISETP.GE.AND P0, PT, R2, RZ, PT ;  /* 0x000000ff0200720c */ /* 0x000fe40003f06270 */
[----:B------:R-:W-:Y:S01]  /*15b0*/  IMAD R21, R20, R11, R0 ;  /* 0x0000000b14157224 */ /* 0x000fe200078e0200 */
[----:B------:R-:W-:Y:S01]  /*15c0*/  IADD3 R0, R19, R25, RZ ;  /* 0x0000001913007210 */ /* 0x000fe20007ffe0ff */
[----:B------:R-:W0:Y:S01]  /*15d0*/  LDC.64 R10, c[0x0][0x220] ;  /* 0x00008800ff0a7b82 */ /* 0x000e220000000a00 */
[----:B------:R-:W-:-:S04]  /*15e0*/  IMAD.WIDE.U32 R22, R12, R6, R22 ;  /* 0x000000060c167225 */ /* 0x000fc800078e0016 */
[-C--:B------:R-:W-:Y:S01]  /*15f0*/  IMAD R19, R0, R15.reuse, RZ ;  /* 0x0000000f00137224 */ /* 0x080fe200078e02ff */
[----:B------:R-:W-:Y:S01]  /*1600*/  LEA R0, P1, R22, UR18, 0x2 ;  /* 0x0000001216007c11 */ /* 0x000fe2000f8210ff */
[----:B------:R-:W-:Y:S02]  /*1610*/  IMAD.IADD R13, R13, 0x1, R21 ;  /* 0x000000010d0d7824 */ /* 0x000fe400078e0215 */
[C---:B------:R-:W-:Y:S01]  /*1620*/  IMAD R19, R18.reuse, UR13, R19 ;  /* 0x0000000d12137c24 */ /* 0x040fe2000f8e0213 */
[----:B------:R-:W-:Y:S01]  /*1630*/  UIMAD.WIDE.U32 UR12, UR10, UR14, URZ ;  /* 0x0000000e0a0c72a5 */ /* 0x000fe2000f8e003f */
[----:B------:R-:W-:Y:S01]  /*1640*/  IMAD R13, R13, R6, RZ ;  /* 0x000000060d0d7224 */ /* 0x000fe200078e02ff */
[----:B------:R-:W-:Y:S01]  /*1650*/  UIMAD UR10, UR10, UR15, UR11 ;  /* 0x0000000f0a0a72a4 */ /* 0x000fe2000f8e020b */
[----:B------:R-:W-:Y:S02]  /*1660*/  IMAD.WIDE.U32 R20, R18, R15, RZ ;  /* 0x0000000f12147225 */ /* 0x000fe400078e00ff */
[----:B------:R-:W-:Y:S01]  /*1670*/  ULDC.64 UR14, c[0x0][0x258] ;  /* 0x00009600000e7ab9 */ /* 0x000fe20000000a00 */
[----:B------:R-:W-:Y:S01]  /*1680*/  UIADD3 UR10, UR13, UR10, URZ ;  /* 0x0000000a0d0a7290 */ /* 0x000fe2000fffe03f */
[----:B------:R-:W-:-:S02]  /*1690*/  IMAD R13, R12, R7, R13 ;  /* 0x000000070c0d7224 */ /* 0x000fc400078e020d */
[----:B------:R-:W-:Y:S02]  /*16a0*/  IMAD.IADD R7, R21, 0x1, R19 ;  /* 0x0000000115077824 */ /* 0x000fe400078e0213 */
[----:B------:R-:W-:Y:S02]  /*16b0*/  IMAD.IADD R21, R23, 0x1, R13 ;  /* 0x0000000117157824 */ /* 0x000fe400078e020d */
[-C--:B0-----:R-:W-:Y:S02]  /*16c0*/  IMAD R7, R7, R10.reuse, RZ ;  /* 0x0000000a07077224 */ /* 0x081fe400078e02ff */
[----:B------:R-:W-:Y:S01]  /*16d0*/  IMAD R6, R10, UR10, RZ ;  /* 0x0000000a0a067c24 */ /* 0x000fe2000f8e02ff */
[----:B------:R-:W-:Y:S01]  /*16e0*/  LEA.HI.X R21, R22, UR19, R21, 0x2, P1 ;  /* 0x0000001316157c11 */ /* 0x000fe200088f1415 */
[----:B------:R-:W-:Y:S01]  /*16f0*/  IMAD R7, R20, R11, R7 ;  /* 0x0000000b14077224 */ /* 0x000fe200078e0207 */
[----:B------:R-:W-:Y:S01]  /*1700*/  LEA R12, P1, R14, UR14, 0x2 ;  /* 0x0000000e0e0c7c11 */ /* 0x000fe2000f8210ff */
[----:B------:R-:W-:Y:S01]  /*1710*/  IMAD.WIDE.U32 R22, R20, R10, RZ ;  /* 0x0000000a14167225 */ /* 0x000fe200078e00ff */
[----:B------:R-:W-:-:S02]  /*1720*/  IADD3 R20, P2, R0, -0x4, RZ ;  /* 0xfffffffc00147810 */ /* 0x000fc40007f5e0ff */
[----:B------:R-:W-:Y:S01]  /*1730*/  LEA.HI.X R13, R14, UR15, R3, 0x2, P1 ;  /* 0x0000000f0e0d7c11 */ /* 0x000fe200088f1403 */
[----:B------:R-:W-:Y:S01]  /*1740*/  IMAD.WIDE.U32 R18, R10, UR12, RZ ;  /* 0x0000000c0a127c25 */ /* 0x000fe2000f8e00ff */
[----:B------:R-:W-:-:S03]  /*1750*/  IADD3.X R21, R21, -0x1, RZ, P2, !PT ;  /* 0xffffffff15157810 */ /* 0x000fc600017fe4ff */
[----:B------:R-:W-:Y:S01]  /*1760*/  IMAD R5, R11, UR12, R6 ;  /* 0x0000000c0b057c24 */ /* 0x000fe2000f8e0206 */
[----:B------:R-:W-:Y:S01]  /*1770*/  SHF.L.U32 R6, R22, 0x2, RZ ;  /* 0x0000000216067819 */ /* 0x000fe200000006ff */
[----:B------:R-:W-:Y:S02]  /*1780*/  IMAD.IADD R7, R23, 0x1, R7 ;  /* 0x0000000117077824 */ /* 0x000fe400078e0207 */
[----:B------:R-:W-:Y:S02]  /*1790*/  IMAD.IADD R5, R19, 0x1, R5 ;  /* 0x0000000113057824 */ /* 0x000fe400078e0205 */
[----:B------:R-:W-:Y:S01]  /*17a0*/  IMAD.SHL.U32 R8, R18, 0x4, RZ ;  /* 0x0000000412087824 */ /* 0x000fe200078e00ff */
[----:B------:R-:W-:Y:S02]  /*17b0*/  SHF.L.U64.HI R7, R22, 0x2, R7 ;  /* 0x0000000216077819 */ /* 0x000fe40000010207 */
[----:B------:R-:W-:Y:S01]  /*17c0*/  SHF.L.U64.HI R0, R18, 0x2, R5 ;  /* 0x0000000212007819 */ /* 0x000fe20000010205 */
[----:B------:R-:W-:Y:S06]  /*17d0*/  @P0 BRA `(.L_x_486) ;  /* 0x00000010004c0947 */ /* 0x000fec0003800000 */
[----:B------:R-:W-:-:S04]  /*17e0*/  IADD3 R5, P0, RZ, -R4, RZ ;  /* 0x80000004ff057210 */ /* 0x000fc80007f1e0ff */
[----:B------:R-:W-:Y:S02]  /*17f0*/  ISETP.GT.U32.AND P1, PT, R5, 0xc, PT ;  /* 0x0000000c0500780c */ /* 0x000fe40003f24070 */
[----:B------:R-:W-:Y:S02]  /*1800*/  IADD3.X R5, RZ, ~R2, RZ, P0, !PT ;  /* 0x80000002ff057210 */ /* 0x000fe400007fe4ff */
[----:B------:R-:W-:Y:S02]  /*1810*/  PLOP3.LUT P0, PT, PT, PT, PT, 0x80, 0x0 ;  /* 0x000000000000781c */ /* 0x000fe40003f0f070 */
[----:B------:R-:W-:-:S13]  /*1820*/  ISETP.GT.AND.EX P1, PT, R5, RZ, PT, P1 ;  /* 0x000000ff0500720c */ /* 0x000fda0003f24310 */
[----:B------:R-:W-:Y:S05]  /*1830*/  @!P1 BRA `(.L_x_487) ;  /* 0x0000000800b09947 */ /* 0x000fea0003800000 */
[----:B------:R-:W-:-:S13]  /*1840*/  PLOP3.LUT P0, PT, PT, PT, PT, 0x8, 0x0 ;  /* 0x000000000000781c */ /* 0x000fda0003f0e170 */
.L_x_488:
[----:B------:R-:W2:Y:S01]  /*1850*/  LDG.E R5, desc[UR16][R20.64] ;  /* 0x0000001014057981 */ /* 0x000ea2000c1e1900 */
[----:B------:R-:W-:-:S05]  /*1860*/  IADD3 R18, P1, R20, R6, RZ ;  /* 0x0000000614127210 */ /* 0x000fca0007f3e0ff */
[----:B------:R-:W-:Y:S01]  /*1870*/  IMAD.X R19, R21, 0x1, R7, P1 ;  /* 0x0000000115137824 */ /* 0x000fe200008e0607 */
[----:B------:R-:W-:Y:S01]  /*1880*/  IADD3 R22, P1, R12, R8, RZ ;  /* 0x000000080c167210 */ /* 0x000fe20007f3e0ff */
[----:B--2---:R0:W-:Y:S04]  /*1890*/  STG.E desc[UR16][R12.64], R5 ;  /* 0x000000050c007986 */ /* 0x0041e8000c101910 */
[----:B------:R-:W2:Y:S01]  /*18a0*/  LDG.E R15, desc[UR16][R18.64] ;  /* 0x00000010120f7981 */ /* 0x000ea2000c1e1900 */
[----:B------:R-:W-:Y:S02]  /*18b0*/  IADD3 R24, P2, R18, R6, RZ ;  /* 0x0000000612187210 */ /* 0x000fe40007f5e0ff */
[----:B------:R-:W-:-:S03]  /*18c0*/  IADD3.X R23, R13, R0, RZ, P1, !PT ;  /* 0x000000000d177210 */ /* 0x000fc60000ffe4ff */
[----:B------:R-:W-:Y:S01]  /*18d0*/  IMAD.X R25, R19, 0x1, R7, P2 ;  /* 0x0000000113197824 */ /* 0x000fe200010e0607 */
[----:B------:R-:W-:Y:S01]  /*18e0*/  IADD3 R20, P1, R22, R8, RZ ;  /* 0x0000000816147210 */ /* 0x000fe20007f3e0ff */
[----:B--2---:R1:W-:Y:S04]  /*18f0*/  STG.E desc[UR16][R22.64], R15 ;  /* 0x0000000f16007986 */ /* 0x0043e8000c101910 */
[----:B------:R-:W2:Y:S01]  /*1900*/  LDG.E R17, desc[UR16][R24.64] ;  /* 0x0000001018117981 */ /* 0x000ea2000c1e1900 */
[----:B------:R-:W-:Y:S02]  /*1910*/  IADD3 R26, P2, R24, R6, RZ ;  /* 0x00000006181a7210 */ /* 0x000fe40007f5e0ff */
[----:B------:R-:W-:-:S03]  /*1920*/  IADD3.X R21, R23, R0, RZ, P1, !PT ;  /* 0x0000000017157210 */ /* 0x000fc60000ffe4ff */
[----:B------:R-:W-:Y:S01]  /*1930*/  IMAD.X R27, R25, 0x1, R7, P2 ;  /* 0x00000001191b7824 */ /* 0x000fe200010e0607 */
[----:B0-----:R-:W-:Y:S01]  /*1940*/  IADD3 R12, P2, R20, R8, RZ ;  /* 0x00000008140c7210 */ /* 0x001fe20007f5e0ff */
[----:B--2---:R0:W-:Y:S04]  /*1950*/  STG.E desc[UR16][R20.64], R17 ;  /* 0x0000001114007986 */ /* 0x0041e8000c101910 */
[----:B------:R-:W2:Y:S01]  /*1960*/  LDG.E R5, desc[UR16][R26.64] ;  /* 0x000000101a057981 */ /* 0x000ea2000c1e1900 */
[----:B------:R-:W-:Y:S02]  /*1970*/  IADD3 R18, P1, R26, R6, RZ ;  /* 0x000000061a127210 */ /* 0x000fe40007f3e0ff */
[----:B------:R-:W-:-:S03]  /*1980*/  IADD3.X R13, R21, R0, RZ, P2, !PT ;  /* 0x00000000150d7210 */ /* 0x000fc600017fe4ff */
[----:B------:R-:W-:Y:S01]  /*1990*/  IMAD.X R19, R27, 0x1, R7, P1 ;  /* 0x000000011b137824 */ /* 0x000fe200008e0607 */
[----:B-1----:R-:W-:Y:S01]  /*19a0*/  IADD3 R22, P1, R12, R8, RZ ;  /* 0x000000080c167210 */ /* 0x002fe20007f3e0ff */
        /* <DEDUP_REMOVED lines=47> */
[----:B------:R-:W-:Y:S01]  /*1ca0*/  IADD3 R28, P1, R20, R8, RZ ;  /* 0x00000008141c7210 */ /* 0x000fe20007f3e0ff */
[----:B--2---:R2:W-:Y:S04]  /*1cb0*/  STG.E desc[UR16][R20.64], R17 ;  /* 0x0000001114007986 */ /* 0x0045e8000c101910 */
[----:B-1----:R-:W3:Y:S01]  /*1cc0*/  LDG.E R5, desc[UR16][R26.64] ;  /* 0x000000101a057981 */ /* 0x002ee2000c1e1900 */
[----:B0-----:R-:W-:Y:S02]  /*1cd0*/  IADD3 R22, P2, R26, R6, RZ ;  /* 0x000000061a167210 */ /* 0x001fe40007f5e0ff */
[----:B------:R-:W-:-:S03]  /*1ce0*/  IADD3.X R29, R21, R0, RZ, P1, !PT ;  /* 0x00000000151d7210 */ /* 0x000fc60000ffe4ff */
[----:B------:R-:W-:Y:S01]  /*1cf0*/  IMAD.X R23, R27, 0x1, R7, P2 ;  /* 0x000000011b177824 */ /* 0x000fe200010e0607 */
[----:B------:R-:W-:Y:S01]  /*1d00*/  IADD3 R24, P1, R28, R8, RZ ;  /* 0x000000081c187210 */ /* 0x000fe20007f3e0ff */
[----:B---3--:R-:W-:Y:S04]  /*1d10*/  STG.E desc[UR16][R28.64], R5 ;  /* 0x000000051c007986 */ /* 0x008fe8000c101910 */
[----:B------:R-:W3:Y:S01]  /*1d20*/  LDG.E R15, desc[UR16][R22.64] ;  /* 0x00000010160f7981 */ /* 0x000ee2000c1e1900 */
[----:B--2---:R-:W-:Y:S02]  /*1d30*/  IADD3 R20, P2, R22, R6, RZ ;  /* 0x0000000616147210 */ /* 0x004fe40007f5e0ff */
[----:B------:R-:W-:-:S03]  /*1d40*/  IADD3.X R25, R29, R0, RZ, P1, !PT ;  /* 0x000000001d197210 */ /* 0x000fc60000ffe4ff */
[----:B------:R-:W-:Y:S01]  /*1d50*/  IMAD.X R21, R23, 0x1, R7, P2 ;  /* 0x0000000117157824 */ /* 0x000fe200010e0607 */
[----:B------:R-:W-:Y:S01]  /*1d60*/  IADD3 R12, P1, R24, R8, RZ ;  /* 0x00000008180c7210 */ /* 0x000fe20007f3e0ff */
[----:B---3--:R0:W-:Y:S04]  /*1d70*/  STG.E desc[UR16][R24.64], R15 ;  /* 0x0000000f18007986 */ /* 0x0081e8000c101910 */
[----:B------:R-:W2:Y:S01]  /*1d80*/  LDG.E R27, desc[UR16][R20.64] ;  /* 0x00000010141b7981 */ /* 0x000ea2000c1e1900 */
[----:B------:R-:W-:Y:S02]  /*1d90*/  IADD3 R18, P2, R20, R6, RZ ;  /* 0x0000000614127210 */ /* 0x000fe40007f5e0ff */
[----:B------:R-:W-:-:S03]  /*1da0*/  IADD3.X R13, R25, R0, RZ, P1, !PT ;  /* 0x00000000190d7210 */ /* 0x000fc60000ffe4ff */
[----:B------:R-:W-:Y:S01]  /*1db0*/  IMAD.X R19, R21, 0x1, R7, P2 ;  /* 0x0000000115137824 */ /* 0x000fe200010e0607 */
[----:B------:R-:W-:Y:S01]  /*1dc0*/  MOV R17, R9 ;  /* 0x0000000900117202 */ /* 0x000fe20000000f00 */
[C---:B------:R-:W-:Y:S02]  /*1dd0*/  IMAD R22, R10.reuse, UR7, RZ ;  /* 0x000000070a167c24 */ /* 0x040fe4000f8e02ff */
[----:B------:R-:W-:-:S04]  /*1de0*/  IMAD.WIDE.U32 R16, R10, UR8, R16 ;  /* 0x000000080a107c25 */ /* 0x000fc8000f8e0010 */
[----:B------:R-:W-:-:S05]  /*1df0*/  IMAD R9, R11, UR8, R22 ;  /* 0x000000080b097c24 */ /* 0x000fca000f8e0216 */
[----:B------:R-:W-:-:S03]  /*1e00*/  IADD3 R17, R17, R9, RZ ;  /* 0x0000000911117210 */ /* 0x000fc60007ffe0ff */
[----:B------:R-:W-:-:S05]  /*1e10*/  IMAD.WIDE.U32 R16, R10, UR8, R16 ;  /* 0x000000080a107c25 */ /* 0x000fca000f8e0010 */
[----:B------:R-:W-:Y:S01]  /*1e20*/  IADD3 R17, R9, R17, RZ ;  /* 0x0000001109117210 */ /* 0x000fe20007ffe0ff */
[----:B0-----:R-:W-:Y:S02]  /*1e30*/  IMAD.MOV.U32 R15, RZ, RZ, R3 ;  /* 0x000000ffff0f7224 */ /* 0x001fe400078e0003 */
[----:B------:R-:W-:-:S04]  /*1e40*/  IMAD.WIDE.U32 R16, R10, UR8, R16 ;  /* 0x000000080a107c25 */ /* 0x000fc8000f8e0010 */
[C---:B------:R-:W-:Y:S01]  /*1e50*/  IMAD R24, R10.reuse, UR6, RZ ;  /* 0x000000060a187c24 */ /* 0x040fe2000f8e02ff */
        /* <DEDUP_REMOVED lines=18> */
[----:B--2---:R0:W-:Y:S04]  /*1f80*/  STG.E desc[UR16][R12.64], R27 ;  /* 0x0000001b0c007986 */ /* 0x0041e8000c101910 */
[----:B------:R-:W2:Y:S01]  /*1f90*/  LDG.E R5, desc[UR16][R18.64] ;  /* 0x0000001012057981 */ /* 0x000ea2000c1e1900 */
[----:B------:R-:W-:Y:S01]  /*1fa0*/  IMAD.IADD R15, R3, 0x1, R15 ;  /* 0x00000001030f7824 */ /* 0x000fe200078e020f */
[----:B------:R-:W-:Y:S02]  /*1fb0*/  IADD3 R17, R9, R17, RZ ;  /* 0x0000001109117210 */ /* 0x000fe40007ffe0ff */
[----:B------:R-:W-:Y:S01]  /*1fc0*/  IADD3 R20, P2, R18, R6, RZ ;  /* 0x0000000612147210 */ /* 0x000fe20007f5e0ff */
[----:B------:R-:W-:Y:S01]  /*1fd0*/  IMAD.WIDE.U32 R14, R10, UR4, R14 ;  /* 0x000000040a0e7c25 */ /* 0x000fe2000f8e000e */
[----:B0-----:R-:W-:-:S03]  /*1fe0*/  IADD3 R12, P1, R12, R8, RZ ;  /* 0x000000080c0c7210 */ /* 0x001fc60007f3e0ff */
[----:B------:R-:W-:Y:S01]  /*1ff0*/  IMAD.WIDE.U32 R16, R10, UR8, R16 ;  /* 0x000000080a107c25 */ /* 0x000fe2000f8e0010 */
[----:B------:R-:W-:Y:S02]  /*2000*/  IADD3.X R21, R19, R7, RZ, P2, !PT ;  /* 0x0000000713157210 */ /* 0x000fe400017fe4ff */
[----:B------:R-:W-:Y:S01]  /*2010*/  IADD3.X R13, R13, R0, RZ, P1, !PT ;  /* 0x000000000d0d7210 */ /* 0x000fe20000ffe4ff */
[----:B------:R-:W-:Y:S01]  /*2020*/  IMAD.IADD R15, R3, 0x1, R15 ;  /* 0x00000001030f7824 */ /* 0x000fe200078e020f */
[----:B------:R-:W-:Y:S02]  /*2030*/  IADD3 R17, R9, R17, RZ ;  /* 0x0000001109117210 */ /* 0x000fe40007ffe0ff */
[----:B------:R-:W-:Y:S01]  /*2040*/  IADD3 R4, P1, R4, 0x10, RZ ;  /* 0x0000001004047810 */ /* 0x000fe20007f3e0ff */
        /* <DEDUP_REMOVED lines=33> */
[----:B------:R-:W-:Y:S01]  /*2260*/  IMAD.IADD R17, R9, 0x1, R17 ;  /* 0x0000000109117824 */ /* 0x000fe200078e0211 */
[----:B------:R-:W-:Y:S01]  /*2270*/  IADD3 R15, R3, R15, RZ ;  /* 0x0000000f030f7210 */ /* 0x000fe20007ffe0ff */
[----:B------:R-:W-:-:S04]  /*2280*/  IMAD.WIDE.U32 R16, R10, UR8, R16 ;  /* 0x000000080a107c25 */ /* 0x000fc8000f8e0010 */
[----:B------:R-:W-:Y:S01]  /*2290*/  IMAD.WIDE.U32 R14, R10, UR4, R14 ;  /* 0x000000040a0e7c25 */ /* 0x000fe2000f8e000e */
[----:B------:R-:W-:-:S03]  /*22a0*/  IADD3 R9, R9, R17, RZ ;  /* 0x0000001109097210 */ /* 0x000fc60007ffe0ff */
[----:B------:R-:W-:Y:S01]  /*22b0*/  IMAD.IADD R3, R3, 0x1, R15 ;  /* 0x0000000103037824 */ /* 0x000fe200078e020f */
[----:B--2---:R0:W-:Y:S02]  /*22c0*/  STG.E desc[UR16][R12.64], R5 ;  /* 0x000000050c007986 */ /* 0x0041e4000c101910 */
[----:B0-----:R-:W-:-:S05]  /*22d0*/  IADD3 R12, P3, R12, R8, RZ ;  /* 0x000000080c0c7210 */ /* 0x001fca0007f7e0ff */
[----:B------:R-:W-:Y:S01]  /*22e0*/  IMAD.X R13, R13, 0x1, R0, P3 ;  /* 0x000000010d0d7824 */ /* 0x000fe200018e0600 */
[----:B------:R-:W-:Y:S07]  /*22f0*/  @!P1 BRA `(.L_x_488) ;  /* 0xfffffff400549947 */ /* 0x000fee000383ffff */
.L_x_487:
[----:B------:R-:W-:-:S04]  /*2300*/  IADD3 R5, P2, RZ, -R4, RZ ;  /* 0x80000004ff057210 */ /* 0x000fc80007f5e0ff */
[----:B------:R-:W-:Y:S02]  /*2310*/  ISETP.GT.U32.AND P1, PT, R5, 0x4, PT ;  /* 0x000000040500780c */ /* 0x000fe40003f24070 */
[----:B------:R-:W-:-:S04]  /*2320*/  IADD3.X R5, RZ, ~R2, RZ, P2, !PT ;  /* 0x80000002ff057210 */ /* 0x000fc800017fe4ff */
[----:B------:R-:W-:-:S13]  /*2330*/  ISETP.GT.AND.EX P1, PT, R5, RZ, PT, P1 ;  /* 0x000000ff0500720c */ /* 0x000fda0003f24310 */
[----:B------:R-:W-:Y:S05]  /*2340*/  @!P1 BRA `(.L_x_489) ;  /* 0x0000000400649947 */ /* 0x000fea0003800000 */
        /* <DEDUP_REMOVED lines=28> */
[----:B--2---:R-:W-:Y:S04]  /*2510*/  STG.E desc[UR16][R22.64], R15 ;  /* 0x0000000f16007986 */ /* 0x004fe8000c101910 */
[----:B------:R-:W2:Y:S01]  /*2520*/  LDG.E R17, desc[UR16][R24.64] ;  /* 0x0000001018117981 */ /* 0x000ea2000c1e1900 */
[----:B------:R-:W-:Y:S02]  /*2530*/  IADD3 R26, P1, R24, R6, RZ ;  /* 0x00000006181a7210 */ /* 0x000fe40007f3e0ff */
[----:B------:R-:W-:-:S03]  /*2540*/  IADD3.X R21, R23, R0, RZ, P0, !PT ;  /* 0x0000000017157210 */ /* 0x000fc600007fe4ff */
[----:B------:R-:W-:Y:S01]  /*2550*/  IMAD.X R27, R25, 0x1, R7, P1 ;  /* 0x00000001191b7824 */ /* 0x000fe200008e0607 */
[----:B------:R-:W-:Y:S01]  /*2560*/  IADD3 R18, P0, R20, R8, RZ ;  /* 0x0000000814127210 */ /* 0x000fe20007f1e0ff */
[----:B--2---:R0:W-:Y:S04]  /*2570*/  STG.E desc[UR16][R20.64], R17 ;  /* 0x0000001114007986 */ /* 0x0041e8000c101910 */
[----:B------:R-:W2:Y:S01]  /*2580*/  LDG.E R29, desc[UR16][R26.64] ;  /* 0x000000101a1d7981 */ /* 0x000ea2000c1e1900 */
[----:B-1----:R-:W-:Y:S02]  /*2590*/  IADD3 R12, P1, R26, R6, RZ ;  /* 0x000000061a0c7210 */ /* 0x002fe40007f3e0ff */
[----:B------:R-:W-:-:S03]  /*25a0*/  IADD3.X R19, R21, R0, RZ, P0, !PT ;  /* 0x0000000015137210 */ /* 0x000fc600007fe4ff */
[----:B------:R-:W-:Y:S01]  /*25b0*/  IMAD.X R13, R27, 0x1, R7, P1 ;  /* 0x000000011b0d7824 */ /* 0x000fe200008e0607 */
[----:B0-----:R-:W-:Y:S01]  /*25c0*/  MOV R17, R9 ;  /* 0x0000000900117202 */ /* 0x001fe20000000f00 */
[C---:B------:R-:W-:Y:S02]  /*25d0*/  IMAD R22, R10.reuse, UR7, RZ ;  /* 0x000000070a167c24 */ /* 0x040fe4000f8e02ff */
[----:B------:R-:W-:-:S04]  /*25e0*/  IMAD.WIDE.U32 R16, R10, UR8, R16 ;  /* 0x000000080a107c25 */ /* 0x000fc8000f8e0010 */
[----:B------:R-:W-:Y:S02]  /*25f0*/  IMAD R9, R11, UR8, R22 ;  /* 0x000000080b097c24 */ /* 0x000fe4000f8e0216 */
[----:B------:R-:W-:Y:S02]  /*2600*/  IMAD.MOV.U32 R15, RZ, RZ, R3 ;  /* 0x000000ffff0f7224 */ /* 0x000fe400078e0003 */
[C---:B------:R-:W-:Y:S01]  /*2610*/  IMAD R20, R10.reuse, UR6, RZ ;  /* 0x000000060a147c24 */ /* 0x040fe2000f8e02ff */
[----:B------:R-:W-:Y:S01]  /*2620*/  IADD3 R17, R9, R17, RZ ;  /* 0x0000001109117210 */ /* 0x000fe20007ffe0ff */
[----:B------:R-:W-:-:S04]  /*2630*/  IMAD.WIDE.U32 R14, R10, UR4, R14 ;  /* 0x000000040a0e7c25 */ /* 0x000fc8000f8e000e */
[----:B------:R-:W-:Y:S02]  /*2640*/  IMAD R3, R11, UR4, R20 ;  /* 0x000000040b037c24 */ /* 0x000fe4000f8e0214 */
[----:B------:R-:W-:-:S04]  /*2650*/  IMAD.WIDE.U32 R16, R10, UR8, R16 ;  /* 0x000000080a107c25 */ /* 0x000fc8000f8e0010 */
[----:B------:R-:W-:Y:S01]  /*2660*/  IMAD.IADD R15, R3, 0x1, R15 ;  /* 0x00000001030f7824 */ /* 0x000fe200078e020f */
[----:B------:R-:W-:Y:S01]  /*2670*/  IADD3 R17, R9, R17, RZ ;  /* 0x0000001109117210 */ /* 0x000fe20007ffe0ff */
[----:B--2---:R0:W-:Y:S04]  /*2680*/  STG.E desc[UR16][R18.64], R29 ;  /* 0x0000001d12007986 */ /* 0x0041e8000c101910 */
[----:B------:R1:W2:Y:S01]  /*2690*/  LDG.E R5, desc[UR16][R12.64] ;  /* 0x000000100c057981 */ /* 0x0002a2000c1e1900 */
[----:B------:R-:W-:Y:S01]  /*26a0*/  IMAD.WIDE.U32 R14, R10, UR4, R14 ;  /* 0x000000040a0e7c25 */ /* 0x000fe2000f8e000e */
[----:B------:R-:W-:Y:S02]  /*26b0*/  IADD3 R20, P1, R12, R6, RZ ;  /* 0x000000060c147210 */ /* 0x000fe40007f3e0ff */
[----:B------:R-:W-:Y:S01]  /*26c0*/  IADD3 R4, P3, R4, 0x8, RZ ;  /* 0x0000000804047810 */ /* 0x000fe20007f7e0ff */
[----:B------:R-:W-:Y:S01]  /*26d0*/  IMAD.WIDE.U32 R16, R10, UR8, R16 ;  /* 0x000000080a107c25 */ /* 0x000fe2000f8e0010 */
[----:B------:R-:W-:-:S02]  /*26e0*/  IADD3.X R21, R13, R7, RZ, P1, !PT ;  /* 0x000000070d157210 */ /* 0x000fc40000ffe4ff */
[----:B0-----:R-:W-:Y:S01]  /*26f0*/  IADD3 R18, P0, R18, R8, RZ ;  /* 0x0000000812127210 */ /* 0x001fe20007f1e0ff */
[----:B------:R-:W-:Y:S01]  /*2700*/  IMAD.IADD R15, R3, 0x1, R15 ;  /* 0x00000001030f7824 */ /* 0x000fe200078e020f */
[----:B------:R-:W-:Y:S01]  /*2710*/  IADD3 R17, R9, R17, RZ ;  /* 0x0000001109117210 */ /* 0x000fe20007ffe0ff */
[----:B------:R-:W-:Y:S01]  /*2720*/  IMAD.X R2, RZ, RZ, R2, P3 ;  /* 0x000000ffff027224 */ /* 0x000fe200018e0602 */
[----:B------:R-:W-:Y:S01]  /*2730*/  IADD3.X R19, R19, R0, RZ, P0, !PT ;  /* 0x0000000013137210 */ /* 0x000fe200007fe4ff */
[----:B------:R-:W-:Y:S01]  /*2740*/  IMAD.WIDE.U32 R14, R10, UR4, R14 ;  /* 0x000000040a0e7c25 */ /* 0x000fe2000f8e000e */
[----:B-1----:R-:W-:Y:S02]  /*2750*/  IADD3 R12, P2, R18, R8, RZ ;  /* 0x00000008120c7210 */ /* 0x002fe40007f5e0ff */
[----:B------:R-:W-:Y:S01]  /*2760*/  PLOP3.LUT P0, PT, PT, PT, PT, 0x8, 0x0 ;  /* 0x000000000000781c */ /* 0x000fe20003f0e170 */
        /* <DEDUP_REMOVED lines=14> */
[----:B------:R-:W-:-:S04]  /*2850*/  IMAD.WIDE.U32 R14, R10, UR4, R14 ;  /* 0x000000040a0e7c25 */ /* 0x000fc8000f8e000e */
[----:B------:R-:W-:Y:S01]  /*2860*/  IMAD.IADD R17, R9, 0x1, R17 ;  /* 0x0000000109117824 */ /* 0x000fe200078e0211 */
[----:B------:R-:W-:Y:S01]  /*2870*/  IADD3 R15, R3, R15, RZ ;  /* 0x0000000f030f7210 */ /* 0x000fe20007ffe0ff */
[----:B------:R-:W-:Y:S02]  /*2880*/  IMAD.X R13, R19, 0x1, R0, P2 ;  /* 0x00000001130d7824 */ /* 0x000fe400010e0600 */
[----:B------:R-:W-:-:S04]  /*2890*/  IMAD.WIDE.U32 R16, R10, UR8, R16 ;  /* 0x000000080a107c25 */ /* 0x000fc8000f8e0010 */
[----:B------:R-:W-:-:S04]  /*28a0*/  IMAD.WIDE.U32 R14, R10, UR4, R14 ;  /* 0x000000040a0e7c25 */ /* 0x000fc8000f8e000e */
[----:B------:R-:W-:Y:S01]  /*28b0*/  IMAD.IADD R9, R9, 0x1, R17 ;  /* 0x0000000109097824 */ /* 0x000fe200078e0211 */
[----:B------:R-:W-:Y:S01]  /*28c0*/  IADD3 R3, R3, R15, RZ ;  /* 0x0000000f03037210 */ /* 0x000fe20007ffe0ff */
[----:B--2---:R0:W-:Y:S06]  /*28d0*/  STG.E desc[UR16][R18.64], R5 ;  /* 0x0000000512007986 */ /* 0x0041ec000c101910 */
.L_x_489:
[----:B------:R-:W-:-:S04]  /*28e0*/  ISETP.NE.U32.AND P1, PT, R4, RZ, PT ;  /* 0x000000ff0400720c */ /* 0x000fc80003f25070 */
[----:B------:R-:W-:-:S13]  /*28f0*/  ISETP.NE.OR.EX P0, PT, R2, RZ, P0, P1 ;  /* 0x000000ff0200720c */ /* 0x000fda0000705710 */
[----:B------:R-:W-:Y:S05]  /*2900*/  @!P0 BRA `(.L_x_485) ;  /* 0x0000000000dc8947 */ /* 0x000fea0003800000 */
.L_x_486:
[----:B0-----:R0:W2:Y:S01]  /*2910*/  LDG.E R5, desc[UR16][R20.64] ;  /* 0x0000001014057981 */ /* 0x0010a2000c1e1900 */
[----:B------:R-:W-:-:S04]  /*2920*/  IADD3 R18, P0, R20, R6, RZ ;  /* 0x0000000614127210 */ /* 0x000fc80007f1e0ff */
[----:B------:R-:W-:Y:S01]  /*2930*/  IADD3.X R19, R21, R7, RZ, P0, !PT ;  /* 0x0000000715137210 */ /* 0x000fe200007fe4ff */
[----:B0-----:R-:W-:Y:S01]  /*2940*/  IMAD.MOV.U32 R20, RZ, RZ, R12 ;  /* 0x000000ffff147224 */ /* 0x001fe200078e000c */
[----:B------:R-:W-:-:S05]  /*2950*/  MOV R21, R13 ;  /* 0x0000000d00157202 */ /* 0x000fca0000000f00 */
[----:B--2---:R-:W-:Y:S04]  /*2960*/  STG.E desc[UR16][R20.64], R5 ;  /* 0x0000000514007986 */ /* 0x004fe8000c101910 */
[----:B------:R-:W2:Y:S01]  /*2970*/  LDG.E R15, desc[UR16][R18.64] ;  /* 0x00000010120f7981 */ /* 0x000ea2000c1e1900 */
[----:B------:R-:W-:Y:S02]  /*2980*/  IADD3 R22, P0, R12, R8, RZ ;  /* 0x000000080c167210 */ /* 0x000fe40007f1e0ff */
[----:B------:R-:W-:-:S03]  /*2990*/  IADD3 R24, P1, R18, R6, RZ ;  /* 0x0000000612187210 */ /* 0x000fc60007f3e0ff */
[--C-:B------:R-:W-:Y:S01]  /*29a0*/  IMAD.X R23, R13, 0x1, R0.reuse, P0 ;  /* 0x000000010d177824 */ /* 0x100fe200000e0600 */
[----:B------:R-:W-:Y:S02]  /*29b0*/  IADD3.X R25, R19, R7, RZ, P1, !PT ;  /* 0x0000000713197210 */ /* 0x000fe40000ffe4ff */
[----:B------:R-:W-:Y:S02]  /*29c0*/  IADD3 R26, P0, R22, R8, RZ ;  /* 0x00000008161a7210 */ /* 0x000fe40007f1e0ff */
[----:B--2---:R0:W-:Y:S04]  /*29d0*/  STG.E desc[UR16][R22.64], R15 ;  /* 0x0000000f16007986 */ /* 0x0041e8000c101910 */
[----:B------:R-:W2:Y:S01]  /*29e0*/  LDG.E R29, desc[UR16][R24.64] ;  /* 0x00000010181d7981 */ /* 0x000ea2000c1e1900 */
[----:B------:R-:W-:Y:S01]  /*29f0*/  IADD3 R12, P1, R24, R6, RZ ;  /* 0x00000006180c7210 */ /* 0x000fe20007f3e0ff */
[----:B------:R-:W-:-:S03]  /*2a00*/  IMAD.X R27, R23, 0x1, R0, P0 ;  /* 0x00000001171b7824 */ /* 0x000fc600000e0600 */
[----:B------:R-:W-:Y:S01]  /*2a10*/  IADD3.X R13, R25, R7, RZ, P1, !PT ;  /* 0x00000007190d7210 */ /* 0x000fe20000ffe4ff */
[----:B------:R-:W-:Y:S01]  /*2a20*/  IMAD.MOV.U32 R17, RZ, RZ, R9 ;  /* 0x000000ffff117224 */ /* 0x000fe200078e0009 */
[----:B0-----:R-:W-:Y:S01]  /*2a30*/  MOV R15, R3 ;  /* 0x00000003000f7202 */ /* 0x001fe20000000f00 */
[C---:B------:R-:W-:Y:S02]  /*2a40*/  IMAD R22, R10.reuse, UR6, RZ ;  /* 0x000000060a167c24 */ /* 0x040fe4000f8e02ff */
[C---:B------:R-:W-:Y:S02]  /*2a50*/  IMAD R20, R10.reuse, UR7, RZ ;  /* 0x000000070a147c24 */ /* 0x040fe4000f8e02ff */
[----:B------:R-:W-:-:S04]  /*2a60*/  IMAD.WIDE.U32 R18, R10, UR8, R16 ;  /* 0x000000080a127c25 */ /* 0x000fc8000f8e0010 */
[----:B------:R-:W-:-:S04]  /*2a70*/  IMAD.WIDE.U32 R16, R10, UR4, R14 ;  /* 0x000000040a107c25 */ /* 0x000fc8000f8e000e */
[C---:B------:R-:W-:Y:S02]  /*2a80*/  IMAD R3, R11.reuse, UR4, R22 ;  /* 0x000000040b037c24 */ /* 0x040fe4000f8e0216 */
[----:B------:R-:W-:Y:S01]  /*2a90*/  IMAD R9, R11, UR8, R20 ;  /* 0x000000080b097c24 */ /* 0x000fe2000f8e0214 */
[----:B------:R-:W-:Y:S02]  /*2aa0*/  IADD3 R14, P0, R26, R8, RZ ;  /* 0x000000081a0e7210 */ /* 0x000fe40007f1e0ff */
[----:B------:R-:W-:Y:S01]  /*2ab0*/  IADD3 R17, R17, R3, RZ ;  /* 0x0000000311117210 */ /* 0x000fe20007ffe0ff */
[----:B------:R-:W-:Y:S01]  /*2ac0*/  IMAD.IADD R19, R19, 0x1, R9 ;  /* 0x0000000113137824 */ /* 0x000fe200078e0209 */
[----:B--2---:R-:W-:Y:S04]  /*2ad0*/  STG.E desc[UR16][R26.64], R29 ;  /* 0x0000001d1a007986 */ /* 0x004fe8000c101910 */
[----:B------:R0:W2:Y:S01]  /*2ae0*/  LDG.E R5, desc[UR16][R12.64] ;  /* 0x000000100c057981 */ /* 0x0000a2000c1e1900 */
[----:B------:R-:W-:-:S04]  /*2af0*/  IMAD.WIDE.U32 R18, R10, UR8, R18 ;  /* 0x000000080a127c25 */ /* 0x000fc8000f8e0012 */
[----:B------:R-:W-:-:S04]  /*2b00*/  IMAD.WIDE.U32 R16, R10, UR4, R16 ;  /* 0x000000040a107c25 */ /* 0x000fc8000f8e0010 */
[----:B------:R-:W-:Y:S01]  /*2b10*/  IMAD.X R15, R27, 0x1, R0, P0 ;  /* 0x000000011b0f7824 */ /* 0x000fe200000e0600 */
[----:B------:R-:W-:Y:S01]  /*2b20*/  IADD3 R4, P0, R4, 0x4, RZ ;  /* 0x0000000404047810 */ /* 0x000fe20007f1e0ff */
[----:B------:R-:W-:Y:S01]  /*2b30*/  IMAD.IADD R19, R9, 0x1, R19 ;  /* 0x0000000109137824 */ /* 0x000fe200078e0213 */
[----:B------:R-:W-:Y:S02]  /*2b40*/  IADD3 R17, R3, R17, RZ ;  /* 0x0000001103117210 */ /* 0x000fe40007ffe0ff */
[----:B------:R-:W-:Y:S01]  /*2b50*/  IADD3.X R2, RZ, R2, RZ, P0, !PT ;  /* 0x00000002ff027210 */ /* 0x000fe200007fe4ff */
        /* <DEDUP_REMOVED lines=9> */
[----:B------:R-:W-:Y:S02]  /*2bf0*/  IADD3 R20, P1, R12, R6, RZ ;  /* 0x000000060c147210 */ /* 0x000fe40007f3e0ff */
[----:B0-----:R-:W-:Y:S01]  /*2c00*/  IADD3 R12, P2, R14, R8, RZ ;  /* 0x000000080e0c7210 */ /* 0x001fe20007f5e0ff */
[----:B------:R-:W-:Y:S01]  /*2c10*/  IMAD.IADD R3, R3, 0x1, R19 ;  /* 0x0000000103037824 */ /* 0x000fe200078e0213 */
[----:B------:R-:W-:Y:S01]  /*2c20*/  IADD3 R9, R9, R17, RZ ;  /* 0x0000001109097210 */ /* 0x000fe20007ffe0ff */
[----:B------:R-:W-:Y:S01]  /*2c30*/  IMAD.X R21, R13, 0x1, R7, P1 ;  /* 0x000000010d157824 */ /* 0x000fe200008e0607 */
[----:B------:R-:W-:Y:S01]  /*2c40*/  IADD3.X R13, R15, R0, RZ, P2, !PT ;  /* 0x000000000f0d7210 */ /* 0x000fe200017fe4ff */
[----:B--2---:R0:W-:Y:S02]  /*2c50*/  STG.E desc[UR16][R14.64], R5 ;  /* 0x000000050e007986 */ /* 0x0041e4000c101910 */
[----:B0-----:R-:W-:Y:S01]  /*2c60*/  MOV R14, R18 ;  /* 0x00000012000e7202 */ /* 0x001fe20000000f00 */
[----:B------:R-:W-:Y:S06]  /*2c70*/  @P0 BRA `(.L_x_486) ;  /* 0xfffffffc00240947 */ /* 0x000fec000383ffff */
.L_x_485:
        /* <DEDUP_REMOVED lines=10> */
[----:B------:R-:W0:Y:S01]  /*2d20*/  LDC.64 R6, c[0x0][0x220] ;  /* 0x00008800ff067b82 */ /* 0x000e220000000a00 */
[----:B------:R-:W-:Y:S02]  /*2d30*/  UIMAD UR11, UR11, UR12, URZ ;  /* 0x0000000c0b0b72a4 */ /* 0x000fe4000f8e023f */
[----:B------:R-:W-:Y:S02]  /*2d40*/  UIMAD.WIDE.U32 UR4, UR18, UR8, URZ ;  /* 0x00000008120472a5 */ /* 0x000fe4000f8e003f */
[----:B------:R-:W-:-:S02]  /*2d50*/  UIMAD UR8, UR9, UR18, UR6 ;  /* 0x00000012090872a4 */ /* 0x000fc4000f8e0206 */
[----:B------:R-:W-:Y:S02]  /*2d60*/  UIMAD.WIDE.U32 UR6, UR10, UR12, URZ ;  /* 0x0000000c0a0672a5 */ /* 0x000fe4000f8e003f */
[----:B------:R-:W-:Y:S02]  /*2d70*/  UIMAD UR11, UR13, UR10, UR11 ;  /* 0x0000000a0d0b72a4 */ /* 0x000fe4000f8e020b */
[----:B------:R-:W-:Y:S02]  /*2d80*/  UIADD3 UR8, UR5, UR8, URZ ;  /* 0x0000000805087290 */ /* 0x000fe4000fffe03f */
[----:B------:R-:W-:Y:S01]  /*2d90*/  UIADD3 UR11, UR7, UR11, URZ ;  /* 0x0000000b070b7290 */ /* 0x000fe2000fffe03f */
[----:B------:R-:W-:Y:S01]  /*2da0*/  ULDC UR9, c[0x0][0x228] ;  /* 0x00008a0000097ab9 */ /* 0x000fe20000000800 */
[----:B------:R-:W-:Y:S01]  /*2db0*/  ULDC.64 UR12, c[0x0][0x240] ;  /* 0x00009000000c7ab9 */ /* 0x000fe20000000a00 */
[----:B------:R-:W-:Y:S02]  /*2dc0*/  UIMAD UR5, UR8, UR9, URZ ;  /* 0x00000009080572a4 */ /* 0x000fe4000f8e023f */
[----:B------:R-:W-:Y:S01]  /*2dd0*/  UIMAD UR11, UR11, UR12, URZ ;  /* 0x0000000c0b0b72a4 */ /* 0x000fe2000f8e023f */
[----:B------:R-:W-:Y:S01]  /*2de0*/  ULDC UR10, c[0x0][0x22c] ;  /* 0x00008b00000a7ab9 */ /* 0x000fe20000000800 */
[----:B------:R-:W-:-:S02]  /*2df0*/  UIMAD.WIDE.U32 UR18, UR4, UR9, URZ ;  /* 0x00000009041272a5 */ /* 0x000fc4000f8e003f */
[----:B------:R-:W-:Y:S02]  /*2e00*/  UIMAD.WIDE.U32 UR8, UR6, UR12, URZ ;  /* 0x0000000c060872a5 */ /* 0x000fe4000f8e003f */
[----:B------:R-:W-:Y:S02]  /*2e10*/  UIMAD UR5, UR4, UR10, UR5 ;  /* 0x0000000a040572a4 */ /* 0x000fe4000f8e0205 */
[----:B------:R-:W-:Y:S01]  /*2e20*/  UIMAD UR11, UR6, UR13, UR11 ;  /* 0x0000000d060b72a4 */ /* 0x000fe2000f8e020b */
[----:B0-----:R-:W-:Y:S01]  /*2e30*/  IMAD.WIDE.U32 R4, R6, UR18, RZ ;  /* 0x0000001206047c25 */ /* 0x001fe2000f8e00ff */
[----:B------:R-:W-:Y:S02]  /*2e40*/  UIADD3 UR5, UR19, UR5, URZ ;  /* 0x0000000513057290 */ /* 0x000fe4000fffe03f */
[----:B------:R-:W-:Y:S01]  /*2e50*/  UIADD3 UR11, UR9, UR11, URZ ;  /* 0x0000000b090b7290 */ /* 0x000fe2000fffe03f */
[----:B------:R-:W-:Y:S01]  /*2e60*/  ULDC.64 UR6, c[0x0][0x210] ;  /* 0x0000840000067ab9 */ /* 0x000fe20000000a00 */
[----:B------:R-:W-:-:S02]  /*2e70*/  UIADD3 UR4, UP0, URZ, -UR14, URZ ;  /* 0x8000000e3f047290 */ /* 0x000fc4000ff1e03f */
[----:B------:R-:W-:Y:S01]  /*2e80*/  IMAD R0, R6, UR5, RZ ;  /* 0x0000000506007c24 */ /* 0x000fe2000f8e02ff */
[----:B------:R-:W-:Y:S01]  /*2e90*/  LEA R13, P0, R16, UR6, 0x2 ;  /* 0x00000006100d7c11 */ /* 0x000fe2000f8010ff */
[----:B------:R-:W-:Y:S01]  /*2ea0*/  IMAD R2, R6, UR11, RZ ;  /* 0x0000000b06027c24 */ /* 0x000fe2000f8e02ff */
[----:B------:R-:W-:Y:S01]  /*2eb0*/  ULDC.64 UR10, c[0x0][0x258] ;  /* 0x00009600000a7ab9 */ /* 0x000fe20000000a00 */
[C---:B------:R-:W-:Y:S01]  /*2ec0*/  IMAD R15, R7.reuse, UR18, R0 ;  /* 0x00000012070f7c24 */ /* 0x040fe2000f8e0200 */
[----:B------:R-:W-:Y:S01]  /*2ed0*/  LEA R11, P1, R14, UR10, 0x2 ;  /* 0x0000000a0e0b7c11 */ /* 0x000fe2000f8210ff */
[----:B------:R-:W-:Y:S01]  /*2ee0*/  IMAD R17, R7, UR8, R2 ;  /* 0x0000000807117c24 */ /* 0x000fe2000f8e0202 */
[----:B------:R-:W-:Y:S01]  /*2ef0*/  LEA.HI.X R16, R16, UR7, R9, 0x2, P0 ;  /* 0x0000000710107c11 */ /* 0x000fe200080f1409 */
[----:B------:R-:W-:Y:S01]  /*2f00*/  IMAD.WIDE.U32 R6, R6, UR8, RZ ;  /* 0x0000000806067c25 */ /* 0x000fe2000f8e00ff */
[----:B------:R-:W-:Y:S01]  /*2f10*/  LEA.HI.X R14, R14, UR11, R3, 0x2, P1 ;  /* 0x0000000b0e0e7c11 */ /* 0x000fe200088f1403 */
[----:B------:R-:W-:-:S02]  /*2f20*/  UIADD3.X UR5, URZ, -0x1, URZ, UP0, !UPT ;  /* 0xffffffff3f057890 */ /* 0x000fc400087fe43f */
[----:B------:R-:W-:Y:S01]  /*2f30*/  IMAD.IADD R15, R5, 0x1, R15 ;  /* 0x00000001050f7824 */ /* 0x000fe200078e020f */
[----:B------:R-:W-:-:S04]  /*2f40*/  IADD3 R17, R7, R17, RZ ;  /* 0x0000001107117210 */ /* 0x000fc80007ffe0ff */
[----:B------:R-:W-:Y:S02]  /*2f50*/  SHF.L.U64.HI R15, R4, 0x2, R15 ;  /* 0x00000002040f7819 */ /* 0x000fe4000001020f */
[----:B------:R-:W-:-:S07]  /*2f60*/  SHF.L.U64.HI R17, R6, 0x2, R17 ;  /* 0x0000000206117819 */ /* 0x000fce0000010211 */
.L_x_490:
[----:B0-----:R-:W-:Y:S01]  /*2f70*/  IMAD.MOV.U32 R2, RZ, RZ, R13 ;  /* 0x000000ffff027224 */ /* 0x001fe200078e000d */
[----:B------:R-:W-:-:S05]  /*2f80*/  MOV R3, R16 ;  /* 0x0000001000037202 */ /* 0x000fca0000000f00 */
[----:B------:R0:W2:Y:S01]  /*2f90*/  LDG.E R9, desc[UR16][R2.64] ;  /* 0x0000001002097981 */ /* 0x0000a2000c1e1900 */
        /* <DEDUP_REMOVED lines=10> */
[----:B--2---:R0:W-:Y:S06]  /*3040*/  STG.E desc[UR16][R2.64], R9 ;  /* 0x0000000902007986 */ /* 0x0041ec000c101910 */
[----:B------:R-:W-:Y:S05]  /*3050*/  @P0 BRA `(.L_x_490) ;  /* 0xfffffffc00c40947 */ /* 0x000fea000383ffff */
[----:B------:R-:W-:Y:S05]  /*3060*/  EXIT ;  /* 0x000000000000794d */ /* 0x000fea0003800000 */
        .weak           $__internal_39_$__cuda_sm20_div_s64
        .type           $__internal_39_$__cuda_sm20_div_s64,@function
        .size           $__internal_39_$__cuda_sm20_div_s64,($__internal_40_$__cuda_sm20_div_u64 - $__internal_39_$__cuda_sm20_div_s64)
$__internal_39_$__cuda_sm20_div_s64:
        /* <DEDUP_REMOVED lines=27> */
[----:B------:R-:W-:Y:S01]  /*3220*/  IADD3 R5, P4, RZ, -R14, RZ ;  /* 0x8000000eff057210 */ /* 0x000fe20007f9e0ff */
[----:B------:R-:W-:Y:S02]  /*3230*/  IMAD R2, R9, UR8, R2 ;  /* 0x0000000809027c24 */ /* 0x000fe4000f8e0202 */
[----:B------:R-:W-:Y:S01]  /*3240*/  IMAD.HI.U32 R6, R7, R11, RZ ;  /* 0x0000000b07067227 */ /* 0x000fe200078e00ff */
[----:B------:R-:W-:-:S03]  /*3250*/  IADD3.X R8, RZ, ~R3, RZ, P4, !PT ;  /* 0x80000003ff087210 */ /* 0x000fc600027fe4ff */
[----:B------:R-:W-:Y:S01]  /*3260*/  IMAD.X R2, RZ, RZ, ~R2, P0 ;  /* 0x000000ffff027224 */ /* 0x000fe200000e0e02 */
[----:B------:R-:W-:-:S03]  /*3270*/  SEL R8, R8, R3, !P3 ;  /* 0x0000000308087207 */ /* 0x000fc60005800000 */
[----:B------:R-:W-:-:S04]  /*3280*/  IMAD.WIDE.U32 R6, P0, R7, R2, R6 ;  /* 0x0000000207067225 */ /* 0x000fc80007800006 */
[C---:B------:R-:W-:Y:S02]  /*3290*/  IMAD R4, R9.reuse, R2, RZ ;  /* 0x0000000209047224 */ /* 0x040fe400078e02ff */
[----:B------:R-:W-:Y:S01]  /*32a0*/  IMAD.HI.U32 R7, P1, R9, R11, R6 ;  /* 0x0000000b09077227 */ /* 0x000fe20007820006 */
[----:B------:R-:W-:Y:S01]  /*32b0*/  SEL R6, R5, R14, !P3 ;  /* 0x0000000e05067207 */ /* 0x000fe20005800000 */
[----:B------:R-:W-:Y:S02]  /*32c0*/  HFMA2.MMA R5, -RZ, RZ, 0, 0 ;  /* 0x00000000ff057435 */ /* 0x000fe400000001ff */
        /* <DEDUP_REMOVED lines=45> */
[----:B------:R-:W-:Y:S06]  /*35a0*/  RET.REL.NODEC R4 `(_ZN2at6native53_GLOBAL__N__069e5665_20_UpSampleNearest3d_cu_ab8a35b428upsample_nearest3d_out_frameIfXadL_ZNS0_43nearest_neighbor_exact_compute_source_indexEfiiEEEEvPKT_mmmmmmmmPS3_fff) ;  /* 0xffffffc804947950 */ /* 0x000fec0003c3ffff */
        .weak           $__internal_40_$__cuda_sm20_div_u64
        .type           $__internal_40_$__cuda_sm20_div_u64,@function
        .size           $__internal_40_$__cuda_sm20_div_u64,($__internal_41_$__cuda_sm20_rem_u64 - $__internal_40_$__cuda_sm20_div_u64)
$__internal_40_$__cuda_sm20_div_u64:
[----:B------:R-:W-:-:S06]  /*35b0*/  IMAD.MOV.U32 R9, RZ, RZ, R7 ;  /* 0x000000ffff097224 */ /* 0x000fcc00078e0007 */
        /* <DEDUP_REMOVED lines=66> */
[----:B------:R-:W-:Y:S06]  /*39e0*/  RET.REL.NODEC R6 `(_ZN2at6native53_GLOBAL__N__069e5665_20_UpSampleNearest3d_cu_ab8a35b428upsample_nearest3d_out_frameIfXadL_ZNS0_43nearest_neighbor_exact_compute_source_indexEfiiEEEEvPKT_mmmmmmmmPS3_fff) ;  /* 0xffffffc406847950 */ /* 0x000fec0003c3ffff */
        .weak           $__internal_41_$__cuda_sm20_rem_u64
        .type           $__internal_41_$__cuda_sm20_rem_u64,@function
        .size           $__internal_41_$__cuda_sm20_rem_u64,(.L_x_712 - $__internal_41_$__cuda_sm20_rem_u64)
$__internal_41_$__cuda_sm20_rem_u64:
        /* <DEDUP_REMOVED lines=48> */
[----:B------:R-:W-:Y:S02]  /*3cf0*/  IADD3 R8, P1, -R5, R4, RZ ;  /* 0x0000000405087210 */ /* 0x000fe40007f3e1ff */
[----:B------:R-:W-:Y:S02]  /*3d00*/  MOV R11, 0x0 ;  /* 0x00000000000b7802 */ /* 0x000fe40000000f00 */
[----:B------:R-:W-:Y:S02]  /*3d10*/  ISETP.GE.U32.AND.EX P0, PT, R16, R7, PT, P0 ;  /* 0x000000071000720c */ /* 0x000fe40003f06100 */
[----:B------:R-:W-:Y:S02]  /*3d20*/  IADD3.X R12, ~R7, R16, RZ, P1, !PT ;  /* 0x00000010070c7210 */ /* 0x000fe40000ffe5ff */
[----:B------:R-:W-:Y:S02]  /*3d30*/  SEL R8, R8, R4, P0 ;  /* 0x0000000408087207 */ /* 0x000fe40000000000 */
[----:B------:R-:W-:-:S02]  /*3d40*/  SEL R12, R12, R16, P0 ;  /* 0x000000100c0c7207 */ /* 0x000fc40000000000 */
[C---:B------:R-:W-:Y:S01]  /*3d50*/  ISETP.GE.U32.AND P0, PT, R8.reuse, R5, PT ;  /* 0x000000050800720c */ /* 0x040fe20003f06070 */
[----:B------:R-:W-:Y:S01]  /*3d60*/  IMAD.IADD R4, R8, 0x1, -R5 ;  /* 0x0000000108047824 */ /* 0x000fe200078e0a05 */
[----:B------:R-:W-:Y:S02]  /*3d70*/  ISETP.NE.U32.AND P1, PT, R5, RZ, PT ;  /* 0x000000ff0500720c */ /* 0x000fe40003f25070 */
[----:B------:R-:W-:Y:S02]  /*3d80*/  ISETP.GE.U32.AND.EX P0, PT, R12, R7, PT, P0 ;  /* 0x000000070c00720c */ /* 0x000fe40003f06100 */
[----:B------:R-:W-:Y:S02]  /*3d90*/  ISETP.NE.AND.EX P1, PT, R7, RZ, PT, P1 ;  /* 0x000000ff0700720c */ /* 0x000fe40003f25310 */
[----:B------:R-:W-:-:S04]  /*3da0*/  SEL R4, R4, R8, P0 ;  /* 0x0000000804047207 */ /* 0x000fc80000000000 */
[----:B------:R-:W-:Y:S01]  /*3db0*/  SEL R4, R4, 0xffffffff, P1 ;  /* 0xffffffff04047807 */ /* 0x000fe20000800000 */
[----:B------:R-:W-:Y:S06]  /*3dc0*/  RET.REL.NODEC R10 `(_ZN2at6native53_GLOBAL__N__069e5665_20_UpSampleNearest3d_cu_ab8a35b428upsample_nearest3d_out_frameIfXadL_ZNS0_43nearest_neighbor_exact_compute_source_indexEfiiEEEEvPKT_mmmmmmmmPS3_fff) ;  /* 0xffffffc00a8c7950 */ /* 0x000fec0003c3ffff */
.L_x_491:
        /* <DEDUP_REMOVED lines=11> */
.L_x_712:


//--------------------- .text._ZN2at6native53_GLOBAL__N__069e5665_20_UpSampleNearest3d_cu_ab8a35b428upsample_nearest3d_out_frameIdXadL_ZNS0_43nearest_neighbor_exact_compute_source_indexEfiiEEEEvPKT_mmmmmmmmPS3_fff --------------------------
	.section	.text._ZN2at6native53_GLOBAL__N__069e5665_20_UpSampleNearest3d_cu_ab8a35b428upsample_nearest3d_out_frameIdXadL_ZNS0_43nearest_neighbor_exact_compute_source_indexEfiiEEEEvPKT_mmmmmmmmPS3_fff,"ax",@progbits
	.align	128
.text._ZN2at6native53_GLOBAL__N__069e5665_20_UpSampleNearest3d_cu_ab8a35b428upsample_nearest3d_out_frameIdXadL_ZNS0_43nearest_neighbor_exact_compute_source_indexEfiiEEEEvPKT_mmmmmmmmPS3_fff:
        .type           _ZN2at6native53_GLOBAL__N__069e5665_20_UpSampleNearest3d_cu_ab8a35b428upsample_nearest3d_out_frameIdXadL_ZNS0_43nearest_neighbor_exact_compute_source_indexEfiiEEEEvPKT_mmmmmmmmPS3_fff,@function
        .size           _ZN2at6native53_GLOBAL__N__069e5665_20_UpSampleNearest3d_cu_ab8a35b428upsample_nearest3d_out_frameIdXadL_ZNS0_43nearest_neighbor_exact_compute_source_indexEfiiEEEEvPKT_mmmmmmmmPS3_fff,(.L_x_716 - _ZN2at6native53_GLOBAL__N__069e5665_20_UpSampleNearest3d_cu_ab8a35b428upsample_nearest3d_out_frameIdXadL_ZNS0_43nearest_neighbor_exact_compute_source_indexEfiiEEEEvPKT_mmmmmmmmPS3_fff)
        .other          _ZN2at6native53_GLOBAL__N__069e5665_20_UpSampleNearest3d_cu_ab8a35b428upsample_nearest3d_out_frameIdXadL_ZNS0_43nearest_neighbor_exact_compute_source_indexEfiiEEEEvPKT_mmmmmmmmPS3_fff,@"STO_CUDA_ENTRY STV_DEFAULT"
_ZN2at6native53_GLOBAL__N__069e5665_20_UpSampleNearest3d_cu_ab8a35b428upsample_nearest3d_out_frameIdXadL_ZNS0_43nearest_neighbor_exact_compute_source_indexEfiiEEEEvPKT_mmmmmmmmPS3_fff:
        /* <DEDUP_REMOVED lines=40> */
[----:B------:R-:W-:Y:S05]  /*0280*/  CALL.REL.NOINC `($__internal_42_$__cuda_sm20_div_s64) ;  /* 0x0000002c00a87944 */ /* 0x000fea0003c00000 */
[----:B------:R-:W-:Y:S05]  /*0290*/  BRA `(.L_x_494) ;  /* 0x00000000004c7947 */ /* 0x000fea0003800000 */
.L_x_493:
        /* <DEDUP_REMOVED lines=19> */
.L_x_494:
[----:B------:R-:W-:Y:S05]  /*03d0*/  BSYNC B0 ;  /* 0x0000000000007941 */ /* 0x000fea0003800000 */
.L_x_492:
        /* <DEDUP_REMOVED lines=10> */
[----:B------:R-:W-:Y:S05]  /*0480*/  CALL.REL.NOINC `($__internal_44_$__cuda_sm20_rem_u64) ;  /* 0x00000034008c7944 */ /* 0x000fea0003c00000 */
[----:B------:R-:W-:Y:S01]  /*0490*/  IMAD.MOV.U32 R0, RZ, RZ, R8 ;  /* 0x000000ffff007224 */ /* 0x000fe200078e0008 */
[----:B------:R-:W-:Y:S06]  /*04a0*/  BRA `(.L_x_497) ;  /* 0x0000000000487947 */ /* 0x000fec0003800000 */
.L_x_496:
        /* <DEDUP_REMOVED lines=18> */
.L_x_497:
[----:B------:R-:W-:Y:S05]  /*05d0*/  BSYNC B0 ;  /* 0x0000000000007941 */ /* 0x000fea0003800000 */
.L_x_495:
        /* <DEDUP_REMOVED lines=11> */
[----:B------:R-:W-:Y:S05]  /*0690*/  CALL.REL.NOINC `($__internal_43_$__cuda_sm20_div_u64) ;  /* 0x0000002c00f47944 */ /* 0x000fea0003c00000 */
[----:B------:R-:W-:Y:S02]  /*06a0*/  IMAD.MOV.U32 R2, RZ, RZ, R8 ;  /* 0x000000ffff027224 */ /* 0x000fe400078e0008 */
[----:B------:R-:W-:Y:S01]  /*06b0*/  IMAD.MOV.U32 R3, RZ, RZ, R9 ;  /* 0x000000ffff037224 */ /* 0x000fe200078e0009 */
[----:B------:R-:W-:Y:S06]  /*06c0*/  BRA `(.L_x_500) ;  /* 0x0000000000507947 */ /* 0x000fec0003800000 */
.L_x_499:
        /* <DEDUP_REMOVED lines=20> */
.L_x_500:
[----:B------:R-:W-:Y:S05]  /*0810*/  BSYNC B0 ;  /* 0x0000000000007941 */ /* 0x000fea0003800000 */
.L_x_498:
        /* <DEDUP_REMOVED lines=10> */
[----:B------:R-:W-:Y:S05]  /*08c0*/  CALL.REL.NOINC `($__internal_43_$__cuda_sm20_div_u64) ;  /* 0x0000002c00687944 */ /* 0x000fea0003c00000 */
[----:B------:R-:W-:Y:S01]  /*08d0*/  IMAD.MOV.U32 R4, RZ, RZ, R8 ;  /* 0x000000ffff047224 */ /* 0x000fe200078e0008 */
[----:B------:R-:W-:Y:S01]  /*08e0*/  MOV R5, R9 ;  /* 0x0000000900057202 */ /* 0x000fe20000000f00 */
[----:B------:R-:W-:Y:S06]  /*08f0*/  BRA `(.L_x_503) ;  /* 0x0000000000507947 */ /* 0x000fec0003800000 */
.L_x_502:
        /* <DEDUP_REMOVED lines=12> */
[----:B------:R-:W-:Y:S02]  /*09c0*/  IMAD R2, R5, UR6, R2 ;  /* 0x0000000605027c24 */ /* 0x000fe4000f8e0202 */
[----:B------:R-:W-:-:S03]  /*09d0*/  IMAD.MOV.U32 R5, RZ, RZ, RZ ;  /* 0x000000ffff057224 */ /* 0x000fc600078e00ff */
[----:B------:R-:W-:-:S13]  /*09e0*/  ISETP.GE.U32.AND P0, PT, R2, UR6, PT ;  /* 0x0000000602007c0c */ /* 0x000fda000bf06070 */
[----:B------:R-:W-:Y:S01]  /*09f0*/  @P0 VIADD R2, R2, -UR6 ;  /* 0x8000000602020c36 */ /* 0x000fe20008000000 */
[----:B------:R-:W-:-:S04]  /*0a00*/  @P0 IADD3 R4, R4, 0x1, RZ ;  /* 0x0000000104040810 */ /* 0x000fc80007ffe0ff */
[----:B------:R-:W-:-:S13]  /*0a10*/  ISETP.GE.U32.AND P1, PT, R2, UR6, PT ;  /* 0x0000000602007c0c */ /* 0x000fda000bf26070 */
[----:B------:R-:W-:Y:S01]  /*0a20*/  @P1 VIADD R4, R4, 0x1 ;  /* 0x0000000104041836 */ /* 0x000fe20000000000 */
[----:B------:R-:W-:-:S07]  /*0a30*/  @!P2 LOP3.LUT R4, RZ, UR6, RZ, 0x33, !PT ;  /* 0x00000006ff04ac12 */ /* 0x000fce000f8e33ff */
.L_x_503:
[----:B------:R-:W-:Y:S05]  /*0a40*/  BSYNC B0 ;  /* 0x0000000000007941 */ /* 0x000fea0003800000 */
.L_x_501:
        /* <DEDUP_REMOVED lines=10> */
[----:B------:R-:W-:Y:S05]  /*0af0*/  CALL.REL.NOINC `($__internal_44_$__cuda_sm20_rem_u64) ;  /* 0x0000002c00f07944 */ /* 0x000fea0003c00000 */
[----:B------:R-:W-:Y:S01]  /*0b00*/  MOV R2, R8 ;  /* 0x0000000800027202 */ /* 0x000fe20000000f00 */
[----:B------:R-:W-:Y:S06]  /*0b10*/  BRA `(.L_x_506) ;  /* 0x00000000004c7947 */ /* 0x000fec0003800000 */
.L_x_505:
        /* <DEDUP_REMOVED lines=19> */
.L_x_506:
[----:B------:R-:W-:Y:S05]  /*0c50*/  BSYNC B0 ;  /* 0x0000000000007941 */ /* 0x000fea0003800000 */
.L_x_504:
        /* <DEDUP_REMOVED lines=11> */
[----:B------:R-:W-:Y:S05]  /*0d10*/  CALL.REL.NOINC `($__internal_43_$__cuda_sm20_div_u64) ;  /* 0x0000002800547944 */ /* 0x000fea0003c00000 */
[----:B------:R-:W-:Y:S01]  /*0d20*/  IADD3 R3, -R8, RZ, RZ ;  /* 0x000000ff08037210 */ /* 0x000fe20007ffe1ff */
[----:B------:R-:W-:Y:S01]  /*0d30*/  ULDC UR6, c[0x0][0x250] ;  /* 0x0000940000067ab9 */ /* 0x000fe20000000800 */
[----:B------:R-:W-:Y:S01]  /*0d40*/  IMAD.MOV.U32 R4, RZ, RZ, R8 ;  /* 0x000000ffff047224 */ /* 0x000fe200078e0008 */
[----:B------:R-:W-:Y:S02]  /*0d50*/  MOV R5, R9 ;  /* 0x0000000900057202 */ /* 0x000fe40000000f00 */
[----:B------:R-:W-:Y:S01]  /*0d60*/  IMAD R3, R3, UR6, R20 ;  /* 0x0000000603037c24 */ /* 0x000fe2000f8e0214 */
[----:B------:R-:W-:Y:S06]  /*0d70*/  BRA `(.L_x_509) ;  /* 0x0000000000587947 */ /* 0x000fec0003800000 */
.L_x_508:
        /* <DEDUP_REMOVED lines=19> */
[----:B------:R-:W-:-:S04]  /*0eb0*/  @!P2 LOP3.LUT R4, RZ, UR6, RZ, 0x33, !PT ;  /* 0x00000006ff04ac12 */ /* 0x000fc8000f8e33ff */
[----:B------:R-:W-:-:S05]  /*0ec0*/  IADD3 R3, -R4, RZ, RZ ;  /* 0x000000ff04037210 */ /* 0x000fca0007ffe1ff */
[----:B------:R-:W-:-:S07]  /*0ed0*/  IMAD R3, R3, UR6, R20 ;  /* 0x0000000603037c24 */ /* 0x000fce000f8e0214 */
.L_x_509:
[----:B------:R-:W-:Y:S05]  /*0ee0*/  BSYNC B0 ;  /* 0x0000000000007941 */ /* 0x000fea0003800000 */
.L_x_507:
[----:B------:R-:W-:Y:S01]  /*0ef0*/  ULDC.64 UR12, c[0x0][0x230] ;  /* 0x00008c00000c7ab9 */ /* 0x000fe20000000a00 */
[----:B------:R-:W-:Y:S01]  /*0f00*/  ULDC.64 UR14, c[0x0][0x228] ;  /* 0x00008a00000e7ab9 */ /* 0x000fe20000000a00 */
[----:B------:R-:W-:Y:S01]  /*0f10*/  BSSY B0, `(.L_x_510) ;  /* 0x0000028000007945 */ /* 0x000fe20003800000 */
[----:B------:R-:W-:Y:S02]  /*0f20*/  UIMAD UR6, UR13, UR14, URZ ;  /* 0x0000000e0d0672a4 */ /* 0x000fe4000f8e023f */
[----:B------:R-:W-:Y:S02]  /*0f30*/  UIMAD.WIDE.U32 UR10, UR12, UR14, URZ ;  /* 0x0000000e0c0a72a5 */ /* 0x000fe4000f8e003f */
[----:B------:R-:W-:-:S03]  /*0f40*/  UIMAD UR6, UR12, UR15, UR6 ;  /* 0x0000000f0c0672a4 */ /* 0x000fc6000f8e0206 */
[----:B------:R-:W-:Y:S01]  /*0f50*/  ULDC.64 UR12, c[0x0][0x238] ;  /* 0x00008e00000c7ab9 */ /* 0x000fe20000000a00 */
[----:B------:R-:W-:-:S03]  /*0f60*/  UIADD3 UR6, UR11, UR6, URZ ;  /* 0x000000060b067290 */ /* 0x000fc6000fffe03f */
[----:B------:R-:W-:Y:S01]  /*0f70*/  ULDC UR11, c[0x0][0x24c] ;  /* 0x00009300000b7ab9 */ /* 0x000fe20000000800 */
[----:B------:R-:W-:Y:S01]  /*0f80*/  UIMAD UR9, UR6, UR12, URZ ;  /* 0x0000000c060972a4 */ /* 0x000fe2000f8e023f */
[----:B------:R-:W-:Y:S01]  /*0f90*/  LOP3.LUT R6, R5, UR11, RZ, 0xfc, !PT ;  /* 0x0000000b05067c12 */ /* 0x000fe2000f8efcff */
[----:B------:R-:W-:Y:S02]  /*0fa0*/  UIMAD.WIDE.U32 UR6, UR10, UR12, URZ ;  /* 0x0000000c0a0672a5 */ /* 0x000fe4000f8e003f */
[----:B------:R-:W-:Y:S01]  /*0fb0*/  UIMAD UR9, UR10, UR13, UR9 ;  /* 0x0000000d0a0972a4 */ /* 0x000fe2000f8e0209 */
[----:B------:R-:W-:-:S03]  /*0fc0*/  ISETP.NE.U32.AND P0, PT, R6, RZ, PT ;  /* 0x000000ff0600720c */ /* 0x000fc60003f05070 */
[----:B------:R-:W-:-:S10]  /*0fd0*/  UIADD3 UR9, UR7, UR9, URZ ;  /* 0x0000000907097290 */ /* 0x000fd4000fffe03f */
[----:B------:R-:W-:Y:S05]  /*0fe0*/  @!P0 BRA `(.L_x_511) ;  /* 0x0000000000208947 */ /* 0x000fea0003800000 */
[----:B------:R-:W-:Y:S01]  /*0ff0*/  ULDC.64 UR10, c[0x0][0x248] ;  /* 0x00009200000a7ab9 */ /* 0x000fe20000000a00 */
[----:B------:R-:W-:Y:S01]  /*1000*/  MOV R13, R5 ;  /* 0x00000005000d7202 */ /* 0x000fe20000000f00 */
[----:B------:R-:W-:Y:S01]  /*1010*/  IMAD.U32 R5, RZ, RZ, UR10 ;  /* 0x0000000aff057e24 */ /* 0x000fe2000f8e00ff */
[----:B------:R-:W-:Y:S02]  /*1020*/  MOV R11, UR11 ;  /* 0x0000000b000b7c02 */ /* 0x000fe40008000f00 */
[----:B------:R-:W-:-:S07]  /*1030*/  MOV R6, 0x1050 ;  /* 0x0000105000067802 */ /* 0x000fce0000000f00 */
[----:B------:R-:W-:Y:S05]  /*1040*/  CALL.REL.NOINC `($__internal_44_$__cuda_sm20_rem_u64) ;  /* 0x00000028009c7944 */ /* 0x000fea0003c00000 */
[----:B------:R-:W-:Y:S01]  /*1050*/  IMAD.MOV.U32 R4, RZ, RZ, R8 ;  /* 0x000000ffff047224 */ /* 0x000fe200078e0008 */
[----:B------:R-:W-:Y:S06]  /*1060*/  BRA `(.L_x_512) ;  /* 0x0000000000487947 */ /* 0x000fec0003800000 */
.L_x_511:
        /* <DEDUP_REMOVED lines=18> */
.L_x_512:
[----:B------:R-:W-:Y:S05]  /*1190*/  BSYNC B0 ;  /* 0x0000000000007941 */ /* 0x000fea0003800000 */
.L_x_510:
[----:B------:R-:W-:Y:S01]  /*11a0*/  I2FP.F32.S32 R4, R4 ;  /* 0x0000000400047245 */ /* 0x000fe20000201400 */
[----:B------:R-:W-:Y:S01]  /*11b0*/  ULDC.64 UR10, c[0x0][0x260] ;  /* 0x00009800000a7ab9 */ /* 0x000fe20000000a00 */
[----:B------:R-:W-:Y:S01]  /*11c0*/  I2FP.F32.S32 R2, R2 ;  /* 0x0000000200027245 */ /* 0x000fe20000201400 */
[----:B------:R-:W-:Y:S01]  /*11d0*/  ULDC.64 UR20, c[0x0][0x230] ;  /* 0x00008c0000147ab9 */ /* 0x000fe20000000a00 */
[----:B------:R-:W-:Y:S01]  /*11e0*/  ULDC UR23, c[0x0][0x228] ;  /* 0x00008a0000177ab9 */ /* 0x000fe20000000800 */
[----:B------:R-:W-:Y:S01]  /*11f0*/  FADD.FTZ R4, R4, 0.5 ;  /* 0x3f00000004047421 */ /* 0x000fe20000010000 */
[----:B------:R-:W-:Y:S01]  /*1200*/  MOV R5, UR20 ;  /* 0x0000001400057c02 */ /* 0x000fe20008000f00 */
[----:B------:R-:W-:Y:S01]  /*1210*/  FADD.FTZ R2, R2, 0.5 ;  /* 0x3f00000002027421 */ /* 0x000fe20000010000 */
[----:B------:R-:W-:Y:S02]  /*1220*/  IMAD.U32 R9, RZ, RZ, UR23 ;  /* 0x00000017ff097e24 */ /* 0x000fe4000f8e00ff */
[----:B------:R-:W-:Y:S01]  /*1230*/  FMUL.FTZ R6, R4, UR11 ;  /* 0x0000000b04067c20 */ /* 0x000fe20008410000 */
[----:B------:R-:W-:Y:S01]  /*1240*/  ULDC.64 UR14, c[0x0][0x218] ;  /* 0x00008600000e7ab9 */ /* 0x000fe20000000a00 */
[----:B------:R-:W-:Y:S01]  /*1250*/  FMUL.FTZ R10, R2, UR10 ;  /* 0x0000000a020a7c20 */ /* 0x000fe20008410000 */
[----:B------:R-:W-:Y:S01]  /*1260*/  ISETP.NE.U32.AND P0, PT, RZ, UR14, PT ;  /* 0x0000000eff007c0c */ /* 0x000fe2000bf05070 */
[----:B------:R-:W-:-:S02]  /*1270*/  ULDC UR10, c[0x0][0x268] ;  /* 0x00009a00000a7ab9 */ /* 0x000fc40000000800 */
[----:B------:R-:W0:Y:S01]  /*1280*/  F2I.FTZ.FLOOR.NTZ R6, R6 ;  /* 0x0000000600067305 */ /* 0x000e220000217100 */
[----:B------:R-:W-:-:S07]  /*1290*/  ISETP.NE.AND.EX P0, PT, RZ, UR15, PT, P0 ;  /* 0x0000000fff007c0c */ /* 0x000fce000bf05300 */
[----:B------:R-:W1:Y:S01]  /*12a0*/  F2I.FTZ.FLOOR.NTZ R10, R10 ;  /* 0x0000000a000a7305 */ /* 0x000e620000217100 */
[----:B0-----:R-:W-:Y:S02]  /*12b0*/  VIADDMNMX R4, R5, 0xffffffff, R6, PT ;  /* 0xffffffff05047846 */ /* 0x001fe40003800106 */
[----:B------:R-:W-:Y:S01]  /*12c0*/  I2FP.F32.S32 R5, R3 ;  /* 0x0000000300057245 */ /* 0x000fe20000201400 */
[----:B------:R-:W-:Y:S01]  /*12d0*/  IMAD.WIDE.U32 R2, R0, UR6, RZ ;  /* 0x0000000600027c25 */ /* 0x000fe2000f8e00ff */
[----:B------:R-:W-:-:S03]  /*12e0*/  SHF.R.S32.HI R6, RZ, 0x1f, R0 ;  /* 0x0000001fff067819 */ /* 0x000fc60000011400 */
[----:B------:R-:W-:Y:S01]  /*12f0*/  FADD.FTZ R5, R5, 0.5 ;  /* 0x3f00000005057421 */ /* 0x000fe20000010000 */
[----:B-1----:R-:W-:Y:S01]  /*1300*/  VIADDMNMX R8, R9, 0xffffffff, R10, PT ;  /* 0xffffffff09087846 */ /* 0x002fe2000380010a */
[----:B------:R-:W-:Y:S01]  /*1310*/  IMAD R13, R6, UR6, RZ ;  /* 0x00000006060d7c24 */ /* 0x000fe2000f8e02ff */
[----:B------:R-:W0:Y:S01]  /*1320*/  LDC.64 R10, c[0x0][0x238] ;  /* 0x00008e00ff0a7b82 */ /* 0x000e220000000a00 */
[----:B------:R-:W-:Y:S01]  /*1330*/  FMUL.FTZ R16, R5, UR10 ;  /* 0x0000000a05107c20 */ /* 0x000fe20008410000 */
[----:B------:R-:W-:Y:S01]  /*1340*/  SHF.R.S32.HI R9, RZ, 0x1f, R8 ;  /* 0x0000001fff097819 */ /* 0x000fe20000011408 */
[----:B------:R-:W-:Y:S01]  /*1350*/  IMAD R13, R0, UR9, R13 ;  /* 0x00000009000d7c24 */ /* 0x000fe2000f8e020d */
[----:B------:R-:W-:Y:S01]  /*1360*/  SHF.R.S32.HI R5, RZ, 0x1f, R4 ;  /* 0x0000001fff057819 */ /* 0x000fe20000011404 */
[----:B------:R1:W2:Y:S02]  /*1370*/  F2I.FTZ.FLOOR.NTZ R17, R16 ;  /* 0x0000001000117305 */ /* 0x0002a40000217100 */
[----:B------:R-:W-:Y:S01]  /*1380*/  IMAD R15, R9, UR20, RZ ;  /* 0x00000014090f7c24 */ /* 0x000fe2000f8e02ff */
[----:B------:R-:W-:-:S03]  /*1390*/  IADD3 R13, R3, R13, RZ ;  /* 0x0000000d030d7210 */ /* 0x000fc60007ffe0ff */
[C---:B------:R-:W-:Y:S02]  /*13a0*/  IMAD R19, R8.reuse, UR21, R15 ;  /* 0x0000001508137c24 */ /* 0x040fe4000f8e020f */
[----:B------:R-:W-:Y:S01]  /*13b0*/  IMAD.WIDE.U32 R14, R8, UR20, R4 ;  /* 0x00000014080e7c25 */ /* 0x000fe2000f8e0004 */
[----:B-1----:R-:W-:Y:S06]  /*13c0*/  @!P0 EXIT ;  /* 0x000000000000894d */ /* 0x002fec0003800000 */
[----:B------:R-:W-:Y:S01]  /*13d0*/  UIADD3 UR10, UP0, UR14, -0x1, URZ ;  /* 0xffffffff0e0a7890 */ /* 0x000fe2000ff1e03f */
[----:B------:R-:W-:Y:S01]  /*13e0*/  MOV R12, R2 ;  /* 0x00000002000c7202 */ /* 0x000fe20000000f00 */
[----:B------:R-:W-:Y:S01]  /*13f0*/  IMAD.IADD R3, R15, 0x1, R19 ;  /* 0x000000010f037824 */ /* 0x000fe200078e0213 */
[----:B0-2---:R-:W-:Y:S01]  /*1400*/  VIADDMNMX R2, R10, 0xffffffff, R17, PT ;  /* 0xffffffff0a027846 */ /* 0x005fe20003800111 */
[----:B------:R-:W-:Y:S02]  /*1410*/  UIADD3.X UR11, UR15, -0x1, URZ, UP0, !UPT ;  /* 0xffffffff0f0b7890 */ /* 0x000fe400087fe43f */
[----:B------:R-:W-:Y:S01]  /*1420*/  UISETP.GE.U32.AND UP0, UPT, UR10, 0x3, UPT ;  /* 0x000000030a00788c */ /* 0x000fe2000bf06070 */
[-C--:B------:R-:W-:Y:S01]  /*1430*/  IMAD R3, R3, R10.reuse, RZ ;  /* 0x0000000a03037224 */ /* 0x080fe200078e02ff */
[----:B------:R-:W-:Y:S01]  /*1440*/  ULOP3.LUT UR22, UR14, 0x3, URZ, 0xc0, !UPT ;  /* 0x000000030e167892 */ /* 0x000fe2000f8ec03f */
[----:B------:R-:W-:Y:S01]  /*1450*/  IMAD.WIDE.U32 R12, R14, R10, R12 ;  /* 0x0000000a0e0c7225 */ /* 0x000fe200078e000c */
[----:B------:R-:W-:-:S03]  /*1460*/  UISETP.GE.U32.AND.EX UP0, UPT, UR11, URZ, UPT, UP0 ;  /* 0x0000003f0b00728c */ /* 0x000fc6000bf06100 */
[----:B------:R-:W-:Y:S01]  /*1470*/  IMAD R14, R14, R11, R3 ;  /* 0x0000000b0e0e7224 */ /* 0x000fe200078e0203 */
[----:B------:R-:W-:Y:S02]  /*1480*/  SHF.R.S32.HI R3, RZ, 0x1f, R2 ;  /* 0x0000001fff037819 */ /* 0x000fe40000011402 */
[----:B------:R-:W-:Y:S02]  /*1490*/  PLOP3.LUT P1, PT, PT, PT, UP0, 0x80, 0x0 ;  /* 0x000000000000781c */ /* 0x000fe40003f2f008 */
[----:B------:R-:W-:-:S04]  /*14a0*/  IADD3 R22, P0, R2, R12, RZ ;  /* 0x0000000c02167210 */ /* 0x000fc80007f1e0ff */
[----:B------:R-:W-:-:S07]  /*14b0*/  IADD3.X R3, R3, R13, R14, P0, !PT ;  /* 0x0000000d03037210 */ /* 0x000fce00007fe40e */
[----:B------:R-:W-:Y:S05]  /*14c0*/  @!P1 BRA `(.L_x_513) ;  /* 0x0000001800309947 */ /* 0x000fea0003800000 */
[----:B------:R-:W-:Y:S01]  /*14d0*/  IMAD R13, R6, UR23, RZ ;  /* 0x00000017060d7c24 */ /* 0x000fe2000f8e02ff */
[----:B------:R-:W-:Y:S01]  /*14e0*/  ULDC UR24, c[0x0][0x22c] ;  /* 0x00008b0000187ab9 */ /* 0x000fe20000000800 */
[C---:B------:R-:W-:Y:S01]  /*14f0*/  IMAD.WIDE.U32 R14, R0.reuse, UR23, R8 ;  /* 0x00000017000e7c25 */ /* 0x040fe2000f8e0008 */
[----:B------:R-:W-:Y:S01]  /*1500*/  ULDC.64 UR16, c[0x0][0x250] ;  /* 0x0000940000107ab9 */ /* 0x000fe20000000a00 */
[----:B------:R-:W-:Y:S02]  /*1510*/  ULDC.64 UR12, c[0x0][0x248] ;  /* 0x00009200000c7ab9 */ /* 0x000fe40000000a00 */
[----:B------:R-:W-:Y:S01]  /*1520*/  IMAD R13, R0, UR24, R13 ;  /* 0x00000018000d7c24 */ /* 0x000fe2000f8e020d */
[----:B------:R-:W-:Y:S01]  /*1530*/  UIMAD.WIDE.U32 UR10, UR16, UR12, URZ ;  /* 0x0000000c100a72a5 */ /* 0x000fe2000f8e003f */
[----:B------:R-:W-:Y:S01]  /*1540*/  IMAD R17, R11, UR20, RZ ;  /* 0x000000140b117c24 */ /* 0x000fe2000f8e02ff */
[----:B------:R-:W-:Y:S01]  /*1550*/  UIMAD UR12, UR17, UR12, URZ ;  /* 0x0000000c110c72a4 */ /* 0x000fe2000f8e023f */
[----:B------:R-:W-:-:S02]  /*1560*/  IMAD.IADD R0, R15, 0x1, R13 ;  /* 0x000000010f007824 */ /* 0x000fc400078e020d */
[----:B------:R-:W0:Y:S01]  /*1570*/  LDC.64 R12, c[0x0][0x220] ;  /* 0x00008800ff0c7b82 */ /* 0x000e220000000a00 */
[----:B------:R-:W-:Y:S01]  /*1580*/  IMAD.WIDE.U32 R8, R10, UR20, RZ ;  /* 0x000000140a087c25 */ /* 0x000fe2000f8e00ff */
[----:B------:R-:W-:-:S03]  /*1590*/  UIMAD UR12, UR13, UR16, UR12 ;  /* 0x000000100d0c72a4 */ /* 0x000fc6000f8e020c */
[----:B------:R-:W-:Y:S01]  /*15a0*/  IMAD R17, R10, UR21, R17 ;  /* 0x000000150a117c24 */ /* 0x000fe2000f8e0211 */
[----:B------:R-:W-:Y:S01]  /*15b0*/  UIADD3 UR11, UR11, UR12, URZ ;  /* 0x0000000c0b0b7290 */ /* 0x000fe2000fffe03f */
[----:B------:R-:W-:Y:S01]  /*15c0*/  IMAD R15, R0, UR20, RZ ;  /* 0x00000014000f7c24 */ /* 0x000fe2000f8e02ff */
[----:B------:R-:W-:Y:S01]  /*15d0*/  ULDC.64 UR16, c[0x0][0x240] ;  /* 0x0000900000107ab9 */ /* 0x000fe20000000a00 */
[C---:B------:R-:W-:Y:S01]  /*15e0*/  IMAD.WIDE.U32 R4, R14.reuse, UR20, R4 ;  /* 0x000000140e047c25 */ /* 0x040fe2000f8e0004 */
[----:B------:R-:W-:Y:S01]  /*15f0*/  IADD3 R0, R9, R17, RZ ;  /* 0x0000001109007210 */ /* 0x000fe20007ffe0ff */
[----:B------:R-:W-:Y:S02]  /*1600*/  UIMAD UR11, UR11, UR16, URZ ;  /* 0x000000100b0b72a4 */ /* 0x000fe4000f8e023f */
[----:B------:R-:W-:Y:S01]  /*1610*/  IMAD R15, R14, UR21, R15 ;  /* 0x000000150e0f7c24 */ /* 0x000fe2000f8e020f */
[----:B------:R-:W-:Y:S01]  /*1620*/  UIMAD.WIDE.U32 UR12, UR10, UR16, URZ ;  /* 0x000000100a0c72a5 */ /* 0x000fe2000f8e003f */
[----:B------:R-:W-:Y:S01]  /*1630*/  IMAD R9, R0, UR23, RZ ;  /* 0x0000001700097c24 */ /* 0x000fe2000f8e02ff */
[----:B------:R-:W-:Y:S01]  /*1640*/  UIMAD UR10, UR10, UR17, UR11 ;  /* 0x000000110a0a72a4 */ /* 0x000fe2000f8e020b */
[----:B------:R-:W-:Y:S01]  /*1650*/  VIADD R14, R2, 0x1 ;  /* 0x00000001020e7836 */ /* 0x000fe20000000000 */
[----:B------:R-:W-:Y:S01]  /*1660*/  IADD3 R5, R5, R15, RZ ;  /* 0x0000000f05057210 */ /* 0x000fe20007ffe0ff */
[C---:B------:R-:W-:Y:S01]  /*1670*/  IMAD R19, R8.reuse, UR24, R9 ;  /* 0x0000001808137c24 */ /* 0x040fe2000f8e0209 */
[----:B------:R-:W-:Y:S01]  /*1680*/  UIADD3 UR10, UR13, UR10, URZ ;  /* 0x0000000a0d0a7290 */ /* 0x000fe2000fffe03f */
[----:B------:R-:W-:Y:S01]  /*1690*/  IMAD.WIDE.U32 R8, R8, UR23, RZ ;  /* 0x0000001708087c25 */ /* 0x000fe2000f8e00ff */
[----:B------:R-:W-:Y:S01]  /*16a0*/  SHF.R.S32.HI R15, RZ, 0x1f, R14 ;  /* 0x0000001fff0f7819 */ /* 0x000fe2000001140e */
[----:B------:R-:W-:-:S02]  /*16b0*/  UIADD3 UR11, UP0, UR22, -UR14, URZ ;  /* 0x8000000e160b7290 */ /* 0x000fc4000ff1e03f */
[-C--:B------:R-:W-:Y:S01]  /*16c0*/  IMAD R5, R5, R10.reuse, RZ ;  /* 0x0000000a05057224 */ /* 0x080fe200078e02ff */
[----:B------:R-:W-:Y:S01]  /*16d0*/  ULDC.64 UR16, c[0x0][0x210] ;  /* 0x0000840000107ab9 */ /* 0x000fe20000000a00 */
[----:B------:R-:W-:-:S04]  /*16e0*/  IMAD.WIDE.U32 R14, R4, R10, R14 ;  /* 0x0000000a040e7225 */ /* 0x000fc800078e000e */
[----:B------:R-:W-:Y:S01]  /*16f0*/  IMAD R17, R4, R11, R5 ;  /* 0x0000000b04117224 */ /* 0x000fe200078e0205 */
[----:B------:R-:W-:Y:S01]  /*1700*/  LEA R24, P0, R14, UR16, 0x3 ;  /* 0x000000100e187c11 */ /* 0x000fe2000f8018ff */
[----:B------:R-:W-:-:S03]  /*1710*/  IMAD.IADD R5, R9, 0x1, R19 ;  /* 0x0000000109057824 */ /* 0x000fc600078e0213 */
[----:B------:R-:W-:Y:S01]  /*1720*/  IADD3 R24, P2, R24, -0x8, RZ ;  /* 0xfffffff818187810 */ /* 0x000fe20007f5e0ff */
[-C--:B0-----:R-:W-:Y:S01]  /*1730*/  IMAD R0, R5, R12.reuse, RZ ;  /* 0x0000000c05007224 */ /* 0x081fe200078e02ff */
[----:B------:R-:W-:Y:S01]  /*1740*/  IADD3 R5, R15, R17, RZ ;  /* 0x000000110f057210 */ /* 0x000fe20007ffe0ff */
[----:B------:R-:W-:-:S03]  /*1750*/  IMAD.WIDE.U32 R16, R8, R12, RZ ;  /* 0x0000000c08107225 */ /* 0x000fc600078e00ff */
[----:B------:R-:W-:Y:S01]  /*1760*/  LEA.HI.X R14, R14, UR17, R5, 0x3, P0 ;  /* 0x000000110e0e7c11 */ /* 0x000fe200080f1c05 */
[----:B------:R-:W-:Y:S01]  /*1770*/  IMAD R15, R8, R13, R0 ;  /* 0x0000000d080f7224 */ /* 0x000fe200078e0200 */
[----:B------:R-:W-:Y:S01]  /*1780*/  SHF.L.U32 R4, R16, 0x3, RZ ;  /* 0x0000000310047819 */ /* 0x000fe200000006ff */
[----:B------:R-:W-:Y:S01]  /*1790*/  IMAD R0, R12, UR10, RZ ;  /* 0x0000000a0c007c24 */ /* 0x000fe2000f8e02ff */
[----:B------:R-:W-:Y:S01]  /*17a0*/  UIADD3.X UR10, URZ, ~UR15, URZ, UP0, !UPT ;  /* 0x8000000f3f0a7290 */ /* 0x000fe200087fe43f */
[----:B------:R-:W-:Y:S01]  /*17b0*/  IMAD.IADD R5, R17, 0x1, R15 ;  /* 0x0000000111057824 */ /* 0x000fe200078e020f */
[----:B------:R-:W-:Y:S01]  /*17c0*/  IADD3.X R19, R14, -0x1, RZ, P2, !PT ;  /* 0xffffffff0e137810 */ /* 0x000fe200017fe4ff */
[----:B------:R-:W-:-:S03]  /*17d0*/  IMAD.WIDE.U32 R8, R12, UR12, RZ ;  /* 0x0000000c0c087c25 */ /* 0x000fc6000f8e00ff */
[----:B------:R-:W-:Y:S01]  /*17e0*/  ISETP.LE.AND P0, PT, RZ, UR10, PT ;  /* 0x0000000aff007c0c */ /* 0x000fe2000bf03270 */
[----:B------:R-:W-:Y:S01]  /*17f0*/  IMAD R15, R13, UR12, R0 ;  /* 0x0000000c0d0f7c24 */ /* 0x000fe2000f8e0200 */
[----:B------:R-:W-:Y:S01]  /*1800*/  ULDC.64 UR12, c[0x0][0x258] ;  /* 0x00009600000c7ab9 */ /* 0x000fe20000000a00 */
[----:B------:R-:W-:Y:S01]  /*1810*/  SHF.L.U32 R6, R8, 0x3, RZ ;  /* 0x0000000308067819 */ /* 0x000fe200000006ff */
[----:B------:R-:W-:Y:S01]  /*1820*/  IMAD.U32 R0, RZ, RZ, UR11 ;  /* 0x0000000bff007e24 */ /* 0x000fe2000f8e00ff */
[----:B------:R-:W-:Y:S01]  /*1830*/  LEA R18, P1, R20, UR12, 0x3 ;  /* 0x0000000c14127c11 */ /* 0x000fe2000f8218ff */
[----:B------:R-:W-:Y:S01]  /*1840*/  IMAD.IADD R9, R9, 0x1, R15 ;  /* 0x0000000109097824 */ /* 0x000fe200078e020f */
[----:B------:R-:W-:Y:S02]  /*1850*/  MOV R2, UR10 ;  /* 0x0000000a00027c02 */ /* 0x000fe40008000f00 */
[----:B------:R-:W-:Y:S02]  /*1860*/  SHF.L.U64.HI R5, R16, 0x3, R5 ;  /* 0x0000000310057819 */ /* 0x000fe40000010205 */
[----:B------:R-:W-:-:S02]  /*1870*/  SHF.L.U64.HI R8, R8, 0x3, R9 ;  /* 0x0000000308087819 */ /* 0x000fc40000010209 */
[----:B------:R-:W-:Y:S01]  /*1880*/  LEA.HI.X R9, R20, UR13, R7, 0x3, P1 ;  /* 0x0000000d14097c11 */ /* 0x000fe200088f1c07 */
        /* <DEDUP_REMOVED lines=8> */
.L_x_516:
[----:B------:R-:W-:-:S05]  /*1910*/  MOV R25, R19 ;  /* 0x0000001300197202 */ /* 0x000fca0000000f00 */
[----:B------:R-:W2:Y:S01]  /*1920*/  LDG.E.64 R14, desc[UR18][R24.64] ;  /* 0x00000012180e7981 */ /* 0x000ea2000c1e1b00 */
[----:B------:R-:W-:-:S05]  /*1930*/  IADD3 R16, P1, R24, R4, RZ ;  /* 0x0000000418107210 */ /* 0x000fca0007f3e0ff */
[----:B------:R-:W-:Y:S01]  /*1940*/  IMAD.X R17, R19, 0x1, R5, P1 ;  /* 0x0000000113117824 */ /* 0x000fe200008e0605 */
[----:B------:R-:W-:Y:S02]  /*1950*/  MOV R19, R9 ;  /* 0x0000000900137202 */ /* 0x000fe40000000f00 */
[----:B------:R-:W-:-:S03]  /*1960*/  IADD3 R28, P1, R18, R6, RZ ;  /* 0x00000006121c7210 */ /* 0x000fc60007f3e0ff */
[----:B--2---:R0:W-:Y:S04]  /*1970*/  STG.E.64 desc[UR18][R18.64], R14 ;  /* 0x0000000e12007986 */ /* 0x0041e8000c101b12 */
[----:B------:R1:W2:Y:S01]  /*1980*/  LDG.E.64 R26, desc[UR18][R16.64] ;  /* 0x00000012101a7981 */ /* 0x0002a2000c1e1b00 */
[----:B------:R-:W-:Y:S01]  /*1990*/  IMAD.X R29, R9, 0x1, R8, P1 ;  /* 0x00000001091d7824 */ /* 0x000fe200008e0608 */
[----:B-1----:R-:W-:-:S04]  /*19a0*/  IADD3 R16, P2, R16, R4, RZ ;  /* 0x0000000410107210 */ /* 0x002fc80007f5e0ff */
[----:B------:R-:W-:Y:S01]  /*19b0*/  IADD3.X R17, R17, R5, RZ, P2, !PT ;  /* 0x0000000511117210 */ /* 0x000fe200017fe4ff */
[----:B--2---:R1:W-:Y:S04]  /*19c0*/  STG.E.64 desc[UR18][R28.64], R26 ;  /* 0x0000001a1c007986 */ /* 0x0043e8000c101b12 */
[----:B------:R-:W2:Y:S01]  /*19d0*/  LDG.E.64 R24, desc[UR18][R16.64] ;  /* 0x0000001210187981 */ /* 0x000ea2000c1e1b00 */
[----:B0-----:R-:W-:Y:S02]  /*19e0*/  IADD3 R14, P1, R28, R6, RZ ;  /* 0x000000061c0e7210 */ /* 0x001fe40007f3e0ff */
[----:B------:R-:W-:-:S03]  /*19f0*/  IADD3 R18, P2, R16, R4, RZ ;  /* 0x0000000410127210 */ /* 0x000fc60007f5e0ff */
[----:B------:R-:W-:Y:S01]  /*1a00*/  IMAD.X R15, R29, 0x1, R8, P1 ;  /* 0x000000011d0f7824 */ /* 0x000fe200008e0608 */
[----:B------:R-:W-:-:S04]  /*1a10*/  IADD3.X R19, R17, R5, RZ, P2, !PT ;  /* 0x0000000511137210 */ /* 0x000fc800017fe4ff */
[----:B--2---:R0:W-:Y:S04]  /*1a20*/  STG.E.64 desc[UR18][R14.64], R24 ;  /* 0x000000180e007986 */ /* 0x0041e8000c101b12 */
[----:B------:R-:W2:Y:S01]  /*1a30*/  LDG.E.64 R16, desc[UR18][R18.64] ;  /* 0x0000001212107981 */ /* 0x000ea2000c1e1b00 */
[----:B-1----:R-:W-:-:S04]  /*1a40*/  IADD3 R26, P1, R18, R4, RZ ;  /* 0x00000004121a7210 */ /* 0x002fc80007f3e0ff */
[----:B------:R-:W-:Y:S02]  /*1a50*/  IADD3.X R27, R19, R5, RZ, P1, !PT ;  /* 0x00000005131b7210 */ /* 0x000fe40000ffe4ff */
[----:B0-----:R-:W-:-:S05]  /*1a60*/  IADD3 R14, P2, R14, R6, RZ ;  /* 0x000000060e0e7210 */ /* 0x001fca0007f5e0ff */
[----:B------:R-:W-:-:S05]  /*1a70*/  IMAD.X R15, R15, 0x1, R8, P2 ;  /* 0x000000010f0f7824 */ /* 0x000fca00010e0608 */
[----:B--2---:R0:W-:Y:S04]  /*1a80*/  STG.E.64 desc[UR18][R14.64], R16 ;  /* 0x000000100e007986 */ /* 0x0041e8000c101b12 */
[----:B------:R-:W2:Y:S01]  /*1a90*/  LDG.E.64 R28, desc[UR18][R26.64] ;  /* 0x000000121a1c7981 */ /* 0x000ea2000c1e1b00 */
[----:B------:R-:W-:Y:S02]  /*1aa0*/  IADD3 R18, P1, R14, R6, RZ ;  /* 0x000000060e127210 */ /* 0x000fe40007f3e0ff */
[----:B------:R-:W-:-:S03]  /*1ab0*/  IADD3 R24, P2, R26, R4, RZ ;  /* 0x000000041a187210 */ /* 0x000fc60007f5e0ff */
[----:B------:R-:W-:Y:S01]  /*1ac0*/  IMAD.X R19, R15, 0x1, R8, P1 ;  /* 0x000000010f137824 */ /* 0x000fe200008e0608 */
[----:B------:R-:W-:-:S04]  /*1ad0*/  IADD3.X R25, R27, R5, RZ, P2, !PT ;  /* 0x000000051b197210 */ /* 0x000fc800017fe4ff */
        /* <DEDUP_REMOVED lines=49> */
[----:B------:R1:W2:Y:S01]  /*1df0*/  LDG.E.64 R28, desc[UR18][R24.64] ;  /* 0x00000012181c7981 */ /* 0x0002a2000c1e1b00 */
[----:B------:R-:W-:-:S05]  /*1e00*/  IADD3 R26, P1, R14, R6, RZ ;  /* 0x000000060e1a7210 */ /* 0x000fca0007f3e0ff */
[----:B------:R-:W-:Y:S01]  /*1e10*/  IMAD.X R27, R15, 0x1, R8, P1 ;  /* 0x000000010f1b7824 */ /* 0x000fe200008e0608 */
[----:B-1----:R-:W-:-:S04]  /*1e20*/  IADD3 R24, P2, R24, R4, RZ ;  /* 0x0000000418187210 */ /* 0x002fc80007f5e0ff */
[----:B------:R-:W-:Y:S01]  /*1e30*/  IADD3.X R25, R25, R5, RZ, P2, !PT ;  /* 0x0000000519197210 */ /* 0x000fe200017fe4ff */
[----:B--2---:R1:W-:Y:S04]  /*1e40*/  STG.E.64 desc[UR18][R26.64], R28 ;  /* 0x0000001c1a007986 */ /* 0x0043e8000c101b12 */
[----:B0-----:R-:W2:Y:S01]  /*1e50*/  LDG.E.64 R14, desc[UR18][R24.64] ;  /* 0x00000012180e7981 */ /* 0x001ea2000c1e1b00 */
[----:B------:R-:W-:Y:S02]  /*1e60*/  IADD3 R18, P1, R26, R6, RZ ;  /* 0x000000061a127210 */ /* 0x000fe40007f3e0ff */
[----:B------:R-:W-:-:S03]  /*1e70*/  IADD3 R16, P2, R24, R4, RZ ;  /* 0x0000000418107210 */ /* 0x000fc60007f5e0ff */
[----:B------:R-:W-:Y:S01]  /*1e80*/  IMAD.X R19, R27, 0x1, R8, P1 ;  /* 0x000000011b137824 */ /* 0x000fe200008e0608 */
[----:B------:R-:W-:Y:S02]  /*1e90*/  IADD3.X R17, R25, R5, RZ, P2, !PT ;  /* 0x0000000519117210 */ /* 0x000fe400017fe4ff */
[----:B------:R-:W-:Y:S01]  /*1ea0*/  MOV R21, R7 ;  /* 0x0000000700157202 */ /* 0x000fe20000000f00 */
[C---:B-1----:R-:W-:Y:S02]  /*1eb0*/  IMAD R26, R12.reuse, UR8, RZ ;  /* 0x000000080c1a7c24 */ /* 0x042fe4000f8e02ff */
[----:B------:R-:W-:-:S04]  /*1ec0*/  IMAD.WIDE.U32 R20, R12, UR4, R20 ;  /* 0x000000040c147c25 */ /* 0x000fc8000f8e0014 */
[----:B------:R-:W-:-:S05]  /*1ed0*/  IMAD R7, R13, UR4, R26 ;  /* 0x000000040d077c24 */ /* 0x000fca000f8e021a */
[----:B------:R-:W-:-:S03]  /*1ee0*/  IADD3 R21, R21, R7, RZ ;  /* 0x0000000715157210 */ /* 0x000fc60007ffe0ff */
[----:B------:R-:W-:-:S05]  /*1ef0*/  IMAD.WIDE.U32 R20, R12, UR4, R20 ;  /* 0x000000040c147c25 */ /* 0x000fca000f8e0014 */
[----:B------:R-:W-:Y:S01]  /*1f00*/  IADD3 R21, R7, R21, RZ ;  /* 0x0000001507157210 */ /* 0x000fe20007ffe0ff */
[----:B------:R-:W-:Y:S02]  /*1f10*/  IMAD.MOV.U32 R23, RZ, RZ, R3 ;  /* 0x000000ffff177224 */ /* 0x000fe400078e0003 */
        /* <DEDUP_REMOVED lines=19> */
[----:B--2---:R0:W-:Y:S04]  /*2050*/  STG.E.64 desc[UR18][R18.64], R14 ;  /* 0x0000000e12007986 */ /* 0x0041e8000c101b12 */
[----:B------:R-:W2:Y:S01]  /*2060*/  LDG.E.64 R24, desc[UR18][R16.64] ;  /* 0x0000001210187981 */ /* 0x000ea2000c1e1b00 */
[----:B------:R-:W-:Y:S01]  /*2070*/  IMAD.WIDE.U32 R22, R12, UR6, R22 ;  /* 0x000000060c167c25 */ /* 0x000fe2000f8e0016 */
[----:B------:R-:W-:-:S03]  /*2080*/  IADD3 R21, R7, R21, RZ ;  /* 0x0000001507157210 */ /* 0x000fc60007ffe0ff */
[----:B------:R-:W-:Y:S02]  /*2090*/  IMAD.IADD R23, R3, 0x1, R23 ;  /* 0x0000000103177824 */ /* 0x000fe400078e0217 */
[----:B------:R-:W-:Y:S01]  /*20a0*/  IMAD.WIDE.U32 R20, R12, UR4, R20 ;  /* 0x000000040c147c25 */ /* 0x000fe2000f8e0014 */
[----:B0-----:R-:W-:-:S03]  /*20b0*/  IADD3 R14, P1, R18, R6, RZ ;  /* 0x00000006120e7210 */ /* 0x001fc60007f3e0ff */
[----:B------:R-:W-:Y:S01]  /*20c0*/  IMAD.WIDE.U32 R22, R12, UR6, R22 ;  /* 0x000000060c167c25 */ /* 0x000fe2000f8e0016 */
[----:B------:R-:W-:Y:S02]  /*20d0*/  IADD3 R21, R7, R21, RZ ;  /* 0x0000001507157210 */ /* 0x000fe40007ffe0ff */
[----:B------:R-:W-:Y:S01]  /*20e0*/  IADD3 R18, P3, R14, R6, RZ ;  /* 0x000000060e127210 */ /* 0x000fe20007f7e0ff */
        /* <DEDUP_REMOVED lines=22> */
[----:B------:R-:W-:Y:S01]  /*2250*/  IADD3 R0, P1, R0, 0x10, RZ ;  /* 0x0000001000007810 */ /* 0x000fe20007f3e0ff */
[----:B------:R-:W-:-:S03]  /*2260*/  IMAD.WIDE.U32 R22, R12, UR6, R22 ;  /* 0x000000060c167c25 */ /* 0x000fc6000f8e0016 */
[----:B------:R-:W-:Y:S01]  /*2270*/  IADD3.X R2, RZ, R2, RZ, P1, !PT ;  /* 0x00000002ff027210 */ /* 0x000fe20000ffe4ff */
[----:B------:R-:W-:Y:S01]  /*2280*/  IMAD.IADD R23, R3, 0x1, R23 ;  /* 0x0000000103177824 */ /* 0x000fe200078e0217 */
[----:B------:R-:W-:Y:S01]  /*2290*/  ISETP.GE.U32.AND P1, PT, R0, -0xc, PT ;  /* 0xfffffff40000780c */ /* 0x000fe20003f26070 */
[----:B------:R-:W-:Y:S01]  /*22a0*/  IMAD.WIDE.U32 R20, R12, UR4, R20 ;  /* 0x000000040c147c25 */ /* 0x000fe2000f8e0014 */
[----:B------:R-:W-:Y:S02]  /*22b0*/  IADD3.X R9, R15, R8, RZ, P3, !PT ;  /* 0x000000080f097210 */ /* 0x000fe40001ffe4ff */
[----:B------:R-:W-:Y:S01]  /*22c0*/  ISETP.GE.AND.EX P1, PT, R2, -0x1, PT, P1 ;  /* 0xffffffff0200780c */ /* 0x000fe20003f26310 */
[----:B------:R-:W-:Y:S01]  /*22d0*/  IMAD.WIDE.U32 R22, R12, UR6, R22 ;  /* 0x000000060c167c25 */ /* 0x000fe2000f8e0016 */
[----:B------:R-:W-:-:S03]  /*22e0*/  IADD3 R21, R7, R21, RZ ;  /* 0x0000001507157210 */ /* 0x000fc60007ffe0ff */
        /* <DEDUP_REMOVED lines=11> */
[----:B--2---:R0:W-:Y:S02]  /*23a0*/  STG.E.64 desc[UR18][R14.64], R24 ;  /* 0x000000180e007986 */ /* 0x0041e4000c101b12 */
[----:B0-----:R-:W-:-:S05]  /*23b0*/  IADD3 R24, P2, R16, R4, RZ ;  /* 0x0000000410187210 */ /* 0x001fca0007f5e0ff */
[----:B------:R-:W-:Y:S01]  /*23c0*/  IMAD.X R19, R17, 0x1, R5, P2 ;  /* 0x0000000111137824 */ /* 0x000fe200010e0605 */
[----:B------:R-:W-:Y:S07]  /*23d0*/  @!P1 BRA `(.L_x_516) ;  /* 0xfffffff4004c9947 */ /* 0x000fee000383ffff */
.L_x_515:
[----:B------:R-:W-:-:S04]  /*23e0*/  IADD3 R14, P2, RZ, -R0, RZ ;  /* 0x80000000ff0e7210 */ /* 0x000fc80007f5e0ff */
[----:B------:R-:W-:Y:S01]  /*23f0*/  ISETP.GT.U32.AND P1, PT, R14, 0x4, PT ;  /* 0x000000040e00780c */ /* 0x000fe20003f24070 */
[----:B------:R-:W-:-:S05]  /*2400*/  IMAD.X R14, RZ, RZ, ~R2, P2 ;  /* 0x000000ffff0e7224 */ /* 0x000fca00010e0e02 */
[----:B------:R-:W-:-:S13]  /*2410*/  ISETP.GT.AND.EX P1, PT, R14, RZ, PT, P1 ;  /* 0x000000ff0e00720c */ /* 0x000fda0003f24310 */
[----:B------:R-:W-:Y:S05]  /*2420*/  @!P1 BRA `(.L_x_517) ;  /* 0x0000000400749947 */ /* 0x000fea0003800000 */
[----:B------:R-:W-:Y:S01]  /*2430*/  MOV R14, R24 ;  /* 0x00000018000e7202 */ /* 0x000fe20000000f00 */
[----:B------:R-:W-:-:S06]  /*2440*/  IMAD.MOV.U32 R15, RZ, RZ, R19 ;  /* 0x000000ffff0f7224 */ /* 0x000fcc00078e0013 */
[----:B------:R-:W2:Y:S01]  /*2450*/  LDG.E.64 R14, desc[UR18][R14.64] ;  /* 0x000000120e0e7981 */ /* 0x000ea2000c1e1b00 */
[----:B------:R-:W-:-:S04]  /*2460*/  IADD3 R16, P0, R24, R4, RZ ;  /* 0x0000000418107210 */ /* 0x000fc80007f1e0ff */
[----:B------:R-:W-:Y:S01]  /*2470*/  IADD3.X R17, R19, R5, RZ, P0, !PT ;  /* 0x0000000513117210 */ /* 0x000fe200007fe4ff */
[----:B------:R-:W-:Y:S01]  /*2480*/  IMAD.MOV.U32 R19, RZ, RZ, R9 ;  /* 0x000000ffff137224 */ /* 0x000fe200078e0009 */
[----:B------:R-:W-:-:S04]  /*2490*/  IADD3 R26, P0, R18, R6, RZ ;  /* 0x00000006121a7210 */ /* 0x000fc80007f1e0ff */
[----:B--2---:R0:W-:Y:S04]  /*24a0*/  STG.E.64 desc[UR18][R18.64], R14 ;  /* 0x0000000e12007986 */ /* 0x0041e8000c101b12 */
[----:B------:R-:W2:Y:S01]  /*24b0*/  LDG.E.64 R24, desc[UR18][R16.64] ;  /* 0x0000001210187981 */ /* 0x000ea2000c1e1b00 */
[----:B------:R-:W-:Y:S02]  /*24c0*/  IADD3 R28, P1, R16, R4, RZ ;  /* 0x00000004101c7210 */ /* 0x000fe40007f3e0ff */
[----:B------:R-:W-:-:S03]  /*24d0*/  IADD3.X R27, R9, R8, RZ, P0, !PT ;  /* 0x00000008091b7210 */ /* 0x000fc600007fe4ff */
[----:B------:R-:W-:Y:S02]  /*24e0*/  IMAD.X R29, R17, 0x1, R5, P1 ;  /* 0x00000001111d7824 */ /* 0x000fe400008e0605 */
[----:B--2---:R1:W-:Y:S04]  /*24f0*/  STG.E.64 desc[UR18][R26.64], R24 ;  /* 0x000000181a007986 */ /* 0x0043e8000c101b12 */
[----:B------:R-:W2:Y:S01]  /*2500*/  LDG.E.64 R16, desc[UR18][R28.64] ;  /* 0x000000121c107981 */ /* 0x000ea2000c1e1b00 */
[----:B0-----:R-:W-:Y:S02]  /*2510*/  IADD3 R14, P0, R26, R6, RZ ;  /* 0x000000061a0e7210 */ /* 0x001fe40007f1e0ff */
[----:B------:R-:W-:Y:S02]  /*2520*/  IADD3 R18, P1, R28, R4, RZ ;  /* 0x000000041c127210 */ /* 0x000fe40007f3e0ff */
[----:B------:R-:W-:-:S03]  /*2530*/  IADD3.X R15, R27, R8, RZ, P0, !PT ;  /* 0x000000081b0f7210 */ /* 0x000fc600007fe4ff */
[----:B------:R-:W-:Y:S02]  /*2540*/  IMAD.X R19, R29, 0x1, R5, P1 ;  /* 0x000000011d137824 */ /* 0x000fe400008e0605 */
[----:B--2---:R0:W-:Y:S04]  /*2550*/  STG.E.64 desc[UR18][R14.64], R16 ;  /* 0x000000100e007986 */ /* 0x0041e8000c101b12 */
[----:B------:R-:W2:Y:S01]  /*2560*/  LDG.E.64 R28, desc[UR18][R18.64] ;  /* 0x00000012121c7981 */ /* 0x000ea2000c1e1b00 */
[----:B-1----:R-:W-:-:S05]  /*2570*/  IADD3 R24, P0, R18, R4, RZ ;  /* 0x0000000412187210 */ /* 0x002fca0007f1e0ff */
[----:B------:R-:W-:Y:S01]  /*2580*/  IMAD.X R25, R19, 0x1, R5, P0 ;  /* 0x0000000113197824 */ /* 0x000fe200000e0605 */
[----:B0-----:R-:W-:-:S04]  /*2590*/  IADD3 R14, P1, R14, R6, RZ ;  /* 0x000000060e0e7210 */ /* 0x001fc80007f3e0ff */
[----:B------:R-:W-:-:S05]  /*25a0*/  IADD3.X R15, R15, R8, RZ, P1, !PT ;  /* 0x000000080f0f7210 */ /* 0x000fca0000ffe4ff */
[----:B--2---:R0:W-:Y:S04]  /*25b0*/  STG.E.64 desc[UR18][R14.64], R28 ;  /* 0x0000001c0e007986 */ /* 0x0041e8000c101b12 */
[----:B------:R1:W2:Y:S01]  /*25c0*/  LDG.E.64 R26, desc[UR18][R24.64] ;  /* 0x00000012181a7981 */ /* 0x0002a2000c1e1b00 */
[----:B------:R-:W-:-:S04]  /*25d0*/  IADD3 R18, P0, R14, R6, RZ ;  /* 0x000000060e127210 */ /* 0x000fc80007f1e0ff */
[----:B------:R-:W-:Y:S02]  /*25e0*/  IADD3.X R19, R15, R8, RZ, P0, !PT ;  /* 0x000000080f137210 */ /* 0x000fe400007fe4ff */
[----:B-1----:R-:W-:-:S05]  /*25f0*/  IADD3 R24, P1, R24, R4, RZ ;  /* 0x0000000418187210 */ /* 0x002fca0007f3e0ff */
[----:B------:R-:W-:Y:S01]  /*2600*/  IMAD.X R25, R25, 0x1, R5, P1 ;  /* 0x0000000119197824 */ /* 0x000fe200008e0605 */
[----:B--2---:R-:W-:Y:S04]  /*2610*/  STG.E.64 desc[UR18][R18.64], R26 ;  /* 0x0000001a12007986 */ /* 0x004fe8000c101b12 */
[----:B0-----:R-:W2:Y:S01]  /*2620*/  LDG.E.64 R14, desc[UR18][R24.64] ;  /* 0x00000012180e7981 */ /* 0x001ea2000c1e1b00 */
[----:B------:R-:W-:Y:S02]  /*2630*/  IADD3 R16, P0, R18, R6, RZ ;  /* 0x0000000612107210 */ /* 0x000fe40007f1e0ff */
        /* <DEDUP_REMOVED lines=8> */
[----:B------:R-:W-:Y:S01]  /*26c0*/  IMAD.X R17, R29, 0x1, R5, P1 ;  /* 0x000000011d117824 */ /* 0x000fe200008e0605 */
[----:B------:R-:W-:Y:S01]  /*26d0*/  MOV R19, R7 ;  /* 0x0000000700137202 */ /* 0x000fe20000000f00 */
[----:B------:R-:W-:Y:S02]  /*26e0*/  IMAD.MOV.U32 R18, RZ, RZ, R20 ;  /* 0x000000ffff127224 */ /* 0x000fe400078e0014 */
[C---:B------:R-:W-:Y:S02]  /*26f0*/  IMAD R7, R12.reuse, UR8, RZ ;  /* 0x000000080c077c24 */ /* 0x040fe4000f8e02ff */
[----:B------:R-:W-:-:S04]  /*2700*/  IMAD.WIDE.U32 R18, R12, UR4, R18 ;  /* 0x000000040c127c25 */ /* 0x000fc8000f8e0012 */
[----:B------:R-:W-:Y:S01]  /*2710*/  IMAD R7, R13, UR4, R7 ;  /* 0x000000040d077c24 */ /* 0x000fe2000f8e0207 */
[----:B------:R-:W-:Y:S01]  /*2720*/  MOV R23, R3 ;  /* 0x0000000300177202 */ /* 0x000fe20000000f00 */
[----:B------:R-:W-:-:S03]  /*2730*/  IMAD R3, R12, UR9, RZ ;  /* 0x000000090c037c24 */ /* 0x000fc6000f8e02ff */
[----:B------:R-:W-:Y:S01]  /*2740*/  IADD3 R19, R7, R19, RZ ;  /* 0x0000001307137210 */ /* 0x000fe20007ffe0ff */
[----:B------:R-:W-:-:S04]  /*2750*/  IMAD.WIDE.U32 R20, R12, UR6, R22 ;  /* 0x000000060c147c25 */ /* 0x000fc8000f8e0016 */
[----:B------:R-:W-:Y:S02]  /*2760*/  IMAD R3, R13, UR6, R3 ;  /* 0x000000060d037c24 */ /* 0x000fe4000f8e0203 */
[----:B------:R-:W-:Y:S01]  /*2770*/  IMAD.WIDE.U32 R18, R12, UR4, R18 ;  /* 0x000000040c127c25 */ /* 0x000fe2000f8e0012 */
[----:B--2---:R0:W-:Y:S04]  /*2780*/  STG.E.64 desc[UR18][R14.64], R24 ;  /* 0x000000180e007986 */ /* 0x0041e8000c101b12 */
[----:B------:R-:W2:Y:S01]  /*2790*/  LDG.E.64 R26, desc[UR18][R16.64] ;  /* 0x00000012101a7981 */ /* 0x000ea2000c1e1b00 */
[----:B------:R-:W-:Y:S01]  /*27a0*/  IMAD.IADD R21, R3, 0x1, R21 ;  /* 0x0000000103157824 */ /* 0x000fe200078e0215 */
[----:B------:R-:W-:Y:S02]  /*27b0*/  IADD3 R19, R7, R19, RZ ;  /* 0x0000001307137210 */ /* 0x000fe40007ffe0ff */
[----:B------:R-:W-:Y:S01]  /*27c0*/  IADD3 R0, P3, R0, 0x8, RZ ;  /* 0x0000000800007810 */ /* 0x000fe20007f7e0ff */
[----:B------:R-:W-:-:S03]  /*27d0*/  IMAD.WIDE.U32 R20, R12, UR6, R20 ;  /* 0x000000060c147c25 */ /* 0x000fc6000f8e0014 */
[----:B------:R-:W-:Y:S01]  /*27e0*/  IADD3.X R2, RZ, R2, RZ, P3, !PT ;  /* 0x00000002ff027210 */ /* 0x000fe20001ffe4ff */
[----:B------:R-:W-:Y:S01]  /*27f0*/  IMAD.WIDE.U32 R18, R12, UR4, R18 ;  /* 0x000000040c127c25 */ /* 0x000fe2000f8e0012 */
[----:B0-----:R-:W-:Y:S02]  /*2800*/  IADD3 R14, P0, R14, R6, RZ ;  /* 0x000000060e0e7210 */ /* 0x001fe40007f1e0ff */
[----:B------:R-:W-:Y:S01]  /*2810*/  IADD3 R24, P1, R16, R4, RZ ;  /* 0x0000000410187210 */ /* 0x000fe20007f3e0ff */
[----:B------:R-:W-:Y:S01]  /*2820*/  IMAD.IADD R21, R3, 0x1, R21 ;  /* 0x0000000103157824 */ /* 0x000fe200078e0215 */
[----:B------:R-:W-:Y:S01]  /*2830*/  IADD3 R19, R7, R19, RZ ;  /* 0x0000001307137210 */ /* 0x000fe20007ffe0ff */
[----:B------:R-:W-:Y:S01]  /*2840*/  IMAD.X R15, R15, 0x1, R8, P0 ;  /* 0x000000010f0f7824 */ /* 0x000fe200000e0608 */
[----:B------:R-:W-:Y:S01]  /*2850*/  PLOP3.LUT P0, PT, PT, PT, PT, 0x8, 0x0 ;  /* 0x000000000000781c */ /* 0x000fe20003f0e170 */
        /* <DEDUP_REMOVED lines=17> */
[----:B------:R-:W-:-:S03]  /*2970*/  IADD3 R21, R3, R21, RZ ;  /* 0x0000001503157210 */ /* 0x000fc60007ffe0ff */
[----:B------:R-:W-:-:S04]  /*2980*/  IMAD.WIDE.U32 R22, R12, UR6, R20 ;  /* 0x000000060c167c25 */ /* 0x000fc8000f8e0014 */
[----:B------:R-:W-:Y:S01]  /*2990*/  IMAD.WIDE.U32 R20, R12, UR4, R18 ;  /* 0x000000040c147c25 */ /* 0x000fe2000f8e0012 */
[----:B------:R-:W-:Y:S02]  /*29a0*/  IADD3 R18, P2, R14, R6, RZ ;  /* 0x000000060e127210 */ /* 0x000fe40007f5e0ff */
[----:B------:R-:W-:Y:S01]  /*29b0*/  IADD3 R3, R3, R23, RZ ;  /* 0x0000001703037210 */ /* 0x000fe20007ffe0ff */
[----:B------:R-:W-:Y:S01]  /*29c0*/  IMAD.IADD R7, R7, 0x1, R21 ;  /* 0x0000000107077824 */ /* 0x000fe200078e0215 */
[----:B------:R-:W-:Y:S01]  /*29d0*/  IADD3.X R9, R15, R8, RZ, P2, !PT ;  /* 0x000000080f097210 */ /* 0x000fe200017fe4ff */
[----:B------:R-:W-:Y:S01]  /*29e0*/  IMAD.X R19, R17, 0x1, R5, P1 ;  /* 0x0000000111137824 */ /* 0x000fe200008e0605 */
[----:B--2---:R0:W-:Y:S07]  /*29f0*/  STG.E.64 desc[UR18][R14.64], R26 ;  /* 0x0000001a0e007986 */ /* 0x0041ee000c101b12 */
.L_x_517:
[----:B------:R-:W-:-:S04]  /*2a00*/  ISETP.NE.U32.AND P1, PT, R0, RZ, PT ;  /* 0x000000ff0000720c */ /* 0x000fc80003f25070 */
[----:B------:R-:W-:-:S13]  /*2a10*/  ISETP.NE.OR.EX P0, PT, R2, RZ, P0, P1 ;  /* 0x000000ff0200720c */ /* 0x000fda0000705710 */
[----:B------:R-:W-:Y:S05]  /*2a20*/  @!P0 BRA `(.L_x_513) ;  /* 0x0000000000d88947 */ /* 0x000fea0003800000 */
.L_x_514:
[----:B-1----:R-:W-:Y:S01]  /*2a30*/  IMAD.MOV.U32 R16, RZ, RZ, R24 ;  /* 0x000000ffff107224 */ /* 0x002fe200078e0018 */
[----:B------:R-:W-:-:S06]  /*2a40*/  MOV R17, R19 ;  /* 0x0000001300117202 */ /* 0x000fcc0000000f00 */
[----:B------:R-:W2:Y:S01]  /*2a50*/  LDG.E.64 R16, desc[UR18][R16.64] ;  /* 0x0000001210107981 */ /* 0x000ea2000c1e1b00 */
[----:B0-----:R-:W-:-:S05]  /*2a60*/  IADD3 R14, P0, R24, R4, RZ ;  /* 0x00000004180e7210 */ /* 0x001fca0007f1e0ff */
        /* <DEDUP_REMOVED lines=16> */
[----:B------:R-:W-:Y:S01]  /*2b70*/  IMAD.MOV.U32 R23, RZ, RZ, R3 ;  /* 0x000000ffff177224 */ /* 0x000fe200078e0003 */
[----:B--2---:R0:W-:Y:S04]  /*2b80*/  STG.E.64 desc[UR18][R18.64], R16 ;  /* 0x0000001012007986 */ /* 0x0041e8000c101b12 */
[----:B0-----:R0:W2:Y:S01]  /*2b90*/  LDG.E.64 R16, desc[UR18][R24.64] ;  /* 0x0000001218107981 */ /* 0x0010a2000c1e1b00 */
[----:B------:R-:W-:Y:S01]  /*2ba0*/  IMAD R3, R12, UR9, RZ ;  /* 0x000000090c037c24 */ /* 0x000fe2000f8e02ff */
[----:B------:R-:W-:Y:S01]  /*2bb0*/  IADD3 R14, P0, R18, R6, RZ ;  /* 0x00000006120e7210 */ /* 0x000fe20007f1e0ff */
[----:B------:R-:W-:-:S03]  /*2bc0*/  IMAD.WIDE.U32 R20, R12, UR4, R20 ;  /* 0x000000040c147c25 */ /* 0x000fc6000f8e0014 */
[----:B------:R-:W-:Y:S01]  /*2bd0*/  IADD3 R18, P2, R14, R6, RZ ;  /* 0x000000060e127210 */ /* 0x000fe20007f5e0ff */
[----:B------:R-:W-:Y:S02]  /*2be0*/  IMAD R7, R13, UR4, R26 ;  /* 0x000000040d077c24 */ /* 0x000fe4000f8e021a */
[----:B------:R-:W-:Y:S01]  /*2bf0*/  IMAD.WIDE.U32 R22, R12, UR6, R22 ;  /* 0x000000060c167c25 */ /* 0x000fe2000f8e0016 */
[----:B0-----:R-:W-:Y:S02]  /*2c00*/  IADD3 R24, P1, R24, R4, RZ ;  /* 0x0000000418187210 */ /* 0x001fe40007f3e0ff */
[----:B------:R-:W-:Y:S01]  /*2c10*/  IADD3 R21, R21, R7, RZ ;  /* 0x0000000715157210 */ /* 0x000fe20007ffe0ff */
[----:B------:R-:W-:Y:S02]  /*2c20*/  IMAD R3, R13, UR6, R3 ;  /* 0x000000060d037c24 */ /* 0x000fe4000f8e0203 */
[----:B------:R-:W-:Y:S01]  /*2c30*/  IMAD.X R15, R19, 0x1, R8, P0 ;  /* 0x00000001130f7824 */ /* 0x000fe200000e0608 */
[----:B------:R-:W-:Y:S01]  /*2c40*/  IADD3 R0, P0, R0, 0x4, RZ ;  /* 0x0000000400007810 */ /* 0x000fe20007f1e0ff */
[----:B------:R-:W-:-:S02]  /*2c50*/  IMAD.IADD R23, R23, 0x1, R3 ;  /* 0x0000000117177824 */ /* 0x000fc400078e0203 */
[----:B------:R-:W-:Y:S01]  /*2c60*/  IMAD.WIDE.U32 R20, R12, UR4, R20 ;  /* 0x000000040c147c25 */ /* 0x000fe2000f8e0014 */
[----:B------:R-:W-:Y:S02]  /*2c70*/  IADD3.X R2, RZ, R2, RZ, P0, !PT ;  /* 0x00000002ff027210 */ /* 0x000fe400007fe4ff */
[----:B------:R-:W-:Y:S01]  /*2c80*/  ISETP.NE.U32.AND P0, PT, R0, RZ, PT ;  /* 0x000000ff0000720c */ /* 0x000fe20003f05070 */
[----:B------:R-:W-:Y:S01]  /*2c90*/  IMAD.WIDE.U32 R22, R12, UR6, R22 ;  /* 0x000000060c167c25 */ /* 0x000fe2000f8e0016 */
[----:B------:R-:W-:Y:S02]  /*2ca0*/  IADD3 R21, R7, R21, RZ ;  /* 0x0000001507157210 */ /* 0x000fe40007ffe0ff */
[----:B------:R-:W-:Y:S01]  /*2cb0*/  ISETP.NE.AND.EX P0, PT, R2, RZ, PT, P0 ;  /* 0x000000ff0200720c */ /* 0x000fe20003f05300 */
[----:B------:R-:W-:Y:S01]  /*2cc0*/  IMAD.IADD R23, R3, 0x1, R23 ;  /* 0x0000000103177824 */ /* 0x000fe200078e0217 */
[----:B------:R-:W-:Y:S01]  /*2cd0*/  IADD3.X R9, R15, R8, RZ, P2, !PT ;  /* 0x000000080f097210 */ /* 0x000fe200017fe4ff */
[----:B------:R-:W-:-:S04]  /*2ce0*/  IMAD.WIDE.U32 R20, R12, UR4, R20 ;  /* 0x000000040c147c25 */ /* 0x000fc8000f8e0014 */
[----:B------:R-:W-:-:S04]  /*2cf0*/  IMAD.WIDE.U32 R22, R12, UR6, R22 ;  /* 0x000000060c167c25 */ /* 0x000fc8000f8e0016 */
[----:B------:R-:W-:Y:S01]  /*2d00*/  IMAD.IADD R21, R7, 0x1, R21 ;  /* 0x0000000107157824 */ /* 0x000fe200078e0215 */
[----:B------:R-:W-:Y:S01]  /*2d10*/  IADD3 R23, R3, R23, RZ ;  /* 0x0000001703177210 */ /* 0x000fe20007ffe0ff */
[----:B------:R-:W-:Y:S02]  /*2d20*/  IMAD.X R19, R25, 0x1, R5, P1 ;  /* 0x0000000119137824 */ /* 0x000fe400008e0605 */
[----:B------:R-:W-:-:S04]  /*2d30*/  IMAD.WIDE.U32 R20, R12, UR4, R20 ;  /* 0x000000040c147c25 */ /* 0x000fc8000f8e0014 */
[----:B------:R-:W-:Y:S01]  /*2d40*/  IMAD.WIDE.U32 R22, R12, UR6, R22 ;  /* 0x000000060c167c25 */ /* 0x000fe2000f8e0016 */
[----:B------:R-:W-:-:S03]  /*2d50*/  IADD3 R7, R7, R21, RZ ;  /* 0x0000001507077210 */ /* 0x000fc60007ffe0ff */
[----:B------:R-:W-:Y:S01]  /*2d60*/  IMAD.IADD R3, R3, 0x1, R23 ;  /* 0x0000000103037824 */ /* 0x000fe200078e0217 */
[----:B--2---:R1:W-:Y:S01]  /*2d70*/  STG.E.64 desc[UR18][R14.64], R16 ;  /* 0x000000100e007986 */ /* 0x0043e2000c101b12 */
[----:B------:R-:W-:Y:S05]  /*2d80*/  @P0 BRA `(.L_x_514) ;  /* 0xfffffffc00280947 */ /* 0x000fea000383ffff */
.L_x_513:
[----:B------:R-:W-:-:S04]  /*2d90*/  ISETP.NE.U32.AND P0, PT, RZ, UR22, PT ;  /* 0x00000016ff007c0c */ /* 0x000fc8000bf05070 */
[----:B------:R-:W-:-:S13]  /*2da0*/  ISETP.NE.AND.EX P0, PT, RZ, RZ, PT, P0 ;  /* 0x000000ffff00720c */ /* 0x000fda0003f05300 */
[----:B------:R-:W-:Y:S05]  /*2db0*/  @!P0 EXIT ;  /* 0x000000000000894d */ /* 0x000fea0003800000 */
[----:B------:R-:W2:Y:S01]  /*2dc0*/  LDC.64 R8, c[0x0][0x240] ;  /* 0x00009000ff087b82 */ /* 0x000ea20000000a00 */
[----:B------:R-:W-:Y:S01]  /*2dd0*/  ULDC.64 UR6, c[0x0][0x250] ;  /* 0x0000940000067ab9 */ /* 0x000fe20000000a00 */
[----:B------:R-:W-:Y:S01]  /*2de0*/  ULDC.64 UR8, c[0x0][0x248] ;  /* 0x0000920000087ab9 */ /* 0x000fe20000000a00 */
[----:B------:R-:W-:Y:S01]  /*2df0*/  IMAD R11, R11, UR20, RZ ;  /* 0x000000140b0b7c24 */ /* 0x000fe2000f8e02ff */
[----:B------:R-:W-:Y:S02]  /*2e00*/  UIMAD UR7, UR7, UR8, URZ ;  /* 0x00000008070772a4 */ /* 0x000fe4000f8e023f */
[----:B------:R-:W-:Y:S01]  /*2e10*/  UIMAD.WIDE.U32 UR4, UR6, UR8, URZ ;  /* 0x00000008060472a5 */ /* 0x000fe2000f8e003f */
[C---:B------:R-:W-:Y:S01]  /*2e20*/  IMAD R5, R10.reuse, UR21, R11 ;  /* 0x000000150a057c24 */ /* 0x040fe2000f8e020b */
[----:B------:R-:W-:Y:S01]  /*2e30*/  UIMAD UR7, UR9, UR6, UR7 ;  /* 0x00000006090772a4 */ /* 0x000fe2000f8e0207 */
[----:B------:R-:W-:-:S03]  /*2e40*/  IMAD.WIDE.U32 R10, R10, UR20, RZ ;  /* 0x000000140a0a7c25 */ /* 0x000fc6000f8e00ff */
[----:B------:R-:W-:Y:S01]  /*2e50*/  UIADD3 UR7, UR5, UR7, URZ ;  /* 0x0000000705077290 */ /* 0x000fe2000fffe03f */
[----:B------:R-:W-:Y:S02]  /*2e60*/  IMAD.IADD R5, R11, 0x1, R5 ;  /* 0x000000010b057824 */ /* 0x000fe400078e0205 */
[----:B------:R-:W-:Y:S02]  /*2e70*/  ULDC UR5, c[0x0][0x22c] ;  /* 0x00008b0000057ab9 */ /* 0x000fe40000000800 */
[----:B------:R-:W-:Y:S02]  /*2e80*/  IMAD R11, R5, UR23, RZ ;  /* 0x00000017050b7c24 */ /* 0x000fe4000f8e02ff */
[----:B------:R-:W-:-:S04]  /*2e90*/  IMAD.WIDE.U32 R4, R10, UR23, RZ ;  /* 0x000000170a047c25 */ /* 0x000fc8000f8e00ff */
[----:B------:R-:W-:Y:S01]  /*2ea0*/  IMAD R11, R10, UR5, R11 ;  /* 0x000000050a0b7c24 */ /* 0x000fe2000f8e020b */
[----:B------:R-:W-:Y:S01]  /*2eb0*/  IADD3 R10, P1, RZ, -UR22, RZ ;  /* 0x80000016ff0a7c10 */ /* 0x000fe2000ff3e0ff */
[C---:B--2---:R-:W-:Y:S01]  /*2ec0*/  IMAD R0, R8.reuse, UR7, RZ ;  /* 0x0000000708007c24 */ /* 0x044fe2000f8e02ff */
[----:B------:R-:W-:Y:S02]  /*2ed0*/  ULDC.64 UR6, c[0x0][0x220] ;  /* 0x0000880000067ab9 */ /* 0x000fe40000000a00 */
[----:B------:R-:W-:Y:S01]  /*2ee0*/  IADD3 R11, R5, R11, RZ ;  /* 0x0000000b050b7210 */ /* 0x000fe20007ffe0ff */
[----:B------:R-:W-:Y:S02]  /*2ef0*/  IMAD R13, R9, UR4, R0 ;  /* 0x00000004090d7c24 */ /* 0x000fe4000f8e0200 */
[----:B------:R-:W-:Y:S01]  /*2f00*/  IMAD.WIDE.U32 R8, R8, UR4, RZ ;  /* 0x0000000408087c25 */ /* 0x000fe2000f8e00ff */
[----:B------:R-:W-:Y:S02]  /*2f10*/  ULDC.64 UR4, c[0x0][0x210] ;  /* 0x0000840000047ab9 */ /* 0x000fe40000000a00 */
[----:B------:R-:W-:Y:S01]  /*2f20*/  LEA R0, P0, R22, UR4, 0x3 ;  /* 0x0000000416007c11 */ /* 0x000fe2000f8018ff */
[----:B------:R-:W-:-:S02]  /*2f30*/  IMAD.IADD R13, R9, 0x1, R13 ;  /* 0x00000001090d7824 */ /* 0x000fc400078e020d */
[----:B------:R-:W-:Y:S01]  /*2f40*/  IMAD R11, R11, UR6, RZ ;  /* 0x000000060b0b7c24 */ /* 0x000fe2000f8e02ff */
[----:B01----:R-:W-:Y:S01]  /*2f50*/  LEA.HI.X R15, R22, UR5, R3, 0x3, P0 ;  /* 0x00000005160f7c11 */ /* 0x003fe200080f1c03 */
[----:B------:R-:W-:Y:S02]  /*2f60*/  IMAD R13, R13, UR6, RZ ;  /* 0x000000060d0d7c24 */ /* 0x000fe4000f8e02ff */
[----:B------:R-:W-:Y:S02]  /*2f70*/  IMAD R11, R4, UR7, R11 ;  /* 0x00000007040b7c24 */ /* 0x000fe4000f8e020b */
[----:B------:R-:W-:Y:S02]  /*2f80*/  IMAD R17, R8, UR7, R13 ;  /* 0x0000000708117c24 */ /* 0x000fe4000f8e020d */
[----:B------:R-:W-:-:S04]  /*2f90*/  IMAD.WIDE.U32 R4, R4, UR6, RZ ;  /* 0x0000000604047c25 */ /* 0x000fc8000f8e00ff */
[----:B------:R-:W-:Y:S01]  /*2fa0*/  IMAD.WIDE.U32 R8, R8, UR6, RZ ;  /* 0x0000000608087c25 */ /* 0x000fe2000f8e00ff */
[----:B------:R-:W-:Y:S01]  /*2fb0*/  ULDC.64 UR6, c[0x0][0x258] ;  /* 0x0000960000067ab9 */ /* 0x000fe20000000a00 */
[----:B------:R-:W-:Y:S02]  /*2fc0*/  IADD3 R3, R5, R11, RZ ;  /* 0x0000000b05037210 */ /* 0x000fe40007ffe0ff */
[----:B------:R-:W-:Y:S01]  /*2fd0*/  IMAD.IADD R17, R9, 0x1, R17 ;  /* 0x0000000109117824 */ /* 0x000fe200078e0211 */
[C---:B------:R-:W-:Y:S02]  /*2fe0*/  LEA R13, P0, R20.reuse, UR6, 0x3 ;  /* 0x00000006140d7c11 */ /* 0x040fe4000f8018ff */
[----:B------:R-:W-:Y:S02]  /*2ff0*/  IADD3.X R11, RZ, -0x1, RZ, P1, !PT ;  /* 0xffffffffff0b7810 */ /* 0x000fe40000ffe4ff */
[----:B------:R-:W-:Y:S02]  /*3000*/  LEA.HI.X R20, R20, UR7, R7, 0x3, P0 ;  /* 0x0000000714147c11 */ /* 0x000fe400080f1c07 */
[----:B------:R-:W-:-:S02]  /*3010*/  SHF.L.U64.HI R12, R4, 0x3, R3 ;  /* 0x00000003040c7819 */ /* 0x000fc40000010203 */
[----:B------:R-:W-:-:S07]  /*3020*/  SHF.L.U64.HI R17, R8, 0x3, R17 ;  /* 0x0000000308117819 */ /* 0x000fce0000010211 */
.L_x_518:
[----:B0-----:R-:W-:Y:S01]  /*3030*/  IMAD.MOV.U32 R2, RZ, RZ, R0 ;  /* 0x000000ffff027224 */ /* 0x001fe200078e0000 */
[----:B------:R-:W-:-:S06]  /*3040*/  MOV R3, R15 ;  /* 0x0000000f00037202 */ /* 0x000fcc0000000f00 */
[----:B------:R-:W2:Y:S01]  /*3050*/  LDG.E.64 R2, desc[UR18][R2.64] ;  /* 0x0000001202027981 */ /* 0x000ea2000c1e1b00 */
[----:B------:R-:W-:Y:S01]  /*3060*/  IMAD.MOV.U32 R6, RZ, RZ, R13 ;  /* 0x000000ffff067224 */ /* 0x000fe200078e000d */
[----:B------:R-:W-:Y:S02]  /*3070*/  MOV R7, R20 ;  /* 0x0000001400077202 */ /* 0x000fe40000000f00 */
[----:B------:R-:W-:Y:S02]  /*3080*/  IADD3 R10, P0, R10, 0x1, RZ ;  /* 0x000000010a0a7810 */ /* 0x000fe40007f1e0ff */
[----:B------:R-:W-:Y:S02]  /*3090*/  LEA R13, P2, R8, R13, 0x3 ;  /* 0x0000000d080d7211 */ /* 0x000fe400078418ff */
[----:B------:R-:W-:Y:S01]  /*30a0*/  LEA R0, P1, R4, R0, 0x3 ;  /* 0x0000000004007211 */ /* 0x000fe200078218ff */
[----:B------:R-:W-:Y:S01]  /*30b0*/  IMAD.X R11, RZ, RZ, R11, P0 ;  /* 0x000000ffff0b7224 */ /* 0x000fe200000e060b */
[----:B------:R-:W-:Y:S01]  /*30c0*/  ISETP.NE.U32.AND P0, PT, R10, RZ, PT ;  /* 0x000000ff0a00720c */ /* 0x000fe20003f05070 */
[----:B------:R-:W-:Y:S01]  /*30d0*/  IMAD.X R20, R20, 0x1, R17, P2 ;  /* 0x0000000114147824 */ /* 0x000fe200010e0611 */
[----:B------:R-:W-:-:S02]  /*30e0*/  IADD3.X R15, R15, R12, RZ, P1, !PT ;  /* 0x0000000c0f0f7210 */ /* 0x000fc40000ffe4ff */
[----:B------:R-:W-:Y:S01]  /*30f0*/  ISETP.NE.AND.EX P0, PT, R11, RZ, PT, P0 ;  /* 0x000000ff0b00720c */ /* 0x000fe20003f05300 */
[----:B--2---:R0:W-:-:S12]  /*3100*/  STG.E.64 desc[UR18][R6.64], R2 ;  /* 0x0000000206007986 */ /* 0x0041d8000c101b12 */
[----:B------:R-:W-:Y:S05]  /*3110*/  @P0 BRA `(.L_x_518) ;  /* 0xfffffffc00c40947 */ /* 0x000fea000383ffff */
[----:B------:R-:W-:Y:S05]  /*3120*/  EXIT ;  /* 0x000000000000794d */ /* 0x000fea0003800000 */
        .weak           $__internal_42_$__cuda_sm20_div_s64
        .type           $__internal_42_$__cuda_sm20_div_s64,@function
        .size           $__internal_42_$__cuda_sm20_div_s64,($__internal_43_$__cuda_sm20_div_u64 - $__internal_42_$__cuda_sm20_div_s64)
$__internal_42_$__cuda_sm20_div_s64:
        /* <DEDUP_REMOVED lines=23> */
[----:B------:R-:W-:Y:S01]  /*32a0*/  IMAD.WIDE.U32 R2, R5, UR6, RZ ;  /* 0x0000000605027c25 */ /* 0x000fe2000f8e00ff */
[----:B------:R-:W-:-:S03]  /*32b0*/  IADD3.X R9, RZ, RZ, R4, P2, P1 ;  /* 0x000000ffff097210 */ /* 0x000fc600017e2404 */
[----:B------:R-:W-:Y:S01]  /*32c0*/  IMAD R4, R5, UR7, R3 ;  /* 0x0000000705047c24 */ /* 0x000fe2000f8e0203 */
[----:B------:R-:W-:Y:S02]  /*32d0*/  IADD3 R11, P0, RZ, -R2, RZ ;  /* 0x80000002ff0b7210 */ /* 0x000fe40007f1e0ff */
[-C--:B------:R-:W-:Y:S01]  /*32e0*/  IADD3 R3, P4, RZ, -R20.reuse, RZ ;  /* 0x80000014ff037210 */ /* 0x080fe20007f9e0ff */
[----:B------:R-:W-:Y:S02]  /*32f0*/  IMAD R2, R9, UR6, R4 ;  /* 0x0000000609027c24 */ /* 0x000fe4000f8e0204 */
[----:B------:R-:W-:Y:S01]  /*3300*/  IMAD.HI.U32 R4, R5, R11, RZ ;  /* 0x0000000b05047227 */ /* 0x000fe200078e00ff */
[----:B------:R-:W-:Y:S02]  /*3310*/  SEL R6, R3, R20, !P3 ;  /* 0x0000001403067207 */ /* 0x000fe40005800000 */
[----:B------:R-:W-:Y:S01]  /*3320*/  IADD3.X R2, RZ, ~R2, RZ, P0, !PT ;  /* 0x80000002ff027210 */ /* 0x000fe200007fe4ff */
[----:B------:R-:W-:-:S02]  /*3330*/  IMAD.X R8, RZ, RZ, ~R7, P4 ;  /* 0x000000ffff087224 */ /* 0x000fc400020e0e07 */
[----:B------:R-:W-:Y:S02]  /*3340*/  IMAD.MOV.U32 R3, RZ, RZ, RZ ;  /* 0x000000ffff037224 */ /* 0x000fe400078e00ff */
[----:B------:R-:W-:Y:S01]  /*3350*/  IMAD.WIDE.U32 R4, P0, R5, R2, R4 ;  /* 0x0000000205047225 */ /* 0x000fe20007800004 */
[----:B------:R-:W-:-:S03]  /*3360*/  SEL R8, R8, R7, !P3 ;  /* 0x0000000708087207 */ /* 0x000fc60005800000 */
[----:B------:R-:W-:-:S04]  /*3370*/  IMAD.HI.U32 R5, P1, R9, R11, R4 ;  /* 0x0000000b09057227 */ /* 0x000fc80007820004 */
        /* <DEDUP_REMOVED lines=19> */
[----:B------:R-:W-:Y:S02]  /*34b0*/  IADD3.X R3, ~R3, R8, RZ, P1, !PT ;  /* 0x0000000803037210 */ /* 0x000fe40000ffe5ff */
[----:B------:R-:W-:Y:S02]  /*34c0*/  IADD3 R6, P1, R9, -UR6, RZ ;  /* 0x8000000609067c10 */ /* 0x000fe4000ff3e0ff */
[C---:B------:R-:W-:Y:S02]  /*34d0*/  ISETP.GE.U32.AND.EX P0, PT, R3.reuse, UR7, PT, P0 ;  /* 0x0000000703007c0c */ /* 0x040fe4000bf06100 */
[----:B------:R-:W-:Y:S02]  /*34e0*/  IADD3.X R8, R3, ~UR7, RZ, P1, !PT ;  /* 0x8000000703087c10 */ /* 0x000fe40008ffe4ff */
[----:B------:R-:W-:Y:S01]  /*34f0*/  SEL R6, R6, R9, P0 ;  /* 0x0000000906067207 */ /* 0x000fe20000000000 */
[----:B------:R-:W-:Y:S01]  /*3500*/  IMAD.X R9, RZ, RZ, R4, P2 ;  /* 0x000000ffff097224 */ /* 0x000fe200010e0604 */
        /* <DEDUP_REMOVED lines=8> */
[----:B------:R-:W-:Y:S02]  /*3590*/  SEL R5, R5, R2, P0 ;  /* 0x0000000205057207 */ /* 0x000fe40000000000 */
[----:B------:R-:W-:Y:S02]  /*35a0*/  IADD3 R3, P2, RZ, -R4, RZ ;  /* 0x80000004ff037210 */ /* 0x000fe40007f5e0ff */
[----:B------:R-:W-:Y:S02]  /*35b0*/  LOP3.LUT R6, R7, UR8, RZ, 0x3c, !PT ;  /* 0x0000000807067c12 */ /* 0x000fe4000f8e3cff */
[----:B------:R-:W-:Y:S01]  /*35c0*/  ISETP.NE.U32.AND P0, PT, RZ, UR4, PT ;  /* 0x00000004ff007c0c */ /* 0x000fe2000bf05070 */
[----:B------:R-:W-:Y:S01]  /*35d0*/  IMAD.X R2, RZ, RZ, ~R5, P2 ;  /* 0x000000ffff027224 */ /* 0x000fe200010e0e05 */
[----:B------:R-:W-:-:S02]  /*35e0*/  ISETP.GE.AND P1, PT, R6, RZ, PT ;  /* 0x000000ff0600720c */ /* 0x000fc40003f26270 */
[----:B------:R-:W-:Y:S02]  /*35f0*/  ISETP.NE.AND.EX P0, PT, RZ, UR8, PT, P0 ;  /* 0x00000008ff007c0c */ /* 0x000fe4000bf05300 */
[----:B------:R-:W-:Y:S01]  /*3600*/  SEL R4, R3, R4, !P1 ;  /* 0x0000000403047207 */ /* 0x000fe20004800000 */
[----:B------:R-:W-:Y:S01]  /*3610*/  IMAD.MOV.U32 R3, RZ, RZ, 0x0 ;  /* 0x00000000ff037424 */ /* 0x000fe200078e00ff */
[----:B------:R-:W-:Y:S02]  /*3620*/  SEL R5, R2, R5, !P1 ;  /* 0x0000000502057207 */ /* 0x000fe40004800000 */
[----:B------:R-:W-:Y:S02]  /*3630*/  MOV R2, R0 ;  /* 0x0000000000027202 */ /* 0x000fe40000000f00 */
[----:B------:R-:W-:Y:S02]  /*3640*/  SEL R4, R4, 0xffffffff, P0 ;  /* 0xffffffff04047807 */ /* 0x000fe40000000000 */
[----:B------:R-:W-:Y:S01]  /*3650*/  SEL R5, R5, 0xffffffff, P0 ;  /* 0xffffffff05057807 */ /* 0x000fe20000000000 */
[----:B------:R-:W-:Y:S06]  /*3660*/  RET.REL.NODEC R2 `(_ZN2at6native53_GLOBAL__N__069e5665_20_UpSampleNearest3d_cu_ab8a35b428upsample_nearest3d_out_frameIdXadL_ZNS0_43nearest_neighbor_exact_compute_source_indexEfiiEEEEvPKT_mmmmmmmmPS3_fff) ;  /* 0xffffffc802647950 */ /* 0x000fec0003c3ffff */
        .weak           $__internal_43_$__cuda_sm20_div_u64
        .type           $__internal_43_$__cuda_sm20_div_u64,@function
        .size           $__internal_43_$__cuda_sm20_div_u64,($__internal_44_$__cuda_sm20_rem_u64 - $__internal_43_$__cuda_sm20_div_u64)
$__internal_43_$__cuda_sm20_div_u64:
        /* <DEDUP_REMOVED lines=56> */
[----:B------:R-:W-:Y:S02]  /*39f0*/  ISETP.GE.U32.AND P0, PT, R3, R8, PT ;  /* 0x000000080300720c */ /* 0x000fe40003f06070 */
[----:B------:R-:W-:Y:S02]  /*3a00*/  IADD3 R3, P2, R4, 0x1, RZ ;  /* 0x0000000104037810 */ /* 0x000fe40007f5e0ff */
[----:B------:R-:W-:-:S02]  /*3a10*/  ISETP.NE.U32.AND P1, PT, R8, RZ, PT ;  /* 0x000000ff0800720c */ /* 0x000fc40003f25070 */
[----:B------:R-:W-:Y:S01]  /*3a20*/  ISETP.GE.U32.AND.EX P0, PT, R12, R5, PT, P0 ;  /* 0x000000050c00720c */ /* 0x000fe20003f06100 */
[----:B------:R-:W-:Y:S01]  /*3a30*/  IMAD.X R9, RZ, RZ, R10, P2 ;  /* 0x000000ffff097224 */ /* 0x000fe200010e060a */
[----:B------:R-:W-:Y:S01]  /*3a40*/  ISETP.NE.AND.EX P1, PT, R5, RZ, PT, P1 ;  /* 0x000000ff0500720c */ /* 0x000fe20003f25310 */
[----:B------:R-:W-:Y:S01]  /*3a50*/  IMAD.MOV.U32 R5, RZ, RZ, 0x0 ;  /* 0x00000000ff057424 */ /* 0x000fe200078e00ff */
[----:B------:R-:W-:Y:S02]  /*3a60*/  SEL R8, R3, R4, P0 ;  /* 0x0000000403087207 */ /* 0x000fe40000000000 */
[----:B------:R-:W-:Y:S02]  /*3a70*/  MOV R4, R6 ;  /* 0x0000000600047202 */ /* 0x000fe40000000f00 */
[----:B------:R-:W-:Y:S02]  /*3a80*/  SEL R9, R9, R10, P0 ;  /* 0x0000000a09097207 */ /* 0x000fe40000000000 */
[----:B------:R-:W-:-:S02]  /*3a90*/  SEL R8, R8, 0xffffffff, P1 ;  /* 0xffffffff08087807 */ /* 0x000fc40000800000 */
[----:B------:R-:W-:Y:S01]  /*3aa0*/  SEL R9, R9, 0xffffffff, P1 ;  /* 0xffffffff09097807 */ /* 0x000fe20000800000 */
[----:B------:R-:W-:Y:S06]  /*3ab0*/  RET.REL.NODEC R4 `(_ZN2at6native53_GLOBAL__N__069e5665_20_UpSampleNearest3d_cu_ab8a35b428upsample_nearest3d_out_frameIdXadL_ZNS0_43nearest_neighbor_exact_compute_source_indexEfiiEEEEvPKT_mmmmmmmmPS3_fff) ;  /* 0xffffffc404507950 */ /* 0x000fec0003c3ffff */
        .weak           $__internal_44_$__cuda_sm20_rem_u64
        .type           $__internal_44_$__cuda_sm20_rem_u64,@function
        .size           $__internal_44_$__cuda_sm20_rem_u64,(.L_x_716 - $__internal_44_$__cuda_sm20_rem_u64)
$__internal_44_$__cuda_sm20_rem_u64:
[----:B------:R-:W-:-:S06]  /*3ac0*/  MOV R10, R5 ;  /* 0x00000005000a7202 */ /* 0x000fcc0000000f00 */
[----:B------:R-:W0:Y:S08]  /*3ad0*/  I2F.U64.RP R10, R10 ;  /* 0x0000000a000a7312 */ /* 0x000e300000309000 */
[----:B0-----:R-:W0:Y:S02]  /*3ae0*/  MUFU.RCP R8, R10 ;  /* 0x0000000a00087308 */ /* 0x001e240000001000 */
[----:B0-----:R-:W-:-:S06]  /*3af0*/  VIADD R8, R8, 0x1ffffffe ;  /* 0x1ffffffe08087836 */ /* 0x001fcc0000000000 */
[----:B------:R-:W0:Y:S02]  /*3b00*/  F2I.U64.TRUNC R8, R8 ;  /* 0x0000000800087311 */ /* 0x000e24000020d800 */
[----:B0-----:R-:W-:-:S04]  /*3b10*/  IMAD.WIDE.U32 R14, R8, R5, RZ ;  /* 0x00000005080e7225 */ /* 0x001fc800078e00ff */
[C---:B------:R-:W-:Y:S01]  /*3b20*/  IMAD R12, R8.reuse, R11, R15 ;  /* 0x0000000b080c7224 */ /* 0x040fe200078e020f */
[----:B------:R-:W-:Y:S01]  /*3b30*/  IADD3 R17, P0, RZ, -R14, RZ ;  /* 0x8000000eff117210 */ /* 0x000fe20007f1e0ff */
[----:B------:R-:W-:Y:S02]  /*3b40*/  IMAD.MOV.U32 R15, RZ, RZ, R8 ;  /* 0x000000ffff0f7224 */ /* 0x000fe400078e0008 */
[----:B------:R-:W-:Y:S02]  /*3b50*/  IMAD R12, R9, R5, R12 ;  /* 0x00000005090c7224 */ /* 0x000fe400078e020c */
[----:B------:R-:W-:-:S03]  /*3b60*/  IMAD.HI.U32 R14, R8, R17, RZ ;  /* 0x00000011080e7227 */ /* 0x000fc600078e00ff */
[----:B------:R-:W-:-:S05]  /*3b70*/  IADD3.X R19, RZ, ~R12, RZ, P0, !PT ;  /* 0x8000000cff137210 */ /* 0x000fca00007fe4ff */
        /* <DEDUP_REMOVED lines=42> */
[----:B------:R-:W-:Y:S01]  /*3e20*/  IADD3 R8, -R5, R4, RZ ;  /* 0x0000000405087210 */ /* 0x000fe20007ffe1ff */
[----:B------:R-:W-:Y:S01]  /*3e30*/  HFMA2.MMA R5, -RZ, RZ, 0, 0 ;  /* 0x00000000ff057435 */ /* 0x000fe200000001ff */
[----:B------:R-:W-:-:S02]  /*3e40*/  ISETP.GE.U32.AND.EX P0, PT, R10, R11, PT, P0 ;  /* 0x0000000b0a00720c */ /* 0x000fc40003f06100 */
[----:B------:R-:W-:Y:S02]  /*3e50*/  ISETP.NE.AND.EX P1, PT, R11, RZ, PT, P1 ;  /* 0x000000ff0b00720c */ /* 0x000fe40003f25310 */
[----:B------:R-:W-:Y:S01]  /*3e60*/  SEL R8, R8, R4, P0 ;  /* 0x0000000408087207 */ /* 0x000fe20000000000 */
[----:B------:R-:W-:-:S03]  /*3e70*/  IMAD.MOV.U32 R4, RZ, RZ, R6 ;  /* 0x000000ffff047224 */ /* 0x000fc600078e0006 */
[----:B------:R-:W-:Y:S01]  /*3e80*/  SEL R8, R8, 0xffffffff, P1 ;  /* 0xffffffff08087807 */ /* 0x000fe20000800000 */
[----:B------:R-:W-:Y:S06]  /*3e90*/  RET.REL.NODEC R4 `(_ZN2at6native53_GLOBAL__N__069e5665_20_UpSampleNearest3d_cu_ab8a35b428upsample_nearest3d_out_frameIdXadL_ZNS0_43nearest_neighbor_exact_compute_source_indexEfiiEEEEvPKT_mmmmmmmmPS3_fff) ;  /* 0xffffffc004587950 */ /* 0x000fec0003c3ffff */
.L_x_519:
        /* <DEDUP_REMOVED lines=14> */
.L_x_716:


//--------------------- .text._ZN2at6native53_GLOBAL__N__069e5665_20_UpSampleNearest3d_cu_ab8a35b428upsample_nearest3d_out_frameIhXadL_ZNS0_37nearest_neighbor_compute_source_indexEfiiEEEEvPKT_mmmmmmmmPS3_fff --------------------------
	.section	.text._ZN2at6native53_GLOBAL__N__069e5665_20_UpSampleNearest3d_cu_ab8a35b428upsample_nearest3d_out_frameIhXadL_ZNS0_37nearest_neighbor_compute_source_indexEfiiEEEEvPKT_mmmmmmmmPS3_fff,"ax",@progbits
	.align	128
.text._ZN2at6native53_GLOBAL__N__069e5665_20_UpSampleNearest3d_cu_ab8a35b428upsample_nearest3d_out_frameIhXadL_ZNS0_37nearest_neighbor_compute_source_indexEfiiEEEEvPKT_mmmmmmmmPS3_fff:
        .type           _ZN2at6native53_GLOBAL__N__069e5665_20_UpSampleNearest3d_cu_ab8a35b428upsample_nearest3d_out_frameIhXadL_ZNS0_37nearest_neighbor_compute_source_indexEfiiEEEEvPKT_mmmmmmmmPS3_fff,@function
        .size           _ZN2at6native53_GLOBAL__N__069e5665_20_UpSampleNearest3d_cu_ab8a35b428upsample_nearest3d_out_frameIhXadL_ZNS0_37nearest_neighbor_compute_source_indexEfiiEEEEvPKT_mmmmmmmmPS3_fff,(.L_x_720 - _ZN2at6native53_GLOBAL__N__069e5665_20_UpSampleNearest3d_cu_ab8a35b428upsample_nearest3d_out_frameIhXadL_ZNS0_37nearest_neighbor_compute_source_indexEfiiEEEEvPKT_mmmmmmmmPS3_fff)
        .other          _ZN2at6native53_GLOBAL__N__069e5665_20_UpSampleNearest3d_cu_ab8a35b428upsample_nearest3d_out_frameIhXadL_ZNS0_37nearest_neighbor_compute_source_indexEfiiEEEEvPKT_mmmmmmmmPS3_fff,@"STO_CUDA_ENTRY STV_DEFAULT"
_ZN2at6native53_GLOBAL__N__069e5665_20_UpSampleNearest3d_cu_ab8a35b428upsample_nearest3d_out_frameIhXadL_ZNS0_37nearest_neighbor_compute_source_indexEfiiEEEEvPKT_mmmmmmmmPS3_fff:
        /* <DEDUP_REMOVED lines=40> */
[----:B------:R-:W-:Y:S05]  /*0280*/  CALL.REL.NOINC `($__internal_45_$__cuda_sm20_div_s64) ;  /* 0x0000002800887944 */ /* 0x000fea0003c00000 */
[----:B------:R-:W-:Y:S05]  /*0290*/  BRA `(.L_x_522) ;  /* 0x00000000004c7947 */ /* 0x000fea0003800000 */
.L_x_521:
        /* <DEDUP_REMOVED lines=19> */
.L_x_522:
[----:B------:R-:W-:Y:S05]  /*03d0*/  BSYNC B0 ;  /* 0x0000000000007941 */ /* 0x000fea0003800000 */
.L_x_520:
        /* <DEDUP_REMOVED lines=10> */
[----:B------:R-:W-:Y:S05]  /*0480*/  CALL.REL.NOINC `($__internal_47_$__cuda_sm20_rem_u64) ;  /* 0x00000030006c7944 */ /* 0x000fea0003c00000 */
[----:B------:R-:W-:Y:S01]  /*0490*/  MOV R21, R5 ;  /* 0x0000000500157202 */ /* 0x000fe20000000f00 */
[----:B------:R-:W-:Y:S06]  /*04a0*/  BRA `(.L_x_525) ;  /* 0x0000000000487947 */ /* 0x000fec0003800000 */
.L_x_524:
        /* <DEDUP_REMOVED lines=18> */
.L_x_525:
[----:B------:R-:W-:Y:S05]  /*05d0*/  BSYNC B0 ;  /* 0x0000000000007941 */ /* 0x000fea0003800000 */
.L_x_523:
        /* <DEDUP_REMOVED lines=11> */
[----:B------:R-:W-:Y:S05]  /*0690*/  CALL.REL.NOINC `($__internal_46_$__cuda_sm20_div_u64) ;  /* 0x0000002800d47944 */ /* 0x000fea0003c00000 */
[----:B------:R-:W-:Y:S01]  /*06a0*/  IMAD.MOV.U32 R4, RZ, RZ, R2 ;  /* 0x000000ffff047224 */ /* 0x000fe200078e0002 */
[----:B------:R-:W-:Y:S01]  /*06b0*/  MOV R5, R3 ;  /* 0x0000000300057202 */ /* 0x000fe20000000f00 */
[----:B------:R-:W-:Y:S06]  /*06c0*/  BRA `(.L_x_528) ;  /* 0x0000000000507947 */ /* 0x000fec0003800000 */
.L_x_527:
        /* <DEDUP_REMOVED lines=20> */
.L_x_528:
[----:B------:R-:W-:Y:S05]  /*0810*/  BSYNC B0 ;  /* 0x0000000000007941 */ /* 0x000fea0003800000 */
.L_x_526:
        /* <DEDUP_REMOVED lines=10> */
[----:B------:R-:W-:Y:S05]  /*08c0*/  CALL.REL.NOINC `($__internal_46_$__cuda_sm20_div_u64) ;  /* 0x0000002800487944 */ /* 0x000fea0003c00000 */
[----:B------:R-:W-:Y:S01]  /*08d0*/  MOV R6, R2 ;  /* 0x0000000200067202 */ /* 0x000fe20000000f00 */
[----:B------:R-:W-:Y:S01]  /*08e0*/  IMAD.MOV.U32 R7, RZ, RZ, R3 ;  /* 0x000000ffff077224 */ /* 0x000fe200078e0003 */
[----:B------:R-:W-:Y:S06]  /*08f0*/  BRA `(.L_x_531) ;  /* 0x0000000000507947 */ /* 0x000fec0003800000 */
.L_x_530:
        /* <DEDUP_REMOVED lines=20> */
.L_x_531:
[----:B------:R-:W-:Y:S05]  /*0a40*/  BSYNC B0 ;  /* 0x0000000000007941 */ /* 0x000fea0003800000 */
.L_x_529:
        /* <DEDUP_REMOVED lines=10> */
[----:B------:R-:W-:Y:S05]  /*0af0*/  CALL.REL.NOINC `($__internal_47_$__cuda_sm20_rem_u64) ;  /* 0x0000002800d07944 */ /* 0x000fea0003c00000 */
[----:B------:R-:W-:Y:S01]  /*0b00*/  IMAD.MOV.U32 R0, RZ, RZ, R5 ;  /* 0x000000ffff007224 */ /* 0x000fe200078e0005 */
[----:B------:R-:W-:Y:S06]  /*0b10*/  BRA `(.L_x_534) ;  /* 0x0000000000487947 */ /* 0x000fec0003800000 */
.L_x_533:
        /* <DEDUP_REMOVED lines=18> */
.L_x_534:
[----:B------:R-:W-:Y:S05]  /*0c40*/  BSYNC B0 ;  /* 0x0000000000007941 */ /* 0x000fea0003800000 */
.L_x_532:
        /* <DEDUP_REMOVED lines=11> */
[----:B------:R-:W-:Y:S05]  /*0d00*/  CALL.REL.NOINC `($__internal_46_$__cuda_sm20_div_u64) ;  /* 0x0000002400387944 */ /* 0x000fea0003c00000 */
[----:B------:R-:W-:Y:S01]  /*0d10*/  IADD3 R5, -R2, RZ, RZ ;  /* 0x000000ff02057210 */ /* 0x000fe20007ffe1ff */
[----:B------:R-:W-:Y:S01]  /*0d20*/  ULDC UR8, c[0x0][0x250] ;  /* 0x0000940000087ab9 */ /* 0x000fe20000000800 */
[----:B------:R-:W-:Y:S01]  /*0d30*/  IMAD.MOV.U32 R6, RZ, RZ, R2 ;  /* 0x000000ffff067224 */ /* 0x000fe200078e0002 */
[----:B------:R-:W-:Y:S02]  /*0d40*/  MOV R7, R3 ;  /* 0x0000000300077202 */ /* 0x000fe40000000f00 */
[----:B------:R-:W-:Y:S01]  /*0d50*/  IMAD R4, R5, UR8, R20 ;  /* 0x0000000805047c24 */ /* 0x000fe2000f8e0214 */
[----:B------:R-:W-:Y:S06]  /*0d60*/  BRA `(.L_x_537) ;  /* 0x0000000000587947 */ /* 0x000fec0003800000 */
.L_x_536:
        /* <DEDUP_REMOVED lines=22> */
.L_x_537:
[----:B------:R-:W-:Y:S05]  /*0ed0*/  BSYNC B0 ;  /* 0x0000000000007941 */ /* 0x000fea0003800000 */
.L_x_535:
        /* <DEDUP_REMOVED lines=10> */
[----:B------:R-:W-:Y:S05]  /*0f80*/  CALL.REL.NOINC `($__internal_47_$__cuda_sm20_rem_u64) ;  /* 0x0000002400ac7944 */ /* 0x000fea0003c00000 */
[----:B------:R-:W-:Y:S05]  /*0f90*/  BRA `(.L_x_540) ;  /* 0x0000000000487947 */ /* 0x000fea0003800000 */
.L_x_539:
        /* <DEDUP_REMOVED lines=18> */
.L_x_540:
[----:B------:R-:W-:Y:S05]  /*10c0*/  BSYNC B0 ;  /* 0x0000000000007941 */ /* 0x000fea0003800000 */
.L_x_538:
[----:B------:R-:W0:Y:S01]  /*10d0*/  LDC.64 R10, c[0x0][0x230] ;  /* 0x00008c00ff0a7b82 */ /* 0x000e220000000a00 */
[----:B------:R-:W-:Y:S01]  /*10e0*/  I2FP.F32.S32 R0, R0 ;  /* 0x0000000000007245 */ /* 0x000fe20000201400 */
[----:B------:R-:W-:Y:S01]  /*10f0*/  ULDC.64 UR8, c[0x0][0x260] ;  /* 0x0000980000087ab9 */ /* 0x000fe20000000a00 */
[----:B------:R-:W-:Y:S02]  /*1100*/  I2FP.F32.S32 R5, R5 ;  /* 0x0000000500057245 */ /* 0x000fe40000201400 */
[----:B------:R-:W-:Y:S01]  /*1110*/  I2FP.F32.S32 R4, R4 ;  /* 0x0000000400047245 */ /* 0x000fe20000201400 */
[----:B------:R-:W-:Y:S01]  /*1120*/  FMUL.FTZ R0, R0, UR8 ;  /* 0x0000000800007c20 */ /* 0x000fe20008410000 */
[----:B------:R-:W-:Y:S01]  /*1130*/  ULDC UR8, c[0x0][0x268] ;  /* 0x00009a0000087ab9 */ /* 0x000fe20000000800 */
[----:B------:R-:W0:Y:S01]  /*1140*/  LDC.64 R12, c[0x0][0x228] ;  /* 0x00008a00ff0c7b82 */ /* 0x000e220000000a00 */
[----:B------:R-:W-:Y:S01]  /*1150*/  FMUL.FTZ R16, R5, UR9 ;  /* 0x0000000905107c20 */ /* 0x000fe20008410000 */
[----:B------:R-:W1:Y:S01]  /*1160*/  F2I.FTZ.FLOOR.NTZ R15, R0 ;  /* 0x00000000000f7305 */ /* 0x000e620000217100 */
[----:B------:R-:W-:-:S05]  /*1170*/  FMUL.FTZ R27, R4, UR8 ;  /* 0x00000008041b7c20 */ /* 0x000fca0008410000 */
[----:B------:R-:W2:Y:S02]  /*1180*/  LDC.64 R2, c[0x0][0x238] ;  /* 0x00008e00ff027b82 */ /* 0x000ea40000000a00 */
        /* <DEDUP_REMOVED lines=75> */
.L_x_544:
        /* <DEDUP_REMOVED lines=174> */
.L_x_543:
        /* <DEDUP_REMOVED lines=98> */
.L_x_545:
[----:B------:R-:W-:-:S04]  /*2740*/  ISETP.NE.U32.AND P1, PT, R8, RZ, PT ;  /* 0x000000ff0800720c */ /* 0x000fc80003f25070 */
[----:B------:R-:W-:-:S13]  /*2750*/  ISETP.NE.OR.EX P0, PT, R9, RZ, P0, P1 ;  /* 0x000000ff0900720c */ /* 0x000fda0000705710 */
[----:B------:R-:W-:Y:S05]  /*2760*/  @!P0 BRA `(.L_x_541) ;  /* 0x0000000000d88947 */ /* 0x000fea0003800000 */
.L_x_542:
        /* <DEDUP_REMOVED lines=54> */
.L_x_541:
        /* <DEDUP_REMOVED lines=12> */
.L_x_546:
        /* <DEDUP_REMOVED lines=18> */
        .weak           $__internal_45_$__cuda_sm20_div_s64
        .type           $__internal_45_$__cuda_sm20_div_s64,@function
        .size           $__internal_45_$__cuda_sm20_div_s64,($__internal_46_$__cuda_sm20_div_u64 - $__internal_45_$__cuda_sm20_div_s64)
$__internal_45_$__cuda_sm20_div_s64:
        /* <DEDUP_REMOVED lines=83> */
[----:B------:R-:W-:Y:S06]  /*31e0*/  RET.REL.NODEC R2 `(_ZN2at6native53_GLOBAL__N__069e5665_20_UpSampleNearest3d_cu_ab8a35b428upsample_nearest3d_out_frameIhXadL_ZNS0_37nearest_neighbor_compute_source_indexEfiiEEEEvPKT_mmmmmmmmPS3_fff) ;  /* 0xffffffcc02847950 */ /* 0x000fec0003c3ffff */
        .weak           $__internal_46_$__cuda_sm20_div_u64
        .type           $__internal_46_$__cuda_sm20_div_u64,@function
        .size           $__internal_46_$__cuda_sm20_div_u64,($__internal_47_$__cuda_sm20_rem_u64 - $__internal_46_$__cuda_sm20_div_u64)
$__internal_46_$__cuda_sm20_div_u64:
        /* <DEDUP_REMOVED lines=68> */
[----:B------:R-:W-:Y:S06]  /*3630*/  RET.REL.NODEC R6 `(_ZN2at6native53_GLOBAL__N__069e5665_20_UpSampleNearest3d_cu_ab8a35b428upsample_nearest3d_out_frameIhXadL_ZNS0_37nearest_neighbor_compute_source_indexEfiiEEEEvPKT_mmmmmmmmPS3_fff) ;  /* 0xffffffc806707950 */ /* 0x000fec0003c3ffff */
        .weak           $__internal_47_$__cuda_sm20_rem_u64
        .type           $__internal_47_$__cuda_sm20_rem_u64,@function
        .size           $__internal_47_$__cuda_sm20_rem_u64,(.L_x_720 - $__internal_47_$__cuda_sm20_rem_u64)
$__internal_47_$__cuda_sm20_rem_u64:
        /* <DEDUP_REMOVED lines=61> */
[----:B------:R-:W-:Y:S06]  /*3a10*/  RET.REL.NODEC R8 `(_ZN2at6native53_GLOBAL__N__069e5665_20_UpSampleNearest3d_cu_ab8a35b428upsample_nearest3d_out_frameIhXadL_ZNS0_37nearest_neighbor_compute_source_indexEfiiEEEEvPKT_mmmmmmmmPS3_fff) ;  /* 0xffffffc408787950 */ /* 0x000fec0003c3ffff */
.L_x_547:
        /* <DEDUP_REMOVED lines=14> */
.L_x_720:


//--------------------- .text._ZN2at6native53_GLOBAL__N__069e5665_20_UpSampleNearest3d_cu_ab8a35b428upsample_nearest3d_out_frameIN3c108BFloat16EXadL_ZNS0_37nearest_neighbor_compute_source_indexEfiiEEEEvPKT_mmmmmmmmPS5_fff --------------------------
	.section	.text._ZN2at6native53_GLOBAL__N__069e5665_20_UpSampleNearest3d_cu_ab8a35b428upsample_nearest3d_out_frameIN3c108BFloat16EXadL_ZNS0_37nearest_neighbor_compute_source_indexEfiiEEEEvPKT_mmmmmmmmPS5_fff,"ax",@progbits
	.align	128
.text._ZN2at6native53_GLOBAL__N__069e5665_20_UpSampleNearest3d_cu_ab8a35b428upsample_nearest3d_out_frameIN3c108BFloat16EXadL_ZNS0_37nearest_neighbor_compute_source_indexEfiiEEEEvPKT_mmmmmmmmPS5_fff:
        .type           _ZN2at6native53_GLOBAL__N__069e5665_20_UpSampleNearest3d_cu_ab8a35b428upsample_nearest3d_out_frameIN3c108BFloat16EXadL_ZNS0_37nearest_neighbor_compute_source_indexEfiiEEEEvPKT_mmmmmmmmPS5_fff,@function
        .size           _ZN2at6native53_GLOBAL__N__069e5665_20_UpSampleNearest3d_cu_ab8a35b428upsample_nearest3d_out_frameIN3c108BFloat16EXadL_ZNS0_37nearest_neighbor_compute_source_indexEfiiEEEEvPKT_mmmmmmmmPS5_fff,(.L_x_724 - _ZN2at6native53_GLOBAL__N__069e5665_20_UpSampleNearest3d_cu_ab8a35b428upsample_nearest3d_out_frameIN3c108BFloat16EXadL_ZNS0_37nearest_neighbor_compute_source_indexEfiiEEEEvPKT_mmmmmmmmPS5_fff)
        .other          _ZN2at6native53_GLOBAL__N__069e5665_20_UpSampleNearest3d_cu_ab8a35b428upsample_nearest3d_out_frameIN3c108BFloat16EXadL_ZNS0_37nearest_neighbor_compute_source_indexEfiiEEEEvPKT_mmmmmmmmPS5_fff,@"STO_CUDA_ENTRY STV_DEFAULT"
_ZN2at6native53_GLOBAL__N__069e5665_20_UpSampleNearest3d_cu_ab8a35b428upsample_nearest3d_out_frameIN3c108BFloat16EXadL_ZNS0_37nearest_neighbor_compute_source_indexEfiiEEEEvPKT_mmmmmmmmPS5_fff:
        /* <DEDUP_REMOVED lines=40> */
[----:B------:R-:W-:Y:S05]  /*0280*/  CALL.REL.NOINC `($__internal_48_$__cuda_sm20_div_s64) ;  /* 0x0000002c00947944 */ /* 0x000fea0003c00000 */
[----:B------:R-:W-:Y:S05]  /*0290*/  BRA `(.L_x_550) ;  /* 0x00000000004c7947 */ /* 0x000fea0003800000 */
.L_x_549:
        /* <DEDUP_REMOVED lines=19> */
.L_x_550:
[----:B------:R-:W-:Y:S05]  /*03d0*/  BSYNC B0 ;  /* 0x0000000000007941 */ /* 0x000fea0003800000 */
.L_x_548:
        /* <DEDUP_REMOVED lines=10> */
[----:B------:R-:W-:Y:S05]  /*0480*/  CALL.REL.NOINC `($__internal_50_$__cuda_sm20_rem_u64) ;  /* 0x0000003400747944 */ /* 0x000fea0003c00000 */
[----:B------:R-:W-:Y:S01]  /*0490*/  IMAD.MOV.U32 R0, RZ, RZ, R4 ;  /* 0x000000ffff007224 */ /* 0x000fe200078e0004 */
[----:B------:R-:W-:Y:S06]  /*04a0*/  BRA `(.L_x_553) ;  /* 0x0000000000487947 */ /* 0x000fec0003800000 */
.L_x_552:
        /* <DEDUP_REMOVED lines=18> */
.L_x_553:
[----:B------:R-:W-:Y:S05]  /*05d0*/  BSYNC B0 ;  /* 0x0000000000007941 */ /* 0x000fea0003800000 */
.L_x_551:
        /* <DEDUP_REMOVED lines=11> */
[----:B------:R-:W-:Y:S05]  /*0690*/  CALL.REL.NOINC `($__internal_49_$__cuda_sm20_div_u64) ;  /* 0x0000002c00e07944 */ /* 0x000fea0003c00000 */
[----:B------:R-:W-:Y:S02]  /*06a0*/  IMAD.MOV.U32 R2, RZ, RZ, R4 ;  /* 0x000000ffff027224 */ /* 0x000fe400078e0004 */
[----:B------:R-:W-:Y:S01]  /*06b0*/  IMAD.MOV.U32 R3, RZ, RZ, R5 ;  /* 0x000000ffff037224 */ /* 0x000fe200078e0005 */
[----:B------:R-:W-:Y:S06]  /*06c0*/  BRA `(.L_x_556) ;  /* 0x0000000000507947 */ /* 0x000fec0003800000 */
.L_x_555:
        /* <DEDUP_REMOVED lines=20> */
.L_x_556:
[----:B------:R-:W-:Y:S05]  /*0810*/  BSYNC B0 ;  /* 0x0000000000007941 */ /* 0x000fea0003800000 */
.L_x_554:
        /* <DEDUP_REMOVED lines=10> */
[----:B------:R-:W-:Y:S05]  /*08c0*/  CALL.REL.NOINC `($__internal_49_$__cuda_sm20_div_u64) ;  /* 0x0000002c00547944 */ /* 0x000fea0003c00000 */
[----:B------:R-:W-:Y:S05]  /*08d0*/  BRA `(.L_x_559) ;  /* 0x0000000000507947 */ /* 0x000fea0003800000 */
.L_x_558:
        /* <DEDUP_REMOVED lines=20> */
.L_x_559:
[----:B------:R-:W-:Y:S05]  /*0a20*/  BSYNC B0 ;  /* 0x0000000000007941 */ /* 0x000fea0003800000 */
.L_x_557:
        /* <DEDUP_REMOVED lines=13> */
.L_x_561:
        /* <DEDUP_REMOVED lines=19> */
.L_x_562:
[----:B------:R-:W-:Y:S05]  /*0c30*/  BSYNC B0 ;  /* 0x0000000000007941 */ /* 0x000fea0003800000 */
.L_x_560:
        /* <DEDUP_REMOVED lines=12> */
[----:B------:R-:W-:Y:S01]  /*0d00*/  IMAD.MOV R3, RZ, RZ, -R4 ;  /* 0x000000ffff037224 */ /* 0x000fe200078e0a04 */
[----:B------:R-:W-:-:S03]  /*0d10*/  ULDC UR7, c[0x0][0x250] ;  /* 0x0000940000077ab9 */ /* 0x000fc60000000800 */
[----:B------:R-:W-:Y:S01]  /*0d20*/  IMAD R3, R3, UR7, R14 ;  /* 0x0000000703037c24 */ /* 0x000fe2000f8e020e */
[----:B------:R-:W-:Y:S06]  /*0d30*/  BRA `(.L_x_565) ;  /* 0x0000000000587947 */ /* 0x000fec0003800000 */
.L_x_564:
        /* <DEDUP_REMOVED lines=22> */
.L_x_565:
[----:B------:R-:W-:Y:S05]  /*0ea0*/  BSYNC B0 ;  /* 0x0000000000007941 */ /* 0x000fea0003800000 */
.L_x_563:
        /* <DEDUP_REMOVED lines=21> */
[----:B------:R-:W-:Y:S05]  /*1000*/  CALL.REL.NOINC `($__internal_50_$__cuda_sm20_rem_u64) ;  /* 0x0000002800947944 */ /* 0x000fea0003c00000 */
[----:B------:R-:W-:Y:S05]  /*1010*/  BRA `(.L_x_568) ;  /* 0x0000000000487947 */ /* 0x000fea0003800000 */
.L_x_567:
        /* <DEDUP_REMOVED lines=18> */
.L_x_568:
[----:B------:R-:W-:Y:S05]  /*1140*/  BSYNC B0 ;  /* 0x0000000000007941 */ /* 0x000fea0003800000 */
.L_x_566:
[----:B------:R-:W-:Y:S01]  /*1150*/  I2FP.F32.S32 R2, R2 ;  /* 0x0000000200027245 */ /* 0x000fe20000201400 */
[----:B------:R-:W0:Y:S01]  /*1160*/  LDC.64 R18, c[0x0][0x218] ;  /* 0x00008600ff127b82 */ /* 0x000e220000000a00 */
[----:B------:R-:W-:Y:S01]  /*1170*/  ULDC.64 UR10, c[0x0][0x260] ;  /* 0x00009800000a7ab9 */ /* 0x000fe20000000a00 */
[----:B------:R-:W-:Y:S01]  /*1180*/  I2FP.F32.S32 R10, R3 ;  /* 0x00000003000a7245 */ /* 0x000fe20000201400 */
[----:B------:R-:W-:-:S04]  /*1190*/  IMAD.WIDE.U32 R8, R0, UR8, RZ ;  /* 0x0000000800087c25 */ /* 0x000fc8000f8e00ff */
[----:B------:R-:W-:Y:S01]  /*11a0*/  FMUL.FTZ R6, R2, UR10 ;  /* 0x0000000a02067c20 */ /* 0x000fe20008410000 */
[----:B------:R-:W-:Y:S01]  /*11b0*/  I2FP.F32.S32 R2, R4 ;  /* 0x0000000400027245 */ /* 0x000fe20000201400 */
[----:B------:R-:W-:Y:S01]  /*11c0*/  ULDC UR10, c[0x0][0x268] ;  /* 0x00009a00000a7ab9 */ /* 0x000fe20000000800 */
[----:B------:R-:W-:Y:S01]  /*11d0*/  SHF.R.S32.HI R11, RZ, 0x1f, R0 ;  /* 0x0000001fff0b7819 */ /* 0x000fe20000011400 */
[----:B------:R-:W1:Y:S01]  /*11e0*/  LDC R7, c[0x0][0x228] ;  /* 0x00008a00ff077b82 */ /* 0x000e620000000800 */
[----:B------:R-:W-:Y:S01]  /*11f0*/  FMUL.FTZ R16, R10, UR10 ;  /* 0x0000000a0a107c20 */ /* 0x000fe20008410000 */
[----:B------:R-:W-:Y:S01]  /*1200*/  FMUL.FTZ R15, R2, UR11 ;  /* 0x0000000b020f7c20 */ /* 0x000fe20008410000 */
[----:B------:R-:W1:Y:S01]  /*1210*/  F2I.FTZ.FLOOR.NTZ R6, R6 ;  /* 0x0000000600067305 */ /* 0x000e620000217100 */
[----:B------:R-:W-:Y:S01]  /*1220*/  IMAD R11, R11, UR8, RZ ;  /* 0x000000080b0b7c24 */ /* 0x000fe2000f8e02ff */
[----:B------:R-:W-:-:S03]  /*1230*/  MOV R22, R8 ;  /* 0x0000000800167202 */ /* 0x000fc60000000f00 */
[----:B------:R-:W2:Y:S01]  /*1240*/  LDC.64 R4, c[0x0][0x230] ;  /* 0x00008c00ff047b82 */ /* 0x000ea20000000a00 */
[----:B------:R-:W-:Y:S02]  /*1250*/  IMAD R23, R0, UR7, R11 ;  /* 0x0000000700177c24 */ /* 0x000fe4000f8e020b */
[----:B------:R-:W2:Y:S02]  /*1260*/  F2I.FTZ.FLOOR.NTZ R15, R15 ;  /* 0x0000000f000f7305 */ /* 0x000ea40000217100 */
[----:B------:R-:W-:-:S03]  /*1270*/  IMAD.IADD R23, R9, 0x1, R23 ;  /* 0x0000000109177824 */ /* 0x000fc600078e0217 */
[----:B------:R-:W3:Y:S01]  /*1280*/  LDC.64 R2, c[0x0][0x238] ;  /* 0x00008e00ff027b82 */ /* 0x000ee20000000a00 */
[----:B0-----:R-:W-:-:S04]  /*1290*/  ISETP.NE.U32.AND P0, PT, R18, RZ, PT ;  /* 0x000000ff1200720c */ /* 0x001fc80003f05070 */
[----:B------:R-:W-:Y:S02]  /*12a0*/  ISETP.NE.AND.EX P0, PT, R19, RZ, PT, P0 ;  /* 0x000000ff1300720c */ /* 0x000fe40003f05300 */
[----:B-1----:R-:W-:-:S04]  /*12b0*/  VIADDMNMX R12, R7, 0xffffffff, R6, PT ;  /* 0xffffffff070c7846 */ /* 0x002fc80003800106 */
[----:B------:R-:W-:Y:S02]  /*12c0*/  SHF.R.S32.HI R21, RZ, 0x1f, R12 ;  /* 0x0000001fff157819 */ /* 0x000fe4000001140c */
[----:B--2---:R-:W-:-:S03]  /*12d0*/  VIADDMNMX R10, R4, 0xffffffff, R15, PT ;  /* 0xffffffff040a7846 */ /* 0x004fc6000380010f */
[-C--:B------:R-:W-:Y:S01]  /*12e0*/  IMAD R6, R21, R4.reuse, RZ ;  /* 0x0000000415067224 */ /* 0x080fe200078e02ff */
[----:B------:R0:W1:Y:S01]  /*12f0*/  F2I.FTZ.FLOOR.NTZ R15, R16 ;  /* 0x00000010000f7305 */ /* 0x0000620000217100 */
[----:B------:R-:W-:Y:S02]  /*1300*/  SHF.R.S32.HI R11, RZ, 0x1f, R10 ;  /* 0x0000001fff0b7819 */ /* 0x000fe4000001140a */
        /* <DEDUP_REMOVED lines=88> */
.L_x_572:
[----:B------:R-:W2:Y:S01]  /*1890*/  LDG.E.U16 R15, desc[UR16][R20.64] ;  /* 0x00000010140f7981 */ /* 0x000ea2000c1e1500 */
[----:B------:R-:W-:-:S04]  /*18a0*/  IADD3 R18, P1, R20, R4, RZ ;  /* 0x0000000414127210 */ /* 0x000fc80007f3e0ff */
[----:B------:R-:W-:Y:S02]  /*18b0*/  IADD3.X R19, R21, R5, RZ, P1, !PT ;  /* 0x0000000515137210 */ /* 0x000fe40000ffe4ff */
[----:B------:R-:W-:Y:S01]  /*18c0*/  IADD3 R22, P1, R12, R7, RZ ;  /* 0x000000070c167210 */ /* 0x000fe20007f3e0ff */
[----:B--2---:R0:W-:Y:S04]  /*18d0*/  STG.E.U16 desc[UR16][R12.64], R15 ;  /* 0x0000000f0c007986 */ /* 0x0041e8000c101510 */
[----:B------:R-:W2:Y:S01]  /*18e0*/  LDG.E.U16 R29, desc[UR16][R18.64] ;  /* 0x00000010121d7981 */ /* 0x000ea2000c1e1500 */
[----:B------:R-:W-:Y:S01]  /*18f0*/  IADD3 R24, P2, R18, R4, RZ ;  /* 0x0000000412187210 */ /* 0x000fe20007f5e0ff */
[----:B------:R-:W-:-:S04]  /*1900*/  IMAD.X R23, R13, 0x1, R8, P1 ;  /* 0x000000010d177824 */ /* 0x000fc800008e0608 */
        /* <DEDUP_REMOVED lines=17> */
[----:B------:R-:W-:-:S04]  /*1a20*/  IMAD.X R23, R13, 0x1, R8, P1 ;  /* 0x000000010d177824 */ /* 0x000fc800008e0608 */
        /* <DEDUP_REMOVED lines=146> */
.L_x_571:
        /* <DEDUP_REMOVED lines=95> */
.L_x_573:
[----:B------:R-:W-:-:S04]  /*2940*/  ISETP.NE.U32.AND P1, PT, R3, RZ, PT ;  /* 0x000000ff0300720c */ /* 0x000fc80003f25070 */
[----:B------:R-:W-:-:S13]  /*2950*/  ISETP.NE.OR.EX P0, PT, R0, RZ, P0, P1 ;  /* 0x000000ff0000720c */ /* 0x000fda0000705710 */
[----:B------:R-:W-:Y:S05]  /*2960*/  @!P0 BRA `(.L_x_569) ;  /* 0x0000000000e08947 */ /* 0x000fea0003800000 */
.L_x_570:
        /* <DEDUP_REMOVED lines=56> */
.L_x_569:
        /* <DEDUP_REMOVED lines=47> */
.L_x_574:
        /* <DEDUP_REMOVED lines=16> */
        .weak           $__internal_48_$__cuda_sm20_div_s64
        .type           $__internal_48_$__cuda_sm20_div_s64,@function
        .size           $__internal_48_$__cuda_sm20_div_s64,($__internal_49_$__cuda_sm20_div_u64 - $__internal_48_$__cuda_sm20_div_s64)
$__internal_48_$__cuda_sm20_div_s64:
        /* <DEDUP_REMOVED lines=83> */
[----:B------:R-:W-:Y:S06]  /*3610*/  RET.REL.NODEC R2 `(_ZN2at6native53_GLOBAL__N__069e5665_20_UpSampleNearest3d_cu_ab8a35b428upsample_nearest3d_out_frameIN3c108BFloat16EXadL_ZNS0_37nearest_neighbor_compute_source_indexEfiiEEEEvPKT_mmmmmmmmPS5_fff) ;  /* 0xffffffc802787950 */ /* 0x000fec0003c3ffff */
        .weak           $__internal_49_$__cuda_sm20_div_u64
        .type           $__internal_49_$__cuda_sm20_div_u64,@function
        .size           $__internal_49_$__cuda_sm20_div_u64,($__internal_50_$__cuda_sm20_rem_u64 - $__internal_49_$__cuda_sm20_div_u64)
$__internal_49_$__cuda_sm20_div_u64:
        /* <DEDUP_REMOVED lines=67> */
[----:B------:R-:W-:Y:S06]  /*3a50*/  RET.REL.NODEC R6 `(_ZN2at6native53_GLOBAL__N__069e5665_20_UpSampleNearest3d_cu_ab8a35b428upsample_nearest3d_out_frameIN3c108BFloat16EXadL_ZNS0_37nearest_neighbor_compute_source_indexEfiiEEEEvPKT_mmmmmmmmPS5_fff) ;  /* 0xffffffc406687950 */ /* 0x000fec0003c3ffff */
        .weak           $__internal_50_$__cuda_sm20_rem_u64
        .type           $__internal_50_$__cuda_sm20_rem_u64,@function
        .size           $__internal_50_$__cuda_sm20_rem_u64,(.L_x_724 - $__internal_50_$__cuda_sm20_rem_u64)
$__internal_50_$__cuda_sm20_rem_u64:
        /* <DEDUP_REMOVED lines=61> */
[----:B------:R-:W-:Y:S06]  /*3e30*/  RET.REL.NODEC R8 `(_ZN2at6native53_GLOBAL__N__069e5665_20_UpSampleNearest3d_cu_ab8a35b428upsample_nearest3d_out_frameIN3c108BFloat16EXadL_ZNS0_37nearest_neighbor_compute_source_indexEfiiEEEEvPKT_mmmmmmmmPS5_fff) ;  /* 0xffffffc008707950 */ /* 0x000fec0003c3ffff */
.L_x_575:
        /* <DEDUP_REMOVED lines=12> */
.L_x_724:


//--------------------- .text._ZN2at6native53_GLOBAL__N__069e5665_20_UpSampleNearest3d_cu_ab8a35b428upsample_nearest3d_out_frameIN3c104HalfEXadL_ZNS0_37nearest_neighbor_compute_source_indexEfiiEEEEvPKT_mmmmmmmmPS5_fff --------------------------
	.section	.text._ZN2at6native53_GLOBAL__N__069e5665_20_UpSampleNearest3d_cu_ab8a35b428upsample_nearest3d_out_frameIN3c104HalfEXadL_ZNS0_37nearest_neighbor_compute_source_indexEfiiEEEEvPKT_mmmmmmmmPS5_fff,"ax",@progbits
	.align	128
.text._ZN2at6native53_GLOBAL__N__069e5665_20_UpSampleNearest3d_cu_ab8a35b428upsample_nearest3d_out_frameIN3c104HalfEXadL_ZNS0_37nearest_neighbor_compute_source_indexEfiiEEEEvPKT_mmmmmmmmPS5_fff:
        .type           _ZN2at6native53_GLOBAL__N__069e5665_20_UpSampleNearest3d_cu_ab8a35b428upsample_nearest3d_out_frameIN3c104HalfEXadL_ZNS0_37nearest_neighbor_compute_source_indexEfiiEEEEvPKT_mmmmmmmmPS5_fff,@function
        .size           _ZN2at6native53_GLOBAL__N__069e5665_20_UpSampleNearest3d_cu_ab8a35b428upsample_nearest3d_out_frameIN3c104HalfEXadL_ZNS0_37nearest_neighbor_compute_source_indexEfiiEEEEvPKT_mmmmmmmmPS5_fff,(.L_x_728 - _ZN2at6native53_GLOBAL__N__069e5665_20_UpSampleNearest3d_cu_ab8a35b428upsample_nearest3d_out_frameIN3c104HalfEXadL_ZNS0_37nearest_neighbor_compute_source_indexEfiiEEEEvPKT_mmmmmmmmPS5_fff)
        .other          _ZN2at6native53_GLOBAL__N__069e5665_20_UpSampleNearest3d_cu_ab8a35b428upsample_nearest3d_out_frameIN3c104HalfEXadL_ZNS0_37nearest_neighbor_compute_source_indexEfiiEEEEvPKT_mmmmmmmmPS5_fff,@"STO_CUDA_ENTRY STV_DEFAULT"
_ZN2at6native53_GLOBAL__N__069e5665_20_UpSampleNearest3d_cu_ab8a35b428upsample_nearest3d_out_frameIN3c104HalfEXadL_ZNS0_37nearest_neighbor_compute_source_indexEfiiEEEEvPKT_mmmmmmmmPS5_fff:
        /* <DEDUP_REMOVED lines=40> */
[----:B------:R-:W-:Y:S05]  /*0280*/  CALL.REL.NOINC `($__internal_51_$__cuda_sm20_div_s64) ;  /* 0x0000002c00947944 */ /* 0x000fea0003c00000 */
[----:B------:R-:W-:Y:S05]  /*0290*/  BRA `(.L_x_578) ;  /* 0x00000000004c7947 */ /* 0x000fea0003800000 */
.L_x_577:
        /* <DEDUP_REMOVED lines=19> */
.L_x_578:
[----:B------:R-:W-:Y:S05]  /*03d0*/  BSYNC B0 ;  /* 0x0000000000007941 */ /* 0x000fea0003800000 */
.L_x_576:
        /* <DEDUP_REMOVED lines=10> */
[----:B------:R-:W-:Y:S05]  /*0480*/  CALL.REL.NOINC `($__internal_53_$__cuda_sm20_rem_u64) ;  /* 0x0000003400747944 */ /* 0x000fea0003c00000 */
[----:B------:R-:W-:Y:S01]  /*0490*/  IMAD.MOV.U32 R0, RZ, RZ, R4 ;  /* 0x000000ffff007224 */ /* 0x000fe200078e0004 */
[----:B------:R-:W-:Y:S06]  /*04a0*/  BRA `(.L_x_581) ;  /* 0x0000000000487947 */ /* 0x000fec0003800000 */
.L_x_580:
        /* <DEDUP_REMOVED lines=18> */
.L_x_581:
[----:B------:R-:W-:Y:S05]  /*05d0*/  BSYNC B0 ;  /* 0x0000000000007941 */ /* 0x000fea0003800000 */
.L_x_579:
        /* <DEDUP_REMOVED lines=11> */
[----:B------:R-:W-:Y:S05]  /*0690*/  CALL.REL.NOINC `($__internal_52_$__cuda_sm20_div_u64) ;  /* 0x0000002c00e07944 */ /* 0x000fea0003c00000 */
[----:B------:R-:W-:Y:S02]  /*06a0*/  IMAD.MOV.U32 R2, RZ, RZ, R4 ;  /* 0x000000ffff027224 */ /* 0x000fe400078e0004 */
[----:B------:R-:W-:Y:S01]  /*06b0*/  IMAD.MOV.U32 R3, RZ, RZ, R5 ;  /* 0x000000ffff037224 */ /* 0x000fe200078e0005 */
[----:B------:R-:W-:Y:S06]  /*06c0*/  BRA `(.L_x_584) ;  /* 0x0000000000507947 */ /* 0x000fec0003800000 */
.L_x_583:
        /* <DEDUP_REMOVED lines=20> */
.L_x_584:
[----:B------:R-:W-:Y:S05]  /*0810*/  BSYNC B0 ;  /* 0x0000000000007941 */ /* 0x000fea0003800000 */
.L_x_582:
        /* <DEDUP_REMOVED lines=10> */
[----:B------:R-:W-:Y:S05]  /*08c0*/  CALL.REL.NOINC `($__internal_52_$__cuda_sm20_div_u64) ;  /* 0x0000002c00547944 */ /* 0x000fea0003c00000 */
[----:B------:R-:W-:Y:S05]  /*08d0*/  BRA `(.L_x_587) ;  /* 0x0000000000507947 */ /* 0x000fea0003800000 */
.L_x_586:
        /* <DEDUP_REMOVED lines=20> */
.L_x_587:
[----:B------:R-:W-:Y:S05]  /*0a20*/  BSYNC B0 ;  /* 0x0000000000007941 */ /* 0x000fea0003800000 */
.L_x_585:
        /* <DEDUP_REMOVED lines=13> */
.L_x_589:
        /* <DEDUP_REMOVED lines=19> */
.L_x_590:
[----:B------:R-:W-:Y:S05]  /*0c30*/  BSYNC B0 ;  /* 0x0000000000007941 */ /* 0x000fea0003800000 */
.L_x_588:
        /* <DEDUP_REMOVED lines=12> */
[----:B------:R-:W-:Y:S01]  /*0d00*/  IMAD.MOV R3, RZ, RZ, -R4 ;  /* 0x000000ffff037224 */ /* 0x000fe200078e0a04 */
[----:B------:R-:W-:-:S03]  /*0d10*/  ULDC UR7, c[0x0][0x250] ;  /* 0x0000940000077ab9 */ /* 0x000fc60000000800 */
[----:B------:R-:W-:Y:S01]  /*0d20*/  IMAD R3, R3, UR7, R14 ;  /* 0x0000000703037c24 */ /* 0x000fe2000f8e020e */
[----:B------:R-:W-:Y:S06]  /*0d30*/  BRA `(.L_x_593) ;  /* 0x0000000000587947 */ /* 0x000fec0003800000 */
.L_x_592:
        /* <DEDUP_REMOVED lines=22> */
.L_x_593:
[----:B------:R-:W-:Y:S05]  /*0ea0*/  BSYNC B0 ;  /* 0x0000000000007941 */ /* 0x000fea0003800000 */
.L_x_591:
        /* <DEDUP_REMOVED lines=21> */
[----:B------:R-:W-:Y:S05]  /*1000*/  CALL.REL.NOINC `($__internal_53_$__cuda_sm20_rem_u64) ;  /* 0x0000002800947944 */ /* 0x000fea0003c00000 */
[----:B------:R-:W-:Y:S05]  /*1010*/  BRA `(.L_x_596) ;  /* 0x0000000000487947 */ /* 0x000fea0003800000 */
.L_x_595:
        /* <DEDUP_REMOVED lines=18> */
.L_x_596:
[----:B------:R-:W-:Y:S05]  /*1140*/  BSYNC B0 ;  /* 0x0000000000007941 */ /* 0x000fea0003800000 */
.L_x_594:
        /* <DEDUP_REMOVED lines=116> */
.L_x_600:
        /* <DEDUP_REMOVED lines=172> */
.L_x_599:
        /* <DEDUP_REMOVED lines=95> */
.L_x_601:
[----:B------:R-:W-:-:S04]  /*2940*/  ISETP.NE.U32.AND P1, PT, R3, RZ, PT ;  /* 0x000000ff0300720c */ /* 0x000fc80003f25070 */
[----:B------:R-:W-:-:S13]  /*2950*/  ISETP.NE.OR.EX P0, PT, R0, RZ, P0, P1 ;  /* 0x000000ff0000720c */ /* 0x000fda0000705710 */
[----:B------:R-:W-:Y:S05]  /*2960*/  @!P0 BRA `(.L_x_597) ;  /* 0x0000000000e08947 */ /* 0x000fea0003800000 */
.L_x_598:
        /* <DEDUP_REMOVED lines=56> */
.L_x_597:
        /* <DEDUP_REMOVED lines=47> */
.L_x_602:
        /* <DEDUP_REMOVED lines=16> */
        .weak           $__internal_51_$__cuda_sm20_div_s64
        .type           $__internal_51_$__cuda_sm20_div_s64,@function
        .size           $__internal_51_$__cuda_sm20_div_s64,($__internal_52_$__cuda_sm20_div_u64 - $__internal_51_$__cuda_sm20_div_s64)
$__internal_51_$__cuda_sm20_div_s64:
        /* <DEDUP_REMOVED lines=83> */
[----:B------:R-:W-:Y:S06]  /*3610*/  RET.REL.NODEC R2 `(_ZN2at6native53_GLOBAL__N__069e5665_20_UpSampleNearest3d_cu_ab8a35b428upsample_nearest3d_out_frameIN3c104HalfEXadL_ZNS0_37nearest_neighbor_compute_source_indexEfiiEEEEvPKT_mmmmmmmmPS5_fff) ;  /* 0xffffffc802787950 */ /* 0x000fec0003c3ffff */
        .weak           $__internal_52_$__cuda_sm20_div_u64
        .type           $__internal_52_$__cuda_sm20_div_u64,@function
        .size           $__internal_52_$__cuda_sm20_div_u64,($__internal_53_$__cuda_sm20_rem_u64 - $__internal_52_$__cuda_sm20_div_u64)
$__internal_52_$__cuda_sm20_div_u64:
        /* <DEDUP_REMOVED lines=67> */
[----:B------:R-:W-:Y:S06]  /*3a50*/  RET.REL.NODEC R6 `(_ZN2at6native53_GLOBAL__N__069e5665_20_UpSampleNearest3d_cu_ab8a35b428upsample_nearest3d_out_frameIN3c104HalfEXadL_ZNS0_37nearest_neighbor_compute_source_indexEfiiEEEEvPKT_mmmmmmmmPS5_fff) ;  /* 0xffffffc406687950 */ /* 0x000fec0003c3ffff */
        .weak           $__internal_53_$__cuda_sm20_rem_u64
        .type           $__internal_53_$__cuda_sm20_rem_u64,@function
        .size           $__internal_53_$__cuda_sm20_rem_u64,(.L_x_728 - $__internal_53_$__cuda_sm20_rem_u64)
$__internal_53_$__cuda_sm20_rem_u64:
        /* <DEDUP_REMOVED lines=61> */
[----:B------:R-:W-:Y:S06]  /*3e30*/  RET.REL.NODEC R8 `(_ZN2at6native53_GLOBAL__N__069e5665_20_UpSampleNearest3d_cu_ab8a35b428upsample_nearest3d_out_frameIN3c104HalfEXadL_ZNS0_37nearest_neighbor_compute_source_indexEfiiEEEEvPKT_mmmmmmmmPS5_fff) ;  /* 0xffffffc008707950 */ /* 0x000fec0003c3ffff */
.L_x_603:
        /* <DEDUP_REMOVED lines=12> */
.L_x_728:


//--------------------- .text._ZN2at6native53_GLOBAL__N__069e5665_20_UpSampleNearest3d_cu_ab8a35b428upsample_nearest3d_out_frameIfXadL_ZNS0_37nearest_neighbor_compute_source_indexEfiiEEEEvPKT_mmmmmmmmPS3_fff --------------------------
	.section	.text._ZN2at6native53_GLOBAL__N__069e5665_20_UpSampleNearest3d_cu_ab8a35b428upsample_nearest3d_out_frameIfXadL_ZNS0_37nearest_neighbor_compute_source_indexEfiiEEEEvPKT_mmmmmmmmPS3_fff,"ax",@progbits
	.align	128
.text._ZN2at6native53_GLOBAL__N__069e5665_20_UpSampleNearest3d_cu_ab8a35b428upsample_nearest3d_out_frameIfXadL_ZNS0_37nearest_neighbor_compute_source_indexEfiiEEEEvPKT_mmmmmmmmPS3_fff:
        .type           _ZN2at6native53_GLOBAL__N__069e5665_20_UpSampleNearest3d_cu_ab8a35b428upsample_nearest3d_out_frameIfXadL_ZNS0_37nearest_neighbor_compute_source_indexEfiiEEEEvPKT_mmmmmmmmPS3_fff,@function
        .size           _ZN2at6native53_GLOBAL__N__069e5665_20_UpSampleNearest3d_cu_ab8a35b428upsample_nearest3d_out_frameIfXadL_ZNS0_37nearest_neighbor_compute_source_indexEfiiEEEEvPKT_mmmmmmmmPS3_fff,(.L_x_732 - _ZN2at6native53_GLOBAL__N__069e5665_20_UpSampleNearest3d_cu_ab8a35b428upsample_nearest3d_out_frameIfXadL_ZNS0_37nearest_neighbor_compute_source_indexEfiiEEEEvPKT_mmmmmmmmPS3_fff)
        .other          _ZN2at6native53_GLOBAL__N__069e5665_20_UpSampleNearest3d_cu_ab8a35b428upsample_nearest3d_out_frameIfXadL_ZNS0_37nearest_neighbor_compute_source_indexEfiiEEEEvPKT_mmmmmmmmPS3_fff,@"STO_CUDA_ENTRY STV_DEFAULT"
_ZN2at6native53_GLOBAL__N__069e5665_20_UpSampleNearest3d_cu_ab8a35b428upsample_nearest3d_out_frameIfXadL_ZNS0_37nearest_neighbor_compute_source_indexEfiiEEEEvPKT_mmmmmmmmPS3_fff:
        /* <DEDUP_REMOVED lines=40> */
[----:B------:R-:W-:Y:S05]  /*0280*/  CALL.REL.NOINC `($__internal_54_$__cuda_sm20_div_s64) ;  /* 0x0000002c006c7944 */ /* 0x000fea0003c00000 */
[----:B------:R-:W-:Y:S01]  /*0290*/  MOV R4, R2 ;  /* 0x0000000200047202 */ /* 0x000fe20000000f00 */
[----:B------:R-:W-:Y:S01]  /*02a0*/  IMAD.MOV.U32 R5, RZ, RZ, R7 ;  /* 0x000000ffff057224 */ /* 0x000fe200078e0007 */
[----:B------:R-:W-:Y:S06]  /*02b0*/  BRA `(.L_x_606) ;  /* 0x00000000004c7947 */ /* 0x000fec0003800000 */
.L_x_605:
        /* <DEDUP_REMOVED lines=19> */
.L_x_606:
[----:B------:R-:W-:Y:S05]  /*03f0*/  BSYNC B0 ;  /* 0x0000000000007941 */ /* 0x000fea0003800000 */
.L_x_604:
        /* <DEDUP_REMOVED lines=10> */
[----:B------:R-:W-:Y:S05]  /*04a0*/  CALL.REL.NOINC `($__internal_56_$__cuda_sm20_rem_u64) ;  /* 0x0000003400447944 */ /* 0x000fea0003c00000 */
[----:B------:R-:W-:Y:S01]  /*04b0*/  IMAD.MOV.U32 R0, RZ, RZ, R4 ;  /* 0x000000ffff007224 */ /* 0x000fe200078e0004 */
[----:B------:R-:W-:Y:S06]  /*04c0*/  BRA `(.L_x_609) ;  /* 0x0000000000487947 */ /* 0x000fec0003800000 */
.L_x_608:
        /* <DEDUP_REMOVED lines=18> */
.L_x_609:
[----:B------:R-:W-:Y:S05]  /*05f0*/  BSYNC B0 ;  /* 0x0000000000007941 */ /* 0x000fea0003800000 */
.L_x_607:
        /* <DEDUP_REMOVED lines=11> */
[----:B------:R-:W-:Y:S05]  /*06b0*/  CALL.REL.NOINC `($__internal_55_$__cuda_sm20_div_u64) ;  /* 0x0000002c00b07944 */ /* 0x000fea0003c00000 */
[----:B------:R-:W-:Y:S05]  /*06c0*/  BRA `(.L_x_612) ;  /* 0x0000000000507947 */ /* 0x000fea0003800000 */
.L_x_611:
        /* <DEDUP_REMOVED lines=20> */
.L_x_612:
[----:B------:R-:W-:Y:S05]  /*0810*/  BSYNC B0 ;  /* 0x0000000000007941 */ /* 0x000fea0003800000 */
.L_x_610:
        /* <DEDUP_REMOVED lines=9> */
[----:B------:R-:W-:Y:S05]  /*08b0*/  CALL.REL.NOINC `($__internal_55_$__cuda_sm20_div_u64) ;  /* 0x0000002c00307944 */ /* 0x000fea0003c00000 */
[----:B------:R-:W-:Y:S05]  /*08c0*/  BRA `(.L_x_615) ;  /* 0x0000000000547947 */ /* 0x000fea0003800000 */
.L_x_614:
        /* <DEDUP_REMOVED lines=21> */
.L_x_615:
[----:B------:R-:W-:Y:S05]  /*0a20*/  BSYNC B0 ;  /* 0x0000000000007941 */ /* 0x000fea0003800000 */
.L_x_613:
        /* <DEDUP_REMOVED lines=13> */
.L_x_617:
        /* <DEDUP_REMOVED lines=18> */
.L_x_618:
[----:B------:R-:W-:Y:S05]  /*0c20*/  BSYNC B0 ;  /* 0x0000000000007941 */ /* 0x000fea0003800000 */
.L_x_616:
        /* <DEDUP_REMOVED lines=12> */
[----:B------:R-:W-:Y:S01]  /*0cf0*/  IADD3 R7, -R4, RZ, RZ ;  /* 0x000000ff04077210 */ /* 0x000fe20007ffe1ff */
[----:B------:R-:W-:-:S04]  /*0d00*/  ULDC UR7, c[0x0][0x250] ;  /* 0x0000940000077ab9 */ /* 0x000fc80000000800 */
[----:B------:R-:W-:Y:S01]  /*0d10*/  IMAD R6, R7, UR7, R14 ;  /* 0x0000000707067c24 */ /* 0x000fe2000f8e020e */
[----:B------:R-:W-:Y:S06]  /*0d20*/  BRA `(.L_x_621) ;  /* 0x0000000000587947 */ /* 0x000fec0003800000 */
.L_x_620:
        /* <DEDUP_REMOVED lines=22> */
.L_x_621:
[----:B------:R-:W-:Y:S05]  /*0e90*/  BSYNC B0 ;  /* 0x0000000000007941 */ /* 0x000fea0003800000 */
.L_x_619:
        /* <DEDUP_REMOVED lines=21> */
[----:B------:R-:W-:Y:S05]  /*0ff0*/  CALL.REL.NOINC `($__internal_56_$__cuda_sm20_rem_u64) ;  /* 0x0000002800707944 */ /* 0x000fea0003c00000 */
[----:B------:R-:W-:Y:S05]  /*1000*/  BRA `(.L_x_624) ;  /* 0x0000000000487947 */ /* 0x000fea0003800000 */
.L_x_623:
        /* <DEDUP_REMOVED lines=18> */
.L_x_624:
[----:B------:R-:W-:Y:S05]  /*1130*/  BSYNC B0 ;  /* 0x0000000000007941 */ /* 0x000fea0003800000 */
.L_x_622:
[----:B------:R-:W-:Y:S01]  /*1140*/  I2FP.F32.S32 R7, R4 ;  /* 0x0000000400077245 */ /* 0x000fe20000201400 */
[----:B------:R-:W0:Y:S01]  /*1150*/  LDC R15, c[0x0][0x228] ;  /* 0x00008a00ff0f7b82 */ /* 0x000e220000000800 */
[----:B------:R-:W-:Y:S01]  /*1160*/  I2FP.F32.S32 R2, R2 ;  /* 0x0000000200027245 */ /* 0x000fe20000201400 */
[----:B------:R-:W-:Y:S01]  /*1170*/  ULDC.64 UR10, c[0x0][0x260] ;  /* 0x00009800000a7ab9 */ /* 0x000fe20000000a00 */
[----:B------:R-:W-:Y:S01]  /*1180*/  I2FP.F32.S32 R9, R6 ;  /* 0x0000000600097245 */ /* 0x000fe20000201400 */
[----:B------:R-:W-:Y:S01]  /*1190*/  FMUL.FTZ R8, R7, UR11 ;  /* 0x0000000b07087c20 */ /* 0x000fe20008410000 */
[----:B------:R-:W-:Y:S01]  /*11a0*/  SHF.R.S32.HI R20, RZ, 0x1f, R0 ;  /* 0x0000001fff147819 */ /* 0x000fe20000011400 */
[----:B------:R-:W-:Y:S01]  /*11b0*/  FMUL.FTZ R2, R2, UR10 ;  /* 0x0000000a02027c20 */ /* 0x000fe20008410000 */
[----:B------:R-:W-:Y:S01]  /*11c0*/  ULDC UR10, c[0x0][0x268] ;  /* 0x00009a00000a7ab9 */ /* 0x000fe20000000800 */
[----:B------:R-:W1:Y:S01]  /*11d0*/  LDC.64 R4, c[0x0][0x218] ;  /* 0x00008600ff047b82 */ /* 0x000e620000000a00 */
[----:B------:R-:W-:Y:S01]  /*11e0*/  F2I.FTZ.FLOOR.NTZ R19, R8 ;  /* 0x0000000800137305 */ /* 0x000fe20000217100 */
[----:B------:R-:W-:Y:S01]  /*11f0*/  FMUL.FTZ R21, R9, UR10 ;  /* 0x0000000a09157c20 */ /* 0x000fe20008410000 */
[----:B------:R-:W-:-:S02]  /*1200*/  IMAD R9, R20, UR8, RZ ;  /* 0x0000000814097c24 */ /* 0x000fc4000f8e02ff */
[----:B------:R-:W-:-:S03]  /*1210*/  IMAD.WIDE.U32 R16, R0, UR8, RZ ;  /* 0x0000000800107c25 */ /* 0x000fc6000f8e00ff */
[----:B------:R-:W2:Y:S01]  /*1220*/  LDC.64 R10, c[0x0][0x230] ;  /* 0x00008c00ff0a7b82 */ /* 0x000ea20000000a00 */
[----:B------:R-:W0:Y:S01]  /*1230*/  F2I.FTZ.FLOOR.NTZ R2, R2 ;  /* 0x0000000200027305 */ /* 0x000e220000217100 */
[----:B------:R-:W-:-:S04]  /*1240*/  IMAD R9, R0, UR7, R9 ;  /* 0x0000000700097c24 */ /* 0x000fc8000f8e0209 */
[----:B------:R-:W-:Y:S02]  /*1250*/  IMAD.IADD R17, R17, 0x1, R9 ;  /* 0x0000000111117824 */ /* 0x000fe400078e0209 */
[----:B------:R-:W3:Y:S01]  /*1260*/  LDC.64 R6, c[0x0][0x238] ;  /* 0x00008e00ff067b82 */ /* 0x000ee20000000a00 */
[----:B------:R-:W4:Y:S01]  /*1270*/  F2I.FTZ.FLOOR.NTZ R21, R21 ;  /* 0x0000001500157305 */ /* 0x000f220000217100 */
[----:B-1----:R-:W-:Y:S02]  /*1280*/  ISETP.NE.U32.AND P0, PT, R4, RZ, PT ;  /* 0x000000ff0400720c */ /* 0x002fe40003f05070 */
[----:B0-----:R-:W-:Y:S02]  /*1290*/  VIADDMNMX R12, R15, 0xffffffff, R2, PT ;  /* 0xffffffff0f0c7846 */ /* 0x001fe40003800102 */
[----:B------:R-:W-:Y:S02]  /*12a0*/  ISETP.NE.AND.EX P0, PT, R5, RZ, PT, P0 ;  /* 0x000000ff0500720c */ /* 0x000fe40003f05300 */
[----:B------:R-:W-:-:S02]  /*12b0*/  SHF.R.S32.HI R13, RZ, 0x1f, R12 ;  /* 0x0000001fff0d7819 */ /* 0x000fc4000001140c */
[----:B--2---:R-:W-:-:S03]  /*12c0*/  VIADDMNMX R18, R10, 0xffffffff, R19, PT ;  /* 0xffffffff0a127846 */ /* 0x004fc60003800113 */
[----:B------:R-:W-:Y:S01]  /*12d0*/  IMAD R2, R13, R10, RZ ;  /* 0x0000000a0d027224 */ /* 0x000fe200078e02ff */
[----:B------:R-:W-:-:S03]  /*12e0*/  SHF.R.S32.HI R19, RZ, 0x1f, R18 ;  /* 0x0000001fff137819 */ /* 0x000fc60000011412 */
[C---:B------:R-:W-:Y:S02]  /*12f0*/  IMAD R23, R12.reuse, R11, R2 ;  /* 0x0000000b0c177224 */ /* 0x040fe400078e0202 */
[----:B------:R-:W-:-:S04]  /*1300*/  IMAD.WIDE.U32 R8, R12, R10, R18 ;  /* 0x0000000a0c087225 */ /* 0x000fc800078e0012 */
[----:B------:R-:W-:Y:S01]  /*1310*/  IMAD.IADD R23, R9, 0x1, R23 ;  /* 0x0000000109177824 */ /* 0x000fe200078e0217 */
[----:B---34-:R-:W-:Y:S06]  /*1320*/  @!P0 EXIT ;  /* 0x000000000000894d */ /* 0x018fec0003800000 */
        /* <DEDUP_REMOVED lines=79> */
.L_x_628:
[----:B------:R-:W2:Y:S01]  /*1820*/  LDG.E R5, desc[UR16][R20.64] ;  /* 0x0000001014057981 */ /* 0x000ea2000c1e1900 */
[----:B------:R-:W-:-:S04]  /*1830*/  IADD3 R18, P1, R20, R6, RZ ;  /* 0x0000000614127210 */ /* 0x000fc80007f3e0ff */
[----:B------:R-:W-:Y:S02]  /*1840*/  IADD3.X R19, R21, R7, RZ, P1, !PT ;  /* 0x0000000715137210 */ /* 0x000fe40000ffe4ff */
[----:B------:R-:W-:Y:S01]  /*1850*/  IADD3 R22, P1, R12, R8, RZ ;  /* 0x000000080c167210 */ /* 0x000fe20007f3e0ff */
[----:B--2---:R0:W-:Y:S04]  /*1860*/  STG.E desc[UR16][R12.64], R5 ;  /* 0x000000050c007986 */ /* 0x0041e8000c101910 */
[----:B------:R-:W2:Y:S01]  /*1870*/  LDG.E R15, desc[UR16][R18.64] ;  /* 0x00000010120f7981 */ /* 0x000ea2000c1e1900 */
[----:B------:R-:W-:Y:S01]  /*1880*/  IADD3 R24, P2, R18, R6, RZ ;  /* 0x0000000612187210 */ /* 0x000fe20007f5e0ff */
[----:B------:R-:W-:-:S04]  /*1890*/  IMAD.X R23, R13, 0x1, R0, P1 ;  /* 0x000000010d177824 */ /* 0x000fc800008e0600 */
        /* <DEDUP_REMOVED lines=10> */
[----:B------:R-:W-:Y:S01]  /*1940*/  IADD3 R18, P1, R26, R6, RZ ;  /* 0x000000061a127210 */ /* 0x000fe20007f3e0ff */
[----:B------:R-:W-:-:S03]  /*1950*/  IMAD.X R13, R21, 0x1, R0, P2 ;  /* 0x00000001150d7824 */ /* 0x000fc600010e0600 */
[----:B------:R-:W-:Y:S02]  /*1960*/  IADD3.X R19, R27, R7, RZ, P1, !PT ;  /* 0x000000071b137210 */ /* 0x000fe40000ffe4ff */
[----:B-1----:R-:W-:Y:S01]  /*1970*/  IADD3 R22, P1, R12, R8, RZ ;  /* 0x000000080c167210 */ /* 0x002fe20007f3e0ff */
[----:B--2---:R1:W-:Y:S04]  /*1980*/  STG.E desc[UR16][R12.64], R5 ;  /* 0x000000050c007986 */ /* 0x0043e8000c101910 */
[----:B------:R-:W2:Y:S01]  /*1990*/  LDG.E R15, desc[UR16][R18.64] ;  /* 0x00000010120f7981 */ /* 0x000ea2000c1e1900 */
[----:B------:R-:W-:Y:S01]  /*19a0*/  IADD3 R24, P2, R18, R6, RZ ;  /* 0x0000000612187210 */ /* 0x000fe20007f5e0ff */
[----:B------:R-:W-:-:S04]  /*19b0*/  IMAD.X R23, R13, 0x1, R0, P1 ;  /* 0x000000010d177824 */ /* 0x000fc800008e0600 */
        /* <DEDUP_REMOVED lines=145> */
.L_x_627:
        /* <DEDUP_REMOVED lines=94> */
.L_x_629:
[----:B------:R-:W-:-:S04]  /*28b0*/  ISETP.NE.U32.AND P1, PT, R4, RZ, PT ;  /* 0x000000ff0400720c */ /* 0x000fc80003f25070 */
[----:B------:R-:W-:-:S13]  /*28c0*/  ISETP.NE.OR.EX P0, PT, R2, RZ, P0, P1 ;  /* 0x000000ff0200720c */ /* 0x000fda0000705710 */
[----:B------:R-:W-:Y:S05]  /*28d0*/  @!P0 BRA `(.L_x_625) ;  /* 0x0000000000dc8947 */ /* 0x000fea0003800000 */
.L_x_626:
        /* <DEDUP_REMOVED lines=55> */
.L_x_625:
        /* <DEDUP_REMOVED lines=47> */
.L_x_630:
        /* <DEDUP_REMOVED lines=16> */
        .weak           $__internal_54_$__cuda_sm20_div_s64
        .type           $__internal_54_$__cuda_sm20_div_s64,@function
        .size           $__internal_54_$__cuda_sm20_div_s64,($__internal_55_$__cuda_sm20_div_u64 - $__internal_54_$__cuda_sm20_div_s64)
$__internal_54_$__cuda_sm20_div_s64:
        /* <DEDUP_REMOVED lines=83> */
[----:B------:R-:W-:Y:S06]  /*3570*/  RET.REL.NODEC R4 `(_ZN2at6native53_GLOBAL__N__069e5665_20_UpSampleNearest3d_cu_ab8a35b428upsample_nearest3d_out_frameIfXadL_ZNS0_37nearest_neighbor_compute_source_indexEfiiEEEEvPKT_mmmmmmmmPS3_fff) ;  /* 0xffffffc804a07950 */ /* 0x000fec0003c3ffff */
        .weak           $__internal_55_$__cuda_sm20_div_u64
        .type           $__internal_55_$__cuda_sm20_div_u64,@function
        .size           $__internal_55_$__cuda_sm20_div_u64,($__internal_56_$__cuda_sm20_rem_u64 - $__internal_55_$__cuda_sm20_div_u64)
$__internal_55_$__cuda_sm20_div_u64:
        /* <DEDUP_REMOVED lines=67> */
[----:B------:R-:W-:Y:S06]  /*39b0*/  RET.REL.NODEC R6 `(_ZN2at6native53_GLOBAL__N__069e5665_20_UpSampleNearest3d_cu_ab8a35b428upsample_nearest3d_out_frameIfXadL_ZNS0_37nearest_neighbor_compute_source_indexEfiiEEEEvPKT_mmmmmmmmPS3_fff) ;  /* 0xffffffc406907950 */ /* 0x000fec0003c3ffff */
        .weak           $__internal_56_$__cuda_sm20_rem_u64
        .type           $__internal_56_$__cuda_sm20_rem_u64,@function
        .size           $__internal_56_$__cuda_sm20_rem_u64,(.L_x_732 - $__internal_56_$__cuda_sm20_rem_u64)
$__internal_56_$__cuda_sm20_rem_u64:
        /* <DEDUP_REMOVED lines=61> */
[----:B------:R-:W-:Y:S06]  /*3d90*/  RET.REL.NODEC R10 `(_ZN2at6native53_GLOBAL__N__069e5665_20_UpSampleNearest3d_cu_ab8a35b428upsample_nearest3d_out_frameIfXadL_ZNS0_37nearest_neighbor_compute_source_indexEfiiEEEEvPKT_mmmmmmmmPS3_fff) ;  /* 0xffffffc00a987950 */ /* 0x000fec0003c3ffff */
.L_x_631:
        /* <DEDUP_REMOVED lines=14> */
.L_x_732:


//--------------------- .text._ZN2at6native53_GLOBAL__N__069e5665_20_UpSampleNearest3d_cu_ab8a35b428upsample_nearest3d_out_frameIdXadL_ZNS0_37nearest_neighbor_compute_source_indexEfiiEEEEvPKT_mmmmmmmmPS3_fff --------------------------
	.section	.text._ZN2at6native53_GLOBAL__N__069e5665_20_UpSampleNearest3d_cu_ab8a35b428upsample_nearest3d_out_frameIdXadL_ZNS0_37nearest_neighbor_compute_source_indexEfiiEEEEvPKT_mmmmmmmmPS3_fff,"ax",@progbits
	.align	128
.text._ZN2at6native53_GLOBAL__N__069e5665_20_UpSampleNearest3d_cu_ab8a35b428upsample_nearest3d_out_frameIdXadL_ZNS0_37nearest_neighbor_compute_source_indexEfiiEEEEvPKT_mmmmmmmmPS3_fff:
        .type           _ZN2at6native53_GLOBAL__N__069e5665_20_UpSampleNearest3d_cu_ab8a35b428upsample_nearest3d_out_frameIdXadL_ZNS0_37nearest_neighbor_compute_source_indexEfiiEEEEvPKT_mmmmmmmmPS3_fff,@function
        .size           _ZN2at6native53_GLOBAL__N__069e5665_20_UpSampleNearest3d_cu_ab8a35b428upsample_nearest3d_out_frameIdXadL_ZNS0_37nearest_neighbor_compute_source_indexEfiiEEEEvPKT_mmmmmmmmPS3_fff,(.L_x_736 - _ZN2at6native53_GLOBAL__N__069e5665_20_UpSampleNearest3d_cu_ab8a35b428upsample_nearest3d_out_frameIdXadL_ZNS0_37nearest_neighbor_compute_source_indexEfiiEEEEvPKT_mmmmmmmmPS3_fff)
        .other          _ZN2at6native53_GLOBAL__N__069e5665_20_UpSampleNearest3d_cu_ab8a35b428upsample_nearest3d_out_frameIdXadL_ZNS0_37nearest_neighbor_compute_source_indexEfiiEEEEvPKT_mmmmmmmmPS3_fff,@"STO_CUDA_ENTRY STV_DEFAULT"
_ZN2at6native53_GLOBAL__N__069e5665_20_UpSampleNearest3d_cu_ab8a35b428upsample_nearest3d_out_frameIdXadL_ZNS0_37nearest_neighbor_compute_source_indexEfiiEEEEvPKT_mmmmmmmmPS3_fff:
        /* <DEDUP_REMOVED lines=40> */
[----:B------:R-:W-:Y:S05]  /*0280*/  CALL.REL.NOINC `($__internal_57_$__cuda_sm20_div_s64) ;  /* 0x0000002c009c7944 */ /* 0x000fea0003c00000 */
[----:B------:R-:W-:Y:S05]  /*0290*/  BRA `(.L_x_634) ;  /* 0x00000000004c7947 */ /* 0x000fea0003800000 */
.L_x_633:
        /* <DEDUP_REMOVED lines=19> */
.L_x_634:
[----:B------:R-:W-:Y:S05]  /*03d0*/  BSYNC B0 ;  /* 0x0000000000007941 */ /* 0x000fea0003800000 */
.L_x_632:
        /* <DEDUP_REMOVED lines=10> */
[----:B------:R-:W-:Y:S05]  /*0480*/  CALL.REL.NOINC `($__internal_59_$__cuda_sm20_rem_u64) ;  /* 0x0000003400807944 */ /* 0x000fea0003c00000 */
[----:B------:R-:W-:Y:S01]  /*0490*/  IMAD.MOV.U32 R0, RZ, RZ, R8 ;  /* 0x000000ffff007224 */ /* 0x000fe200078e0008 */
[----:B------:R-:W-:Y:S06]  /*04a0*/  BRA `(.L_x_637) ;  /* 0x0000000000487947 */ /* 0x000fec0003800000 */
.L_x_636:
        /* <DEDUP_REMOVED lines=18> */
.L_x_637:
[----:B------:R-:W-:Y:S05]  /*05d0*/  BSYNC B0 ;  /* 0x0000000000007941 */ /* 0x000fea0003800000 */
.L_x_635:
        /* <DEDUP_REMOVED lines=11> */
[----:B------:R-:W-:Y:S05]  /*0690*/  CALL.REL.NOINC `($__internal_58_$__cuda_sm20_div_u64) ;  /* 0x0000002c00e87944 */ /* 0x000fea0003c00000 */
[----:B------:R-:W-:Y:S02]  /*06a0*/  IMAD.MOV.U32 R2, RZ, RZ, R8 ;  /* 0x000000ffff027224 */ /* 0x000fe400078e0008 */
[----:B------:R-:W-:Y:S01]  /*06b0*/  IMAD.MOV.U32 R3, RZ, RZ, R9 ;  /* 0x000000ffff037224 */ /* 0x000fe200078e0009 */
[----:B------:R-:W-:Y:S06]  /*06c0*/  BRA `(.L_x_640) ;  /* 0x0000000000507947 */ /* 0x000fec0003800000 */
.L_x_639:
        /* <DEDUP_REMOVED lines=20> */
.L_x_640:
[----:B------:R-:W-:Y:S05]  /*0810*/  BSYNC B0 ;  /* 0x0000000000007941 */ /* 0x000fea0003800000 */
.L_x_638:
        /* <DEDUP_REMOVED lines=10> */
[----:B------:R-:W-:Y:S05]  /*08c0*/  CALL.REL.NOINC `($__internal_58_$__cuda_sm20_div_u64) ;  /* 0x0000002c005c7944 */ /* 0x000fea0003c00000 */
[----:B------:R-:W-:Y:S01]  /*08d0*/  IMAD.MOV.U32 R4, RZ, RZ, R8 ;  /* 0x000000ffff047224 */ /* 0x000fe200078e0008 */
[----:B------:R-:W-:Y:S01]  /*08e0*/  MOV R5, R9 ;  /* 0x0000000900057202 */ /* 0x000fe20000000f00 */
[----:B------:R-:W-:Y:S06]  /*08f0*/  BRA `(.L_x_643) ;  /* 0x0000000000507947 */ /* 0x000fec0003800000 */
.L_x_642:
        /* <DEDUP_REMOVED lines=20> */
.L_x_643:
[----:B------:R-:W-:Y:S05]  /*0a40*/  BSYNC B0 ;  /* 0x0000000000007941 */ /* 0x000fea0003800000 */
.L_x_641:
        /* <DEDUP_REMOVED lines=10> */
[----:B------:R-:W-:Y:S05]  /*0af0*/  CALL.REL.NOINC `($__internal_59_$__cuda_sm20_rem_u64) ;  /* 0x0000002c00e47944 */ /* 0x000fea0003c00000 */
[----:B------:R-:W-:Y:S01]  /*0b00*/  MOV R2, R8 ;  /* 0x0000000800027202 */ /* 0x000fe20000000f00 */
[----:B------:R-:W-:Y:S06]  /*0b10*/  BRA `(.L_x_646) ;  /* 0x00000000004c7947 */ /* 0x000fec0003800000 */
.L_x_645:
        /* <DEDUP_REMOVED lines=19> */
.L_x_646:
[----:B------:R-:W-:Y:S05]  /*0c50*/  BSYNC B0 ;  /* 0x0000000000007941 */ /* 0x000fea0003800000 */
.L_x_644:
        /* <DEDUP_REMOVED lines=11> */
[----:B------:R-:W-:Y:S05]  /*0d10*/  CALL.REL.NOINC `($__internal_58_$__cuda_sm20_div_u64) ;  /* 0x0000002800487944 */ /* 0x000fea0003c00000 */
[----:B------:R-:W-:Y:S01]  /*0d20*/  IADD3 R3, -R8, RZ, RZ ;  /* 0x000000ff08037210 */ /* 0x000fe20007ffe1ff */
[----:B------:R-:W-:Y:S01]  /*0d30*/  ULDC UR6, c[0x0][0x250] ;  /* 0x0000940000067ab9 */ /* 0x000fe20000000800 */
[----:B------:R-:W-:Y:S01]  /*0d40*/  IMAD.MOV.U32 R4, RZ, RZ, R8 ;  /* 0x000000ffff047224 */ /* 0x000fe200078e0008 */
[----:B------:R-:W-:Y:S02]  /*0d50*/  MOV R5, R9 ;  /* 0x0000000900057202 */ /* 0x000fe40000000f00 */
[----:B------:R-:W-:Y:S01]  /*0d60*/  IMAD R3, R3, UR6, R20 ;  /* 0x0000000603037c24 */ /* 0x000fe2000f8e0214 */
[----:B------:R-:W-:Y:S06]  /*0d70*/  BRA `(.L_x_649) ;  /* 0x0000000000587947 */ /* 0x000fec0003800000 */
.L_x_648:
        /* <DEDUP_REMOVED lines=22> */
.L_x_649:
[----:B------:R-:W-:Y:S05]  /*0ee0*/  BSYNC B0 ;  /* 0x0000000000007941 */ /* 0x000fea0003800000 */
.L_x_647:
        /* <DEDUP_REMOVED lines=21> */
[----:B------:R-:W-:Y:S05]  /*1040*/  CALL.REL.NOINC `($__internal_59_$__cuda_sm20_rem_u64) ;  /* 0x0000002800907944 */ /* 0x000fea0003c00000 */
[----:B------:R-:W-:Y:S01]  /*1050*/  IMAD.MOV.U32 R4, RZ, RZ, R8 ;  /* 0x000000ffff047224 */ /* 0x000fe200078e0008 */
[----:B------:R-:W-:Y:S06]  /*1060*/  BRA `(.L_x_652) ;  /* 0x0000000000487947 */ /* 0x000fec0003800000 */
.L_x_651:
        /* <DEDUP_REMOVED lines=18> */
.L_x_652:
[----:B------:R-:W-:Y:S05]  /*1190*/  BSYNC B0 ;  /* 0x0000000000007941 */ /* 0x000fea0003800000 */
.L_x_650:
[----:B------:R-:W-:Y:S01]  /*11a0*/  I2FP.F32.S32 R4, R4 ;  /* 0x0000000400047245 */ /* 0x000fe20000201400 */
[----:B------:R-:W-:Y:S01]  /*11b0*/  ULDC.64 UR10, c[0x0][0x260] ;  /* 0x00009800000a7ab9 */ /* 0x000fe20000000a00 */
[----:B------:R-:W-:Y:S01]  /*11c0*/  I2FP.F32.S32 R2, R2 ;  /* 0x0000000200027245 */ /* 0x000fe20000201400 */
[----:B------:R-:W-:Y:S01]  /*11d0*/  ULDC.64 UR20, c[0x0][0x230] ;  /* 0x00008c0000147ab9 */ /* 0x000fe20000000a00 */
[----:B------:R-:W-:Y:S01]  /*11e0*/  ULDC UR23, c[0x0][0x228] ;  /* 0x00008a0000177ab9 */ /* 0x000fe20000000800 */
[----:B------:R-:W-:Y:S01]  /*11f0*/  FMUL.FTZ R6, R4, UR11 ;  /* 0x0000000b04067c20 */ /* 0x000fe20008410000 */
[----:B------:R-:W-:Y:S01]  /*1200*/  MOV R5, UR20 ;  /* 0x0000001400057c02 */ /* 0x000fe20008000f00 */
[----:B------:R-:W-:Y:S01]  /*1210*/  FMUL.FTZ R10, R2, UR10 ;  /* 0x0000000a020a7c20 */ /* 0x000fe20008410000 */
[----:B------:R-:W-:Y:S01]  /*1220*/  IMAD.U32 R9, RZ, RZ, UR23 ;  /* 0x00000017ff097e24 */ /* 0x000fe2000f8e00ff */
[----:B------:R-:W-:Y:S01]  /*1230*/  ULDC.64 UR14, c[0x0][0x218] ;  /* 0x00008600000e7ab9 */ /* 0x000fe20000000a00 */
[----:B------:R-:W-:Y:S01]  /*1240*/  ULDC UR10, c[0x0][0x268] ;  /* 0x00009a00000a7ab9 */ /* 0x000fe20000000800 */
[----:B------:R-:W0:Y:S01]  /*1250*/  F2I.FTZ.FLOOR.NTZ R6, R6 ;  /* 0x0000000600067305 */ /* 0x000e220000217100 */
[----:B------:R-:W-:-:S04]  /*1260*/  ISETP.NE.U32.AND P0, PT, RZ, UR14, PT ;  /* 0x0000000eff007c0c */ /* 0x000fc8000bf05070 */
[----:B------:R-:W-:-:S03]  /*1270*/  ISETP.NE.AND.EX P0, PT, RZ, UR15, PT, P0 ;  /* 0x0000000fff007c0c */ /* 0x000fc6000bf05300 */
[----:B------:R-:W1:Y:S01]  /*1280*/  F2I.FTZ.FLOOR.NTZ R10, R10 ;  /* 0x0000000a000a7305 */ /* 0x000e620000217100 */
[----:B0-----:R-:W-:Y:S02]  /*1290*/  VIADDMNMX R4, R5, 0xffffffff, R6, PT ;  /* 0xffffffff05047846 */ /* 0x001fe40003800106 */
[----:B------:R-:W-:Y:S01]  /*12a0*/  I2FP.F32.S32 R5, R3 ;  /* 0x0000000300057245 */ /* 0x000fe20000201400 */
[----:B------:R-:W-:Y:S01]  /*12b0*/  IMAD.WIDE.U32 R2, R0, UR6, RZ ;  /* 0x0000000600027c25 */ /* 0x000fe2000f8e00ff */
[----:B------:R-:W-:-:S03]  /*12c0*/  SHF.R.S32.HI R6, RZ, 0x1f, R0 ;  /* 0x0000001fff067819 */ /* 0x000fc60000011400 */
[----:B------:R-:W-:Y:S01]  /*12d0*/  FMUL.FTZ R16, R5, UR10 ;  /* 0x0000000a05107c20 */ /* 0x000fe20008410000 */
[----:B-1----:R-:W-:Y:S01]  /*12e0*/  VIADDMNMX R8, R9, 0xffffffff, R10, PT ;  /* 0xffffffff09087846 */ /* 0x002fe2000380010a */
[----:B------:R-:W-:Y:S01]  /*12f0*/  IMAD R13, R6, UR6, RZ ;  /* 0x00000006060d7c24 */ /* 0x000fe2000f8e02ff */
[----:B------:R-:W0:Y:S01]  /*1300*/  LDC.64 R10, c[0x0][0x238] ;  /* 0x00008e00ff0a7b82 */ /* 0x000e220000000a00 */
[----:B------:R1:W2:Y:S01]  /*1310*/  F2I.FTZ.FLOOR.NTZ R17, R16 ;  /* 0x0000001000117305 */ /* 0x0002a20000217100 */
[----:B------:R-:W-:Y:S01]  /*1320*/  SHF.R.S32.HI R9, RZ, 0x1f, R8 ;  /* 0x0000001fff097819 */ /* 0x000fe20000011408 */
[----:B------:R-:W-:Y:S01]  /*1330*/  IMAD R13, R0, UR9, R13 ;  /* 0x00000009000d7c24 */ /* 0x000fe2000f8e020d */
[----:B------:R-:W-:-:S03]  /*1340*/  SHF.R.S32.HI R5, RZ, 0x1f, R4 ;  /* 0x0000001fff057819 */ /* 0x000fc60000011404 */
        /* <DEDUP_REMOVED lines=89> */
.L_x_656:
        /* <DEDUP_REMOVED lines=173> */
.L_x_655:
        /* <DEDUP_REMOVED lines=98> */
.L_x_657:
[----:B------:R-:W-:-:S04]  /*29d0*/  ISETP.NE.U32.AND P1, PT, R0, RZ, PT ;  /* 0x000000ff0000720c */ /* 0x000fc80003f25070 */
[----:B------:R-:W-:-:S13]  /*29e0*/  ISETP.NE.OR.EX P0, PT, R2, RZ, P0, P1 ;  /* 0x000000ff0200720c */ /* 0x000fda0000705710 */
[----:B------:R-:W-:Y:S05]  /*29f0*/  @!P0 BRA `(.L_x_653) ;  /* 0x0000000000d88947 */ /* 0x000fea0003800000 */
.L_x_654:
        /* <DEDUP_REMOVED lines=54> */
.L_x_653:
        /* <DEDUP_REMOVED lines=42> */
.L_x_658:
        /* <DEDUP_REMOVED lines=16> */
        .weak           $__internal_57_$__cuda_sm20_div_s64
        .type           $__internal_57_$__cuda_sm20_div_s64,@function
        .size           $__internal_57_$__cuda_sm20_div_s64,($__internal_58_$__cuda_sm20_div_u64 - $__internal_57_$__cuda_sm20_div_s64)
$__internal_57_$__cuda_sm20_div_s64:
        /* <DEDUP_REMOVED lines=83> */
[----:B------:R-:W-:Y:S06]  /*3630*/  RET.REL.NODEC R2 `(_ZN2at6native53_GLOBAL__N__069e5665_20_UpSampleNearest3d_cu_ab8a35b428upsample_nearest3d_out_frameIdXadL_ZNS0_37nearest_neighbor_compute_source_indexEfiiEEEEvPKT_mmmmmmmmPS3_fff) ;  /* 0xffffffc802707950 */ /* 0x000fec0003c3ffff */
        .weak           $__internal_58_$__cuda_sm20_div_u64
        .type           $__internal_58_$__cuda_sm20_div_u64,@function
        .size           $__internal_58_$__cuda_sm20_div_u64,($__internal_59_$__cuda_sm20_rem_u64 - $__internal_58_$__cuda_sm20_div_u64)
$__internal_58_$__cuda_sm20_div_u64:
        /* <DEDUP_REMOVED lines=68> */
[----:B------:R-:W-:Y:S06]  /*3a80*/  RET.REL.NODEC R4 `(_ZN2at6native53_GLOBAL__N__069e5665_20_UpSampleNearest3d_cu_ab8a35b428upsample_nearest3d_out_frameIdXadL_ZNS0_37nearest_neighbor_compute_source_indexEfiiEEEEvPKT_mmmmmmmmPS3_fff) ;  /* 0xffffffc4045c7950 */ /* 0x000fec0003c3ffff */
        .weak           $__internal_59_$__cuda_sm20_rem_u64
        .type           $__internal_59_$__cuda_sm20_rem_u64,@function
        .size           $__internal_59_$__cuda_sm20_rem_u64,(.L_x_736 - $__internal_59_$__cuda_sm20_rem_u64)
$__internal_59_$__cuda_sm20_rem_u64:
        /* <DEDUP_REMOVED lines=61> */
[----:B------:R-:W-:Y:S06]  /*3e60*/  RET.REL.NODEC R4 `(_ZN2at6native53_GLOBAL__N__069e5665_20_UpSampleNearest3d_cu_ab8a35b428upsample_nearest3d_out_frameIdXadL_ZNS0_37nearest_neighbor_compute_source_indexEfiiEEEEvPKT_mmmmmmmmPS3_fff) ;  /* 0xffffffc004647950 */ /* 0x000fec0003c3ffff */
.L_x_659:
        /* <DEDUP_REMOVED lines=9> */
.L_x_736:


//--------------------- .nv.shared.reserved.0     --------------------------
	.section	.nv.shared.reserved.0,"aw",@nobits
	.weak		__nv_reservedSMEM_offset_0_alias
	.size		__nv_reservedSMEM_offset_0_alias, 0, 0
	.other		__nv_reservedSMEM_offset_0_alias,@"STO_CUDA_RESERVED_SHARED STV_DEFAULT"
__nv_reservedSMEM_offset_0_alias:
	.zero		0


//--------------------- .nv.global                --------------------------
	.section	.nv.global,"aw",@nobits
.nv.global:
	.type		_ZN51_INTERNAL_069e5665_20_UpSampleNearest3d_cu_ab8a35b44cuda3std3__48in_placeE,@object
	.size		_ZN51_INTERNAL_069e5665_20_UpSampleNearest3d_cu_ab8a35b44cuda3std3__48in_placeE,(_ZN51_INTERNAL_069e5665_20_UpSampleNearest3d_cu_ab8a35b44cuda3std6ranges3__45__cpo8distanceE - _ZN51_INTERNAL_069e5665_20_UpSampleNearest3d_cu_ab8a35b44cuda3std3__48in_placeE)
_ZN51_INTERNAL_069e5665_20_UpSampleNearest3d_cu_ab8a35b44cuda3std3__48in_placeE:
	.zero		1
	.type		_ZN51_INTERNAL_069e5665_20_UpSampleNearest3d_cu_ab8a35b44cuda3std6ranges3__45__cpo8distanceE,@object
	.size		_ZN51_INTERNAL_069e5665_20_UpSampleNearest3d_cu_ab8a35b44cuda3std6ranges3__45__cpo8distanceE,(_ZN51_INTERNAL_069e5665_20_UpSampleNearest3d_cu_ab8a35b44cuda3std3__45__cpo6cbeginE - _ZN51_INTERNAL_069e5665_20_UpSampleNearest3d_cu_ab8a35b44cuda3std6ranges3__45__cpo8distanceE)
_ZN51_INTERNAL_069e5665_20_UpSampleNearest3d_cu_ab8a35b44cuda3std6ranges3__45__cpo8distanceE:
	.zero		1
	.type		_ZN51_INTERNAL_069e5665_20_UpSampleNearest3d_cu_ab8a35b44cuda3std3__45__cpo6cbeginE,@object
	.size		_ZN51_INTERNAL_069e5665_20_UpSampleNearest3d_cu_ab8a35b44cuda3std3__45__cpo6cbeginE,(_ZN51_INTERNAL_069e5665_20_UpSampleNearest3d_cu_ab8a35b44cuda3std6ranges3__45__cpo7advanceE - _ZN51_INTERNAL_069e5665_20_UpSampleNearest3d_cu_ab8a35b44cuda3std3__45__cpo6cbeginE)
_ZN51_INTERNAL_069e5665_20_UpSampleNearest3d_cu_ab8a35b44cuda3std3__45__cpo6cbeginE:
	.zero		1
	.type		_ZN51_INTERNAL_069e5665_20_UpSampleNearest3d_cu_ab8a35b44cuda3std6ranges3__45__cpo7advanceE,@object
	.size		_ZN51_INTERNAL_069e5665_20_UpSampleNearest3d_cu_ab8a35b44cuda3std6ranges3__45__cpo7advanceE,(_ZN51_INTERNAL_069e5665_20_UpSampleNearest3d_cu_ab8a35b44cuda3std3__45__cpo7crbeginE - _ZN51_INTERNAL_069e5665_20_UpSampleNearest3d_cu_ab8a35b44cuda3std6ranges3__45__cpo7advanceE)
_ZN51_INTERNAL_069e5665_20_UpSampleNearest3d_cu_ab8a35b44cuda3std6ranges3__45__cpo7advanceE:
	.zero		1
	.type		_ZN51_INTERNAL_069e5665_20_UpSampleNearest3d_cu_ab8a35b44cuda3std3__45__cpo7crbeginE,@object
	.size		_ZN51_INTERNAL_069e5665_20_UpSampleNearest3d_cu_ab8a35b44cuda3std3__45__cpo7crbeginE,(_ZN51_INTERNAL_069e5665_20_UpSampleNearest3d_cu_ab8a35b44cuda3std6ranges3__45__cpo4dataE - _ZN51_INTERNAL_069e5665_20_UpSampleNearest3d_cu_ab8a35b44cuda3std3__45__cpo7crbeginE)
_ZN51_INTERNAL_069e5665_20_UpSampleNearest3d_cu_ab8a35b44cuda3std3__45__cpo7crbeginE:
	.zero		1
	.type		_ZN51_INTERNAL_069e5665_20_UpSampleNearest3d_cu_ab8a35b44cuda3std6ranges3__45__cpo4dataE,@object
	.size		_ZN51_INTERNAL_069e5665_20_UpSampleNearest3d_cu_ab8a35b44cuda3std6ranges3__45__cpo4dataE,(_ZN51_INTERNAL_069e5665_20_UpSampleNearest3d_cu_ab8a35b44cuda3std6ranges3__45__cpo5beginE - _ZN51_INTERNAL_069e5665_20_UpSampleNearest3d_cu_ab8a35b44cuda3std6ranges3__45__cpo4dataE)
_ZN51_INTERNAL_069e5665_20_UpSampleNearest3d_cu_ab8a35b44cuda3std6ranges3__45__cpo4dataE:
	.zero		1
	.type		_ZN51_INTERNAL_069e5665_20_UpSampleNearest3d_cu_ab8a35b44cuda3std6ranges3__45__cpo5beginE,@object
	.size		_ZN51_INTERNAL_069e5665_20_UpSampleNearest3d_cu_ab8a35b44cuda3std6ranges3__45__cpo5beginE,(_ZN51_INTERNAL_069e5665_20_UpSampleNearest3d_cu_ab8a35b44cuda3std3__453_GLOBAL__N__069e5665_20_UpSampleNearest3d_cu_ab8a35b46ignoreE - _ZN51_INTERNAL_069e5665_20_UpSampleNearest3d_cu_ab8a35b44cuda3std6ranges3__45__cpo5beginE)
_ZN51_INTERNAL_069e5665_20_UpSampleNearest3d_cu_ab8a35b44cuda3std6ranges3__45__cpo5beginE:
	.zero		1
	.type		_ZN51_INTERNAL_069e5665_20_UpSampleNearest3d_cu_ab8a35b44cuda3std3__453_GLOBAL__N__069e5665_20_UpSampleNearest3d_cu_ab8a35b46ignoreE,@object
	.size		_ZN51_INTERNAL_069e5665_20_UpSampleNearest3d_cu_ab8a35b44cuda3std3__453_GLOBAL__N__069e5665_20_UpSampleNearest3d_cu_ab8a35b46ignoreE,(_ZN51_INTERNAL_069e5665_20_UpSampleNearest3d_cu_ab8a35b44cuda3std6ranges3__45__cpo4sizeE - _ZN51_INTERNAL_069e5665_20_UpSampleNearest3d_cu_ab8a35b44cuda3std3__453_GLOBAL__N__069e5665_20_UpSampleNearest3d_cu_ab8a35b46ignoreE)
_ZN51_INTERNAL_069e5665_20_UpSampleNearest3d_cu_ab8a35b44cuda3std3__453_GLOBAL__N__069e5665_20_UpSampleNearest3d_cu_ab8a35b46ignoreE:
	.zero		1
	.type		_ZN51_INTERNAL_069e5665_20_UpSampleNearest3d_cu_ab8a35b44cuda3std6ranges3__45__cpo4sizeE,@object
	.size		_ZN51_INTERNAL_069e5665_20_UpSampleNearest3d_cu_ab8a35b44cuda3std6ranges3__45__cpo4sizeE,(_ZN51_INTERNAL_069e5665_20_UpSampleNearest3d_cu_ab8a35b44cuda3std3__45__cpo5beginE - _ZN51_INTERNAL_069e5665_20_UpSampleNearest3d_cu_ab8a35b44cuda3std6ranges3__45__cpo4sizeE)
_ZN51_INTERNAL_069e5665_20_UpSampleNearest3d_cu_ab8a35b44cuda3std6ranges3__45__cpo4sizeE:
	.zero		1
	.type		_ZN51_INTERNAL_069e5665_20_UpSampleNearest3d_cu_ab8a35b44cuda3std3__45__cpo5beginE,@object
	.size		_ZN51_INTERNAL_069e5665_20_UpSampleNearest3d_cu_ab8a35b44cuda3std3__45__cpo5beginE,(_ZN51_INTERNAL_069e5665_20_UpSampleNearest3d_cu_ab8a35b44cuda3std6ranges3__45__cpo6cbeginE - _ZN51_INTERNAL_069e5665_20_UpSampleNearest3d_cu_ab8a35b44cuda3std3__45__cpo5beginE)
_ZN51_INTERNAL_069e5665_20_UpSampleNearest3d_cu_ab8a35b44cuda3std3__45__cpo5beginE:
	.zero		1
	.type		_ZN51_INTERNAL_069e5665_20_UpSampleNearest3d_cu_ab8a35b44cuda3std6ranges3__45__cpo6cbeginE,@object
	.size		_ZN51_INTERNAL_069e5665_20_UpSampleNearest3d_cu_ab8a35b44cuda3std6ranges3__45__cpo6cbeginE,(_ZN51_INTERNAL_069e5665_20_UpSampleNearest3d_cu_ab8a35b44cuda3std3__45__cpo6rbeginE - _ZN51_INTERNAL_069e5665_20_UpSampleNearest3d_cu_ab8a35b44cuda3std6ranges3__45__cpo6cbeginE)
_ZN51_INTERNAL_069e5665_20_UpSampleNearest3d_cu_ab8a35b44cuda3std6ranges3__45__cpo6cbeginE:
	.zero		1
	.type		_ZN51_INTERNAL_069e5665_20_UpSampleNearest3d_cu_ab8a35b44cuda3std3__45__cpo6rbeginE,@object
	.size		_ZN51_INTERNAL_069e5665_20_UpSampleNearest3d_cu_ab8a35b44cuda3std3__45__cpo6rbeginE,(_ZN51_INTERNAL_069e5665_20_UpSampleNearest3d_cu_ab8a35b44cuda3std6ranges3__45__cpo4nextE - _ZN51_INTERNAL_069e5665_20_UpSampleNearest3d_cu_ab8a35b44cuda3std3__45__cpo6rbeginE)
_ZN51_INTERNAL_069e5665_20_UpSampleNearest3d_cu_ab8a35b44cuda3std3__45__cpo6rbeginE:
	.zero		1
	.type		_ZN51_INTERNAL_069e5665_20_UpSampleNearest3d_cu_ab8a35b44cuda3std6ranges3__45__cpo4nextE,@object
	.size		_ZN51_INTERNAL_069e5665_20_UpSampleNearest3d_cu_ab8a35b44cuda3std6ranges3__45__cpo4nextE,(_ZN51_INTERNAL_069e5665_20_UpSampleNearest3d_cu_ab8a35b44cuda3std6ranges3__45__cpo4swapE - _ZN51_INTERNAL_069e5665_20_UpSampleNearest3d_cu_ab8a35b44cuda3std6ranges3__45__cpo4nextE)
_ZN51_INTERNAL_069e5665_20_UpSampleNearest3d_cu_ab8a35b44cuda3std6ranges3__45__cpo4nextE:
	.zero		1
	.type		_ZN51_INTERNAL_069e5665_20_UpSampleNearest3d_cu_ab8a35b44cuda3std6ranges3__45__cpo4swapE,@object
	.size		_ZN51_INTERNAL_069e5665_20_UpSampleNearest3d_cu_ab8a35b44cuda3std6ranges3__45__cpo4swapE,(_ZN51_INTERNAL_069e5665_20_UpSampleNearest3d_cu_ab8a35b44cuda3std3__420unreachable_sentinelE - _ZN51_INTERNAL_069e5665_20_UpSampleNearest3d_cu_ab8a35b44cuda3std6ranges3__45__cpo4swapE)
_ZN51_INTERNAL_069e5665_20_UpSampleNearest3d_cu_ab8a35b44cuda3std6ranges3__45__cpo4swapE:
	.zero		1
	.type		_ZN51_INTERNAL_069e5665_20_UpSampleNearest3d_cu_ab8a35b44cuda3std3__420unreachable_sentinelE,@object
	.size		_ZN51_INTERNAL_069e5665_20_UpSampleNearest3d_cu_ab8a35b44cuda3std3__420unreachable_sentinelE,(_ZN51_INTERNAL_069e5665_20_UpSampleNearest3d_cu_ab8a35b46thrust23THRUST_300001_SM_900_NS6system6detail10sequential3seqE - _ZN51_INTERNAL_069e5665_20_UpSampleNearest3d_cu_ab8a35b44cuda3std3__420unreachable_sentinelE)
_ZN51_INTERNAL_069e5665_20_UpSampleNearest3d_cu_ab8a35b44cuda3std3__420unreachable_sentinelE:
	.zero		1
	.type		_ZN51_INTERNAL_069e5665_20_UpSampleNearest3d_cu_ab8a35b46thrust23THRUST_300001_SM_900_NS6system6detail10sequential3seqE,@object
	.size		_ZN51_INTERNAL_069e5665_20_UpSampleNearest3d_cu_ab8a35b46thrust23THRUST_300001_SM_900_NS6system6detail10sequential3seqE,(_ZN51_INTERNAL_069e5665_20_UpSampleNearest3d_cu_ab8a35b44cuda3std3__45__cpo4cendE - _ZN51_INTERNAL_069e5665_20_UpSampleNearest3d_cu_ab8a35b46thrust23THRUST_300001_SM_900_NS6system6detail10sequential3seqE)
_ZN51_INTERNAL_069e5665_20_UpSampleNearest3d_cu_ab8a35b46thrust23THRUST_300001_SM_900_NS6system6detail10sequential3seqE:
	.zero		1
	.type		_ZN51_INTERNAL_069e5665_20_UpSampleNearest3d_cu_ab8a35b44cuda3std3__45__cpo4cendE,@object
	.size		_ZN51_INTERNAL_069e5665_20_UpSampleNearest3d_cu_ab8a35b44cuda3std3__45__cpo4cendE,(_ZN51_INTERNAL_069e5665_20_UpSampleNearest3d_cu_ab8a35b44cuda3std6ranges3__45__cpo9iter_swapE - _ZN51_INTERNAL_069e5665_20_UpSampleNearest3d_cu_ab8a35b44cuda3std3__45__cpo4cendE)
_ZN51_INTERNAL_069e5665_20_UpSampleNearest3d_cu_ab8a35b44cuda3std3__45__cpo4cendE:
	.zero		1
	.type		_ZN51_INTERNAL_069e5665_20_UpSampleNearest3d_cu_ab8a35b44cuda3std6ranges3__45__cpo9iter_swapE,@object
	.size		_ZN51_INTERNAL_069e5665_20_UpSampleNearest3d_cu_ab8a35b44cuda3std6ranges3__45__cpo9iter_swapE,(_ZN51_INTERNAL_069e5665_20_UpSampleNearest3d_cu_ab8a35b44cuda3std3__45__cpo5crendE - _ZN51_INTERNAL_069e5665_20_UpSampleNearest3d_cu_ab8a35b44cuda3std6ranges3__45__cpo9iter_swapE)
_ZN51_INTERNAL_069e5665_20_UpSampleNearest3d_cu_ab8a35b44cuda3std6ranges3__45__cpo9iter_swapE:
	.zero		1
	.type		_ZN51_INTERNAL_069e5665_20_UpSampleNearest3d_cu_ab8a35b44cuda3std3__45__cpo5crendE,@object
	.size		_ZN51_INTERNAL_069e5665_20_UpSampleNearest3d_cu_ab8a35b44cuda3std3__45__cpo5crendE,(_ZN51_INTERNAL_069e5665_20_UpSampleNearest3d_cu_ab8a35b44cuda3std6ranges3__45__cpo5cdataE - _ZN51_INTERNAL_069e5665_20_UpSampleNearest3d_cu_ab8a35b44cuda3std3__45__cpo5crendE)
_ZN51_INTERNAL_069e5665_20_UpSampleNearest3d_cu_ab8a35b44cuda3std3__45__cpo5crendE:
	.zero		1
	.type		_ZN51_INTERNAL_069e5665_20_UpSampleNearest3d_cu_ab8a35b44cuda3std6ranges3__45__cpo5cdataE,@object
	.size		_ZN51_INTERNAL_069e5665_20_UpSampleNearest3d_cu_ab8a35b44cuda3std6ranges3__45__cpo5cdataE,(_ZN51_INTERNAL_069e5665_20_UpSampleNearest3d_cu_ab8a35b44cuda3std6ranges3__45__cpo3endE - _ZN51_INTERNAL_069e5665_20_UpSampleNearest3d_cu_ab8a35b44cuda3std6ranges3__45__cpo5cdataE)
_ZN51_INTERNAL_069e5665_20_UpSampleNearest3d_cu_ab8a35b44cuda3std6ranges3__45__cpo5cdataE:
	.zero		1
	.type		_ZN51_INTERNAL_069e5665_20_UpSampleNearest3d_cu_ab8a35b44cuda3std6ranges3__45__cpo3endE,@object
	.size		_ZN51_INTERNAL_069e5665_20_UpSampleNearest3d_cu_ab8a35b44cuda3std6ranges3__45__cpo3endE,(_ZN51_INTERNAL_069e5665_20_UpSampleNearest3d_cu_ab8a35b44cuda3std3__419piecewise_constructE - _ZN51_INTERNAL_069e5665_20_UpSampleNearest3d_cu_ab8a35b44cuda3std6ranges3__45__cpo3endE)
_ZN51_INTERNAL_069e5665_20_UpSampleNearest3d_cu_ab8a35b44cuda3std6ranges3__45__cpo3endE:
	.zero		1
	.type		_ZN51_INTERNAL_069e5665_20_UpSampleNearest3d_cu_ab8a35b44cuda3std3__419piecewise_constructE,@object
	.size		_ZN51_INTERNAL_069e5665_20_UpSampleNearest3d_cu_ab8a35b44cuda3std3__419piecewise_constructE,(_ZN51_INTERNAL_069e5665_20_UpSampleNearest3d_cu_ab8a35b44cuda3std6ranges3__45__cpo5ssizeE - _ZN51_INTERNAL_069e5665_20_UpSampleNearest3d_cu_ab8a35b44cuda3std3__419piecewise_constructE)
_ZN51_INTERNAL_069e5665_20_UpSampleNearest3d_cu_ab8a35b44cuda3std3__419piecewise_constructE:
	.zero		1
	.type		_ZN51_INTERNAL_069e5665_20_UpSampleNearest3d_cu_ab8a35b44cuda3std6ranges3__45__cpo5ssizeE,@object
	.size		_ZN51_INTERNAL_069e5665_20_UpSampleNearest3d_cu_ab8a35b44cuda3std6ranges3__45__cpo5ssizeE,(_ZN51_INTERNAL_069e5665_20_UpSampleNearest3d_cu_ab8a35b44cuda3std3__45__cpo3endE - _ZN51_INTERNAL_069e5665_20_UpSampleNearest3d_cu_ab8a35b44cuda3std6ranges3__45__cpo5ssizeE)
_ZN51_INTERNAL_069e5665_20_UpSampleNearest3d_cu_ab8a35b44cuda3std6ranges3__45__cpo5ssizeE:
	.zero		1
	.type		_ZN51_INTERNAL_069e5665_20_UpSampleNearest3d_cu_ab8a35b44cuda3std3__45__cpo3endE,@object
	.size		_ZN51_INTERNAL_069e5665_20_UpSampleNearest3d_cu_ab8a35b44cuda3std3__45__cpo3endE,(_ZN51_INTERNAL_069e5665_20_UpSampleNearest3d_cu_ab8a35b44cuda3std6ranges3__45__cpo4cendE - _ZN51_INTERNAL_069e5665_20_UpSampleNearest3d_cu_ab8a35b44cuda3std3__45__cpo3endE)
_ZN51_INTERNAL_069e5665_20_UpSampleNearest3d_cu_ab8a35b44cuda3std3__45__cpo3endE:
	.zero		1
	.type		_ZN51_INTERNAL_069e5665_20_UpSampleNearest3d_cu_ab8a35b44cuda3std6ranges3__45__cpo4cendE,@object
	.size		_ZN51_INTERNAL_069e5665_20_UpSampleNearest3d_cu_ab8a35b44cuda3std6ranges3__45__cpo4cendE,(_ZN51_INTERNAL_069e5665_20_UpSampleNearest3d_cu_ab8a35b44cuda3std3__45__cpo4rendE - _ZN51_INTERNAL_069e5665_20_UpSampleNearest3d_cu_ab8a35b44cuda3std6ranges3__45__cpo4cendE)
_ZN51_INTERNAL_069e5665_20_UpSampleNearest3d_cu_ab8a35b44cuda3std6ranges3__45__cpo4cendE:
	.zero		1
	.type		_ZN51_INTERNAL_069e5665_20_UpSampleNearest3d_cu_ab8a35b44cuda3std3__45__cpo4rendE,@object
	.size		_ZN51_INTERNAL_069e5665_20_UpSampleNearest3d_cu_ab8a35b44cuda3std3__45__cpo4rendE,(_ZN51_INTERNAL_069e5665_20_UpSampleNearest3d_cu_ab8a35b44cuda3std6ranges3__45__cpo4prevE - _ZN51_INTERNAL_069e5665_20_UpSampleNearest3d_cu_ab8a35b44cuda3std3__45__cpo4rendE)
_ZN51_INTERNAL_069e5665_20_UpSampleNearest3d_cu_ab8a35b44cuda3std3__45__cpo4rendE:
	.zero		1
	.type		_ZN51_INTERNAL_069e5665_20_UpSampleNearest3d_cu_ab8a35b44cuda3std6ranges3__45__cpo4prevE,@object
	.size		_ZN51_INTERNAL_069e5665_20_UpSampleNearest3d_cu_ab8a35b44cuda3std6ranges3__45__cpo4prevE,(_ZN51_INTERNAL_069e5665_20_UpSampleNearest3d_cu_ab8a35b44cuda3std6ranges3__45__cpo9iter_moveE - _ZN51_INTERNAL_069e5665_20_UpSampleNearest3d_cu_ab8a35b44cuda3std6ranges3__45__cpo4prevE)
_ZN51_INTERNAL_069e5665_20_UpSampleNearest3d_cu_ab8a35b44cuda3std6ranges3__45__cpo4prevE:
	.zero		1
	.type		_ZN51_INTERNAL_069e5665_20_UpSampleNearest3d_cu_ab8a35b44cuda3std6ranges3__45__cpo9iter_moveE,@object
	.size		_ZN51_INTERNAL_069e5665_20_UpSampleNearest3d_cu_ab8a35b44cuda3std6ranges3__45__cpo9iter_moveE,(.L_13 - _ZN51_INTERNAL_069e5665_20_UpSampleNearest3d_cu_ab8a35b44cuda3std6ranges3__45__cpo9iter_moveE)
_ZN51_INTERNAL_069e5665_20_UpSampleNearest3d_cu_ab8a35b44cuda3std6ranges3__45__cpo9iter_moveE:
	.zero		1
.L_13:


//--------------------- .nv.constant0._ZN2at6native53_GLOBAL__N__069e5665_20_UpSampleNearest3d_cu_ab8a35b437upsample_nearest3d_backward_out_frameIhlXadL_ZNS0_46nearest_neighbor_exact_bw_compute_source_indexEfiiEEEEvPKT_mmmmmmmmPS3_fff --------------------------
	.section	.nv.constant0._ZN2at6native53_GLOBAL__N__069e5665_20_UpSampleNearest3d_cu_ab8a35b437upsample_nearest3d_backward_out_frameIhlXadL_ZNS0_46nearest_neighbor_exact_bw_compute_source_indexEfiiEEEEvPKT_mmmmmmmmPS3_fff,"a",@progbits
	.sectionflags	@""
	.align	4
.nv.constant0._ZN2at6native53_GLOBAL__N__069e5665_20_UpSampleNearest3d_cu_ab8a35b437upsample_nearest3d_backward_out_frameIhlXadL_ZNS0_46nearest_neighbor_exact_bw_compute_source_indexEfiiEEEEvPKT_mmmmmmmmPS3_fff:
	.zero		620


//--------------------- .nv.constant0._ZN2at6native53_GLOBAL__N__069e5665_20_UpSampleNearest3d_cu_ab8a35b437upsample_nearest3d_backward_out_frameIN3c108BFloat16EfXadL_ZNS0_46nearest_neighbor_exact_bw_compute_source_indexEfiiEEEEvPKT_mmmmmmmmPS5_fff --------------------------
	.section	.nv.constant0._ZN2at6native53_GLOBAL__N__069e5665_20_UpSampleNearest3d_cu_ab8a35b437upsample_nearest3d_backward_out_frameIN3c108BFloat16EfXadL_ZNS0_46nearest_neighbor_exact_bw_compute_source_indexEfiiEEEEvPKT_mmmmmmmmPS5_fff,"a",@progbits
	.sectionflags	@""
	.align	4
.nv.constant0._ZN2at6native53_GLOBAL__N__069e5665_20_UpSampleNearest3d_cu_ab8a35b437upsample_nearest3d_backward_out_frameIN3c108BFloat16EfXadL_ZNS0_46nearest_neighbor_exact_bw_compute_source_indexEfiiEEEEvPKT_mmmmmmmmPS5_fff:
	.zero		620


//--------------------- .nv.constant0._ZN2at6native53_GLOBAL__N__069e5665_20_UpSampleNearest3d_cu_ab8a35b437upsample_nearest3d_backward_out_frameIN3c104HalfEfXadL_ZNS0_46nearest_neighbor_exact_bw_compute_source_indexEfiiEEEEvPKT_mmmmmmmmPS5_fff --------------------------
	.section	.nv.constant0._ZN2at6native53_GLOBAL__N__069e5665_20_UpSampleNearest3d_cu_ab8a35b437upsample_nearest3d_backward_out_frameIN3c104HalfEfXadL_ZNS0_46nearest_neighbor_exact_bw_compute_source_indexEfiiEEEEvPKT_mmmmmmmmPS5_fff,"a",@progbits
	.sectionflags	@""
	.align	4
.nv.constant0._ZN2at6native53_GLOBAL__N__069e5665_20_UpSampleNearest3d_cu_ab8a35b437upsample_nearest3d_backward_out_frameIN3c104HalfEfXadL_ZNS0_46nearest_neighbor_exact_bw_compute_source_indexEfiiEEEEvPKT_mmmmmmmmPS5_fff:
	.zero		620


//--------------------- .nv.constant0._ZN2at6native53_GLOBAL__N__069e5665_20_UpSampleNearest3d_cu_ab8a35b437upsample_nearest3d_backward_out_frameIffXadL_ZNS0_46nearest_neighbor_exact_bw_compute_source_indexEfiiEEEEvPKT_mmmmmmmmPS3_fff --------------------------
	.section	.nv.constant0._ZN2at6native53_GLOBAL__N__069e5665_20_UpSampleNearest3d_cu_ab8a35b437upsample_nearest3d_backward_out_frameIffXadL_ZNS0_46nearest_neighbor_exact_bw_compute_source_indexEfiiEEEEvPKT_mmmmmmmmPS3_fff,"a",@progbits
	.sectionflags	@""
	.align	4
.nv.constant0._ZN2at6native53_GLOBAL__N__069e5665_20_UpSampleNearest3d_cu_ab8a35b437upsample_nearest3d_backward_out_frameIffXadL_ZNS0_46nearest_neighbor_exact_bw_compute_source_indexEfiiEEEEvPKT_mmmmmmmmPS3_fff:
	.zero		620


//--------------------- .nv.constant0._ZN2at6native53_GLOBAL__N__069e5665_20_UpSampleNearest3d_cu_ab8a35b437upsample_nearest3d_backward_out_frameIddXadL_ZNS0_46nearest_neighbor_exact_bw_compute_source_indexEfiiEEEEvPKT_mmmmmmmmPS3_fff --------------------------
	.section	.nv.constant0._ZN2at6native53_GLOBAL__N__069e5665_20_UpSampleNearest3d_cu_ab8a35b437upsample_nearest3d_backward_out_frameIddXadL_ZNS0_46nearest_neighbor_exact_bw_compute_source_indexEfiiEEEEvPKT_mmmmmmmmPS3_fff,"a",@progbits
	.sectionflags	@""
	.align	4
.nv.constant0._ZN2at6native53_GLOBAL__N__069e5665_20_UpSampleNearest3d_cu_ab8a35b437upsample_nearest3d_backward_out_frameIddXadL_ZNS0_46nearest_neighbor_exact_bw_compute_source_indexEfiiEEEEvPKT_mmmmmmmmPS3_fff:
	.zero		620


//--------------------- .nv.constant0._ZN2at6native53_GLOBAL__N__069e5665_20_UpSampleNearest3d_cu_ab8a35b437upsample_nearest3d_backward_out_frameIhlXadL_ZNS0_40nearest_neighbor_bw_compute_source_indexEfiiEEEEvPKT_mmmmmmmmPS3_fff --------------------------
	.section	.nv.constant0._ZN2at6native53_GLOBAL__N__069e5665_20_UpSampleNearest3d_cu_ab8a35b437upsample_nearest3d_backward_out_frameIhlXadL_ZNS0_40nearest_neighbor_bw_compute_source_indexEfiiEEEEvPKT_mmmmmmmmPS3_fff,"a",@progbits
	.sectionflags	@""
	.align	4
.nv.constant0._ZN2at6native53_GLOBAL__N__069e5665_20_UpSampleNearest3d_cu_ab8a35b437upsample_nearest3d_backward_out_frameIhlXadL_ZNS0_40nearest_neighbor_bw_compute_source_indexEfiiEEEEvPKT_mmmmmmmmPS3_fff:
	.zero		620


//--------------------- .nv.constant0._ZN2at6native53_GLOBAL__N__069e5665_20_UpSampleNearest3d_cu_ab8a35b437upsample_nearest3d_backward_out_frameIN3c108BFloat16EfXadL_ZNS0_40nearest_neighbor_bw_compute_source_indexEfiiEEEEvPKT_mmmmmmmmPS5_fff --------------------------
	.section	.nv.constant0._ZN2at6native53_GLOBAL__N__069e5665_20_UpSampleNearest3d_cu_ab8a35b437upsample_nearest3d_backward_out_frameIN3c108BFloat16EfXadL_ZNS0_40nearest_neighbor_bw_compute_source_indexEfiiEEEEvPKT_mmmmmmmmPS5_fff,"a",@progbits
	.sectionflags	@""
	.align	4
.nv.constant0._ZN2at6native53_GLOBAL__N__069e5665_20_UpSampleNearest3d_cu_ab8a35b437upsample_nearest3d_backward_out_frameIN3c108BFloat16EfXadL_ZNS0_40nearest_neighbor_bw_compute_source_indexEfiiEEEEvPKT_mmmmmmmmPS5_fff:
	.zero		620


//--------------------- .nv.constant0._ZN2at6native53_GLOBAL__N__069e5665_20_UpSampleNearest3d_cu_ab8a35b437upsample_nearest3d_backward_out_frameIN3c104HalfEfXadL_ZNS0_40nearest_neighbor_bw_compute_source_indexEfiiEEEEvPKT_mmmmmmmmPS5_fff --------------------------
	.section	.nv.constant0._ZN2at6native53_GLOBAL__N__069e5665_20_UpSampleNearest3d_cu_ab8a35b437upsample_nearest3d_backward_out_frameIN3c104HalfEfXadL_ZNS0_40nearest_neighbor_bw_compute_source_indexEfiiEEEEvPKT_mmmmmmmmPS5_fff,"a",@progbits
	.sectionflags	@""
	.align	4
.nv.constant0._ZN2at6native53_GLOBAL__N__069e5665_20_UpSampleNearest3d_cu_ab8a35b437upsample_nearest3d_backward_out_frameIN3c104HalfEfXadL_ZNS0_40nearest_neighbor_bw_compute_source_indexEfiiEEEEvPKT_mmmmmmmmPS5_fff:
	.zero		620


//--------------------- .nv.constant0._ZN2at6native53_GLOBAL__N__069e5665_20_UpSampleNearest3d_cu_ab8a35b437upsample_nearest3d_backward_out_frameIffXadL_ZNS0_40nearest_neighbor_bw_compute_source_indexEfiiEEEEvPKT_mmmmmmmmPS3_fff --------------------------
	.section	.nv.constant0._ZN2at6native53_GLOBAL__N__069e5665_20_UpSampleNearest3d_cu_ab8a35b437upsample_nearest3d_backward_out_frameIffXadL_ZNS0_40nearest_neighbor_bw_compute_source_indexEfiiEEEEvPKT_mmmmmmmmPS3_fff,"a",@progbits
	.sectionflags	@""
	.align	4
.nv.constant0._ZN2at6native53_GLOBAL__N__069e5665_20_UpSampleNearest3d_cu_ab8a35b437upsample_nearest3d_backward_out_frameIffXadL_ZNS0_40nearest_neighbor_bw_compute_source_indexEfiiEEEEvPKT_mmmmmmmmPS3_fff:
	.zero		620


//--------------------- .nv.constant0._ZN2at6native53_GLOBAL__N__069e5665_20_UpSampleNearest3d_cu_ab8a35b437upsample_nearest3d_backward_out_frameIddXadL_ZNS0_40nearest_neighbor_bw_compute_source_indexEfiiEEEEvPKT_mmmmmmmmPS3_fff --------------------------
	.section	.nv.constant0._ZN2at6native53_GLOBAL__N__069e5665_20_UpSampleNearest3d_cu_ab8a35b437upsample_nearest3d_backward_out_frameIddXadL_ZNS0_40nearest_neighbor_bw_compute_source_indexEfiiEEEEvPKT_mmmmmmmmPS3_fff,"a",@progbits
	.sectionflags	@""
	.align	4
.nv.constant0._ZN2at6native53_GLOBAL__N__069e5665_20_UpSampleNearest3d_cu_ab8a35b437upsample_nearest3d_backward_out_frameIddXadL_ZNS0_40nearest_neighbor_bw_compute_source_indexEfiiEEEEvPKT_mmmmmmmmPS3_fff:
	.zero		620


//--------------------- .nv.constant0._ZN2at6native53_GLOBAL__N__069e5665_20_UpSampleNearest3d_cu_ab8a35b428upsample_nearest3d_out_frameIhXadL_ZNS0_43nearest_neighbor_exact_compute_source_indexEfiiEEEEvPKT_mmmmmmmmPS3_fff --------------------------
	.section	.nv.constant0._ZN2at6native53_GLOBAL__N__069e5665_20_UpSampleNearest3d_cu_ab8a35b428upsample_nearest3d_out_frameIhXadL_ZNS0_43nearest_neighbor_exact_compute_source_indexEfiiEEEEvPKT_mmmmmmmmPS3_fff,"a",@progbits
	.sectionflags	@""
	.align	4
.nv.constant0._ZN2at6native53_GLOBAL__N__069e5665_20_UpSampleNearest3d_cu_ab8a35b428upsample_nearest3d_out_frameIhXadL_ZNS0_43nearest_neighbor_exact_compute_source_indexEfiiEEEEvPKT_mmmmmmmmPS3_fff:
	.zero		620


//--------------------- .nv.constant0._ZN2at6native53_GLOBAL__N__069e5665_20_UpSampleNearest3d_cu_ab8a35b428upsample_nearest3d_out_frameIN3c108BFloat16EXadL_ZNS0_43nearest_neighbor_exact_compute_source_indexEfiiEEEEvPKT_mmmmmmmmPS5_fff --------------------------
	.section	.nv.constant0._ZN2at6native53_GLOBAL__N__069e5665_20_UpSampleNearest3d_cu_ab8a35b428upsample_nearest3d_out_frameIN3c108BFloat16EXadL_ZNS0_43nearest_neighbor_exact_compute_source_indexEfiiEEEEvPKT_mmmmmmmmPS5_fff,"a",@progbits
	.sectionflags	@""
	.align	4
.nv.constant0._ZN2at6native53_GLOBAL__N__069e5665_20_UpSampleNearest3d_cu_ab8a35b428upsample_nearest3d_out_frameIN3c108BFloat16EXadL_ZNS0_43nearest_neighbor_exact_compute_source_indexEfiiEEEEvPKT_mmmmmmmmPS5_fff:
	.zero		620


//--------------------- .nv.constant0._ZN2at6native53_GLOBAL__N__069e5665_20_UpSampleNearest3d_cu_ab8a35b428upsample_nearest3d_out_frameIN3c104HalfEXadL_ZNS0_43nearest_neighbor_exact_compute_source_indexEfiiEEEEvPKT_mmmmmmmmPS5_fff --------------------------
	.section	.nv.constant0._ZN2at6native53_GLOBAL__N__069e5665_20_UpSampleNearest3d_cu_ab8a35b428upsample_nearest3d_out_frameIN3c104HalfEXadL_ZNS0_43nearest_neighbor_exact_compute_source_indexEfiiEEEEvPKT_mmmmmmmmPS5_fff,"a",@progbits
	.sectionflags	@""
	.align	4
.nv.constant0._ZN2at6native53_GLOBAL__N__069e5665_20_UpSampleNearest3d_cu_ab8a35b428upsample_nearest3d_out_frameIN3c104HalfEXadL_ZNS0_43nearest_neighbor_exact_compute_source_indexEfiiEEEEvPKT_mmmmmmmmPS5_fff:
	.zero		620


//--------------------- .nv.constant0._ZN2at6native53_GLOBAL__N__069e5665_20_UpSampleNearest3d_cu_ab8a35b428upsample_nearest3d_out_frameIfXadL_ZNS0_43nearest_neighbor_exact_compute_source_indexEfiiEEEEvPKT_mmmmmmmmPS3_fff --------------------------
	.section	.nv.constant0._ZN2at6native53_GLOBAL__N__069e5665_20_UpSampleNearest3d_cu_ab8a35b428upsample_nearest3d_out_frameIfXadL_ZNS0_43nearest_neighbor_exact_compute_source_indexEfiiEEEEvPKT_mmmmmmmmPS3_fff,"a",@progbits
	.sectionflags	@""
	.align	4
.nv.constant0._ZN2at6native53_GLOBAL__N__069e5665_20_UpSampleNearest3d_cu_ab8a35b428upsample_nearest3d_out_frameIfXadL_ZNS0_43nearest_neighbor_exact_compute_source_indexEfiiEEEEvPKT_mmmmmmmmPS3_fff:
	.zero		620


//--------------------- .nv.constant0._ZN2at6native53_GLOBAL__N__069e5665_20_UpSampleNearest3d_cu_ab8a35b428upsample_nearest3d_out_frameIdXadL_ZNS0_43nearest_neighbor_exact_compute_source_indexEfiiEEEEvPKT_mmmmmmmmPS3_fff --------------------------
	.section	.nv.constant0._ZN2at6native53_GLOBAL__N__069e5665_20_UpSampleNearest3d_cu_ab8a35b428upsample_nearest3d_out_frameIdXadL_ZNS0_43nearest_neighbor_exact_compute_source_indexEfiiEEEEvPKT_mmmmmmmmPS3_fff,"a",@progbits
	.sectionflags	@""
	.align	4
.nv.constant0._ZN2at6native53_GLOBAL__N__069e5665_20_UpSampleNearest3d_cu_ab8a35b428upsample_nearest3d_out_frameIdXadL_ZNS0_43nearest_neighbor_exact_compute_source_indexEfiiEEEEvPKT_mmmmmmmmPS3_fff:
	.zero		620


//--------------------- .nv.constant0._ZN2at6native53_GLOBAL__N__069e5665_20_UpSampleNearest3d_cu_ab8a35b428upsample_nearest3d_out_frameIhXadL_ZNS0_37nearest_neighbor_compute_source_indexEfiiEEEEvPKT_mmmmmmmmPS3_fff --------------------------
	.section	.nv.constant0._ZN2at6native53_GLOBAL__N__069e5665_20_UpSampleNearest3d_cu_ab8a35b428upsample_nearest3d_out_frameIhXadL_ZNS0_37nearest_neighbor_compute_source_indexEfiiEEEEvPKT_mmmmmmmmPS3_fff,"a",@progbits
	.sectionflags	@""
	.align	4
.nv.constant0._ZN2at6native53_GLOBAL__N__069e5665_20_UpSampleNearest3d_cu_ab8a35b428upsample_nearest3d_out_frameIhXadL_ZNS0_37nearest_neighbor_compute_source_indexEfiiEEEEvPKT_mmmmmmmmPS3_fff:
	.zero		620


//--------------------- .nv.constant0._ZN2at6native53_GLOBAL__N__069e5665_20_UpSampleNearest3d_cu_ab8a35b428upsample_nearest3d_out_frameIN3c108BFloat16EXadL_ZNS0_37nearest_neighbor_compute_source_indexEfiiEEEEvPKT_mmmmmmmmPS5_fff --------------------------
	.section	.nv.constant0._ZN2at6native53_GLOBAL__N__069e5665_20_UpSampleNearest3d_cu_ab8a35b428upsample_nearest3d_out_frameIN3c108BFloat16EXadL_ZNS0_37nearest_neighbor_compute_source_indexEfiiEEEEvPKT_mmmmmmmmPS5_fff,"a",@progbits
	.sectionflags	@""
	.align	4
.nv.constant0._ZN2at6native53_GLOBAL__N__069e5665_20_UpSampleNearest3d_cu_ab8a35b428upsample_nearest3d_out_frameIN3c108BFloat16EXadL_ZNS0_37nearest_neighbor_compute_source_indexEfiiEEEEvPKT_mmmmmmmmPS5_fff:
	.zero		620


//--------------------- .nv.constant0._ZN2at6native53_GLOBAL__N__069e5665_20_UpSampleNearest3d_cu_ab8a35b428upsample_nearest3d_out_frameIN3c104HalfEXadL_ZNS0_37nearest_neighbor_compute_source_indexEfiiEEEEvPKT_mmmmmmmmPS5_fff --------------------------
	.section	.nv.constant0._ZN2at6native53_GLOBAL__N__069e5665_20_UpSampleNearest3d_cu_ab8a35b428upsample_nearest3d_out_frameIN3c104HalfEXadL_ZNS0_37nearest_neighbor_compute_source_indexEfiiEEEEvPKT_mmmmmmmmPS5_fff,"a",@progbits
	.sectionflags	@""
	.align	4
.nv.constant0._ZN2at6native53_GLOBAL__N__069e5665_20_UpSampleNearest3d_cu_ab8a35b428upsample_nearest3d_out_frameIN3c104HalfEXadL_ZNS0_37nearest_neighbor_compute_source_indexEfiiEEEEvPKT_mmmmmmmmPS5_fff:
	.zero		620


//--------------------- .nv.constant0._ZN2at6native53_GLOBAL__N__069e5665_20_UpSampleNearest3d_cu_ab8a35b428upsample_nearest3d_out_frameIfXadL_ZNS0_37nearest_neighbor_compute_source_indexEfiiEEEEvPKT_mmmmmmmmPS3_fff --------------------------
	.section	.nv.constant0._ZN2at6native53_GLOBAL__N__069e5665_20_UpSampleNearest3d_cu_ab8a35b428upsample_nearest3d_out_frameIfXadL_ZNS0_37nearest_neighbor_compute_source_indexEfiiEEEEvPKT_mmmmmmmmPS3_fff,"a",@progbits
	.sectionflags	@""
	.align	4
.nv.constant0._ZN2at6native53_GLOBAL__N__069e5665_20_UpSampleNearest3d_cu_ab8a35b428upsample_nearest3d_out_frameIfXadL_ZNS0_37nearest_neighbor_compute_source_indexEfiiEEEEvPKT_mmmmmmmmPS3_fff:
	.zero		620


//--------------------- .nv.constant0._ZN2at6native53_GLOBAL__N__069e5665_20_UpSampleNearest3d_cu_ab8a35b428upsample_nearest3d_out_frameIdXadL_ZNS0_37nearest_neighbor_compute_source_indexEfiiEEEEvPKT_mmmmmmmmPS3_fff --------------------------
	.section	.nv.constant0._ZN2at6native53_GLOBAL__N__069e5665_20_UpSampleNearest3d_cu_ab8a35b428upsample_nearest3d_out_frameIdXadL_ZNS0_37nearest_neighbor_compute_source_indexEfiiEEEEvPKT_mmmmmmmmPS3_fff,"a",@progbits
	.sectionflags	@""
	.align	4
.nv.constant0._ZN2at6native53_GLOBAL__N__069e5665_20_UpSampleNearest3d_cu_ab8a35b428upsample_nearest3d_out_frameIdXadL_ZNS0_37nearest_neighbor_compute_source_indexEfiiEEEEvPKT_mmmmmmmmPS3_fff:
	.zero		620


//--------------------- SYMBOLS --------------------------

	.type		.nv.reservedSmem.offset0,@object
	.size		.nv.reservedSmem.offset0,0x4
